//
// Generated by NVIDIA NVVM Compiler
//
// Compiler Build ID: CL-36424714
// Cuda compilation tools, release 13.0, V13.0.88
// Based on NVVM 20.0.0
//

.version 9.0
.target sm_100
.address_size 64

	// .globl	_ZN3cub18CUB_300001_SM_10006detail11EmptyKernelIvEEvv
// _ZZN3cub18CUB_300001_SM_10006detail6reduce28DeviceReduceSingleTileKernelINS2_10policy_hubIjjN4cuda3std3__44plusIjEEE10Policy1000EN6thrust24THRUST_300001_SM_1000_NS6detail15normal_iteratorINSD_10device_ptrIjEEEEPjjS9_jjNS7_10__identityEEEvT0_T1_T2_T3_T4_T6_E12temp_storage has been demoted
// _ZZN3cub18CUB_300001_SM_10006detail6reduce18DeviceReduceKernelINS2_10policy_hubIjjN4cuda3std3__44plusIjEEE10Policy1000EN6thrust24THRUST_300001_SM_1000_NS6detail15normal_iteratorINSD_10device_ptrIjEEEEjS9_jNS7_10__identityEEEvT0_PT3_T1_NS0_13GridEvenShareISN_EET2_T4_E12temp_storage has been demoted
// _ZZN3cub18CUB_300001_SM_10006detail6reduce28DeviceReduceSingleTileKernelINS2_10policy_hubIjjN4cuda3std3__44plusIjEEE10Policy1000EPjSC_iS9_jjNS7_10__identityEEEvT0_T1_T2_T3_T4_T6_E12temp_storage has been demoted
// _ZZN3cub18CUB_300001_SM_10006detail6reduce28DeviceReduceSingleTileKernelINS2_10policy_hubIjyN4cuda3std3__44plusIjEEE10Policy1000EN6thrust24THRUST_300001_SM_1000_NS6detail15normal_iteratorINSD_10device_ptrIjEEEEPjyS9_jjNS7_10__identityEEEvT0_T1_T2_T3_T4_T6_E12temp_storage has been demoted
// _ZZN3cub18CUB_300001_SM_10006detail6reduce18DeviceReduceKernelINS2_10policy_hubIjyN4cuda3std3__44plusIjEEE10Policy1000EN6thrust24THRUST_300001_SM_1000_NS6detail15normal_iteratorINSD_10device_ptrIjEEEEyS9_jNS7_10__identityEEEvT0_PT3_T1_NS0_13GridEvenShareISN_EET2_T4_E12temp_storage has been demoted
// _ZZN3cub18CUB_300001_SM_10006detail6reduce28DeviceReduceSingleTileKernelINS2_10policy_hubIjyN4cuda3std3__44plusIjEEE10Policy1000EPjSC_iS9_jjNS7_10__identityEEEvT0_T1_T2_T3_T4_T6_E12temp_storage has been demoted
// _ZZN3cub18CUB_300001_SM_10006detail6reduce28DeviceReduceSingleTileKernelINS2_10policy_hubIfjN4cuda3std3__44plusIfEEE10Policy1000EN6thrust24THRUST_300001_SM_1000_NS6detail15normal_iteratorINSD_10device_ptrIfEEEEPfjS9_ffNS7_10__identityEEEvT0_T1_T2_T3_T4_T6_E12temp_storage has been demoted
// _ZZN3cub18CUB_300001_SM_10006detail6reduce18DeviceReduceKernelINS2_10policy_hubIfjN4cuda3std3__44plusIfEEE10Policy1000EN6thrust24THRUST_300001_SM_1000_NS6detail15normal_iteratorINSD_10device_ptrIfEEEEjS9_fNS7_10__identityEEEvT0_PT3_T1_NS0_13GridEvenShareISN_EET2_T4_E12temp_storage has been demoted
// _ZZN3cub18CUB_300001_SM_10006detail6reduce28DeviceReduceSingleTileKernelINS2_10policy_hubIfjN4cuda3std3__44plusIfEEE10Policy1000EPfSC_iS9_ffNS7_10__identityEEEvT0_T1_T2_T3_T4_T6_E12temp_storage has been demoted
// _ZZN3cub18CUB_300001_SM_10006detail6reduce28DeviceReduceSingleTileKernelINS2_10policy_hubIfyN4cuda3std3__44plusIfEEE10Policy1000EN6thrust24THRUST_300001_SM_1000_NS6detail15normal_iteratorINSD_10device_ptrIfEEEEPfyS9_ffNS7_10__identityEEEvT0_T1_T2_T3_T4_T6_E12temp_storage has been demoted
// _ZZN3cub18CUB_300001_SM_10006detail6reduce18DeviceReduceKernelINS2_10policy_hubIfyN4cuda3std3__44plusIfEEE10Policy1000EN6thrust24THRUST_300001_SM_1000_NS6detail15normal_iteratorINSD_10device_ptrIfEEEEyS9_fNS7_10__identityEEEvT0_PT3_T1_NS0_13GridEvenShareISN_EET2_T4_E12temp_storage has been demoted
// _ZZN3cub18CUB_300001_SM_10006detail6reduce28DeviceReduceSingleTileKernelINS2_10policy_hubIfyN4cuda3std3__44plusIfEEE10Policy1000EPfSC_iS9_ffNS7_10__identityEEEvT0_T1_T2_T3_T4_T6_E12temp_storage has been demoted
.global .align 1 .b8 _ZN41_INTERNAL_b3b63ccf_4_k_cu_c5b6d98f_1778474cuda3std3__45__cpo5beginE[1];
.global .align 1 .b8 _ZN41_INTERNAL_b3b63ccf_4_k_cu_c5b6d98f_1778474cuda3std3__45__cpo3endE[1];
.global .align 1 .b8 _ZN41_INTERNAL_b3b63ccf_4_k_cu_c5b6d98f_1778474cuda3std3__45__cpo6cbeginE[1];
.global .align 1 .b8 _ZN41_INTERNAL_b3b63ccf_4_k_cu_c5b6d98f_1778474cuda3std3__45__cpo4cendE[1];
.global .align 1 .b8 _ZN41_INTERNAL_b3b63ccf_4_k_cu_c5b6d98f_1778474cuda3std3__45__cpo6rbeginE[1];
.global .align 1 .b8 _ZN41_INTERNAL_b3b63ccf_4_k_cu_c5b6d98f_1778474cuda3std3__45__cpo4rendE[1];
.global .align 1 .b8 _ZN41_INTERNAL_b3b63ccf_4_k_cu_c5b6d98f_1778474cuda3std3__45__cpo7crbeginE[1];
.global .align 1 .b8 _ZN41_INTERNAL_b3b63ccf_4_k_cu_c5b6d98f_1778474cuda3std3__45__cpo5crendE[1];
.global .align 1 .b8 _ZN41_INTERNAL_b3b63ccf_4_k_cu_c5b6d98f_1778474cuda3std3__443_GLOBAL__N__b3b63ccf_4_k_cu_c5b6d98f_1778476ignoreE[1];
.global .align 1 .b8 _ZN41_INTERNAL_b3b63ccf_4_k_cu_c5b6d98f_1778474cuda3std3__419piecewise_constructE[1];
.global .align 1 .b8 _ZN41_INTERNAL_b3b63ccf_4_k_cu_c5b6d98f_1778474cuda3std3__48in_placeE[1];
.global .align 1 .b8 _ZN41_INTERNAL_b3b63ccf_4_k_cu_c5b6d98f_1778474cuda3std3__420unreachable_sentinelE[1];
.global .align 1 .b8 _ZN41_INTERNAL_b3b63ccf_4_k_cu_c5b6d98f_1778474cuda3std3__47nulloptE[1];
.global .align 1 .b8 _ZN41_INTERNAL_b3b63ccf_4_k_cu_c5b6d98f_1778474cuda3std3__48unexpectE[1];
.global .align 1 .b8 _ZN41_INTERNAL_b3b63ccf_4_k_cu_c5b6d98f_1778474cuda3std6ranges3__45__cpo4swapE[1];
.global .align 1 .b8 _ZN41_INTERNAL_b3b63ccf_4_k_cu_c5b6d98f_1778474cuda3std6ranges3__45__cpo9iter_moveE[1];
.global .align 1 .b8 _ZN41_INTERNAL_b3b63ccf_4_k_cu_c5b6d98f_1778474cuda3std6ranges3__45__cpo5beginE[1];
.global .align 1 .b8 _ZN41_INTERNAL_b3b63ccf_4_k_cu_c5b6d98f_1778474cuda3std6ranges3__45__cpo3endE[1];
.global .align 1 .b8 _ZN41_INTERNAL_b3b63ccf_4_k_cu_c5b6d98f_1778474cuda3std6ranges3__45__cpo6cbeginE[1];
.global .align 1 .b8 _ZN41_INTERNAL_b3b63ccf_4_k_cu_c5b6d98f_1778474cuda3std6ranges3__45__cpo4cendE[1];
.global .align 1 .b8 _ZN41_INTERNAL_b3b63ccf_4_k_cu_c5b6d98f_1778474cuda3std6ranges3__45__cpo7advanceE[1];
.global .align 1 .b8 _ZN41_INTERNAL_b3b63ccf_4_k_cu_c5b6d98f_1778474cuda3std6ranges3__45__cpo9iter_swapE[1];
.global .align 1 .b8 _ZN41_INTERNAL_b3b63ccf_4_k_cu_c5b6d98f_1778474cuda3std6ranges3__45__cpo4nextE[1];
.global .align 1 .b8 _ZN41_INTERNAL_b3b63ccf_4_k_cu_c5b6d98f_1778474cuda3std6ranges3__45__cpo4prevE[1];
.global .align 1 .b8 _ZN41_INTERNAL_b3b63ccf_4_k_cu_c5b6d98f_1778474cuda3std6ranges3__45__cpo4dataE[1];
.global .align 1 .b8 _ZN41_INTERNAL_b3b63ccf_4_k_cu_c5b6d98f_1778474cuda3std6ranges3__45__cpo5cdataE[1];
.global .align 1 .b8 _ZN41_INTERNAL_b3b63ccf_4_k_cu_c5b6d98f_1778474cuda3std6ranges3__45__cpo4sizeE[1];
.global .align 1 .b8 _ZN41_INTERNAL_b3b63ccf_4_k_cu_c5b6d98f_1778474cuda3std6ranges3__45__cpo5ssizeE[1];
.global .align 1 .b8 _ZN41_INTERNAL_b3b63ccf_4_k_cu_c5b6d98f_1778474cuda3std6ranges3__45__cpo8distanceE[1];
.global .align 1 .b8 _ZN41_INTERNAL_b3b63ccf_4_k_cu_c5b6d98f_1778476thrust24THRUST_300001_SM_1000_NS8cuda_cub3parE[1];
.global .align 1 .b8 _ZN41_INTERNAL_b3b63ccf_4_k_cu_c5b6d98f_1778476thrust24THRUST_300001_SM_1000_NS8cuda_cub10par_nosyncE[1];
.global .align 1 .b8 _ZN41_INTERNAL_b3b63ccf_4_k_cu_c5b6d98f_1778476thrust24THRUST_300001_SM_1000_NS6system6detail10sequential3seqE[1];
.global .align 1 .b8 _ZN41_INTERNAL_b3b63ccf_4_k_cu_c5b6d98f_1778476thrust24THRUST_300001_SM_1000_NS12placeholders2_1E[1];
.global .align 1 .b8 _ZN41_INTERNAL_b3b63ccf_4_k_cu_c5b6d98f_1778476thrust24THRUST_300001_SM_1000_NS12placeholders2_2E[1];
.global .align 1 .b8 _ZN41_INTERNAL_b3b63ccf_4_k_cu_c5b6d98f_1778476thrust24THRUST_300001_SM_1000_NS12placeholders2_3E[1];
.global .align 1 .b8 _ZN41_INTERNAL_b3b63ccf_4_k_cu_c5b6d98f_1778476thrust24THRUST_300001_SM_1000_NS12placeholders2_4E[1];
.global .align 1 .b8 _ZN41_INTERNAL_b3b63ccf_4_k_cu_c5b6d98f_1778476thrust24THRUST_300001_SM_1000_NS12placeholders2_5E[1];
.global .align 1 .b8 _ZN41_INTERNAL_b3b63ccf_4_k_cu_c5b6d98f_1778476thrust24THRUST_300001_SM_1000_NS12placeholders2_6E[1];
.global .align 1 .b8 _ZN41_INTERNAL_b3b63ccf_4_k_cu_c5b6d98f_1778476thrust24THRUST_300001_SM_1000_NS12placeholders2_7E[1];
.global .align 1 .b8 _ZN41_INTERNAL_b3b63ccf_4_k_cu_c5b6d98f_1778476thrust24THRUST_300001_SM_1000_NS12placeholders2_8E[1];
.global .align 1 .b8 _ZN41_INTERNAL_b3b63ccf_4_k_cu_c5b6d98f_1778476thrust24THRUST_300001_SM_1000_NS12placeholders2_9E[1];
.global .align 1 .b8 _ZN41_INTERNAL_b3b63ccf_4_k_cu_c5b6d98f_1778476thrust24THRUST_300001_SM_1000_NS12placeholders3_10E[1];
.global .align 1 .b8 _ZN41_INTERNAL_b3b63ccf_4_k_cu_c5b6d98f_1778476thrust24THRUST_300001_SM_1000_NS3seqE[1];

.visible .entry _ZN3cub18CUB_300001_SM_10006detail11EmptyKernelIvEEvv()
{


	ret;

}
	// .globl	_ZN3cub18CUB_300001_SM_10006detail6reduce28DeviceReduceSingleTileKernelINS2_10policy_hubIjjN4cuda3std3__44plusIjEEE10Policy1000EN6thrust24THRUST_300001_SM_1000_NS6detail15normal_iteratorINSD_10device_ptrIjEEEEPjjS9_jjNS7_10__identityEEEvT0_T1_T2_T3_T4_T6_
.visible .entry _ZN3cub18CUB_300001_SM_10006detail6reduce28DeviceReduceSingleTileKernelINS2_10policy_hubIjjN4cuda3std3__44plusIjEEE10Policy1000EN6thrust24THRUST_300001_SM_1000_NS6detail15normal_iteratorINSD_10device_ptrIjEEEEPjjS9_jjNS7_10__identityEEEvT0_T1_T2_T3_T4_T6_(
	.param .align 8 .b8 _ZN3cub18CUB_300001_SM_10006detail6reduce28DeviceReduceSingleTileKernelINS2_10policy_hubIjjN4cuda3std3__44plusIjEEE10Policy1000EN6thrust24THRUST_300001_SM_1000_NS6detail15normal_iteratorINSD_10device_ptrIjEEEEPjjS9_jjNS7_10__identityEEEvT0_T1_T2_T3_T4_T6__param_0[8],
	.param .u64 .ptr .align 1 _ZN3cub18CUB_300001_SM_10006detail6reduce28DeviceReduceSingleTileKernelINS2_10policy_hubIjjN4cuda3std3__44plusIjEEE10Policy1000EN6thrust24THRUST_300001_SM_1000_NS6detail15normal_iteratorINSD_10device_ptrIjEEEEPjjS9_jjNS7_10__identityEEEvT0_T1_T2_T3_T4_T6__param_1,
	.param .u32 _ZN3cub18CUB_300001_SM_10006detail6reduce28DeviceReduceSingleTileKernelINS2_10policy_hubIjjN4cuda3std3__44plusIjEEE10Policy1000EN6thrust24THRUST_300001_SM_1000_NS6detail15normal_iteratorINSD_10device_ptrIjEEEEPjjS9_jjNS7_10__identityEEEvT0_T1_T2_T3_T4_T6__param_2,
	.param .align 1 .b8 _ZN3cub18CUB_300001_SM_10006detail6reduce28DeviceReduceSingleTileKernelINS2_10policy_hubIjjN4cuda3std3__44plusIjEEE10Policy1000EN6thrust24THRUST_300001_SM_1000_NS6detail15normal_iteratorINSD_10device_ptrIjEEEEPjjS9_jjNS7_10__identityEEEvT0_T1_T2_T3_T4_T6__param_3[1],
	.param .u32 _ZN3cub18CUB_300001_SM_10006detail6reduce28DeviceReduceSingleTileKernelINS2_10policy_hubIjjN4cuda3std3__44plusIjEEE10Policy1000EN6thrust24THRUST_300001_SM_1000_NS6detail15normal_iteratorINSD_10device_ptrIjEEEEPjjS9_jjNS7_10__identityEEEvT0_T1_T2_T3_T4_T6__param_4,
	.param .align 1 .b8 _ZN3cub18CUB_300001_SM_10006detail6reduce28DeviceReduceSingleTileKernelINS2_10policy_hubIjjN4cuda3std3__44plusIjEEE10Policy1000EN6thrust24THRUST_300001_SM_1000_NS6detail15normal_iteratorINSD_10device_ptrIjEEEEPjjS9_jjNS7_10__identityEEEvT0_T1_T2_T3_T4_T6__param_5[1]
)
.maxntid 256
.minnctapersm 1
{
	.reg .pred 	%p<59>;
	.reg .b32 	%r<511>;
	.reg .b64 	%rd<84>;
	// demoted variable
	.shared .align 4 .b8 _ZZN3cub18CUB_300001_SM_10006detail6reduce28DeviceReduceSingleTileKernelINS2_10policy_hubIjjN4cuda3std3__44plusIjEEE10Policy1000EN6thrust24THRUST_300001_SM_1000_NS6detail15normal_iteratorINSD_10device_ptrIjEEEEPjjS9_jjNS7_10__identityEEEvT0_T1_T2_T3_T4_T6_E12temp_storage[44];
	ld.param.u64 	%rd9, [_ZN3cub18CUB_300001_SM_10006detail6reduce28DeviceReduceSingleTileKernelINS2_10policy_hubIjjN4cuda3std3__44plusIjEEE10Policy1000EN6thrust24THRUST_300001_SM_1000_NS6detail15normal_iteratorINSD_10device_ptrIjEEEEPjjS9_jjNS7_10__identityEEEvT0_T1_T2_T3_T4_T6__param_0];
	ld.param.u64 	%rd10, [_ZN3cub18CUB_300001_SM_10006detail6reduce28DeviceReduceSingleTileKernelINS2_10policy_hubIjjN4cuda3std3__44plusIjEEE10Policy1000EN6thrust24THRUST_300001_SM_1000_NS6detail15normal_iteratorINSD_10device_ptrIjEEEEPjjS9_jjNS7_10__identityEEEvT0_T1_T2_T3_T4_T6__param_1];
	ld.param.u32 	%r90, [_ZN3cub18CUB_300001_SM_10006detail6reduce28DeviceReduceSingleTileKernelINS2_10policy_hubIjjN4cuda3std3__44plusIjEEE10Policy1000EN6thrust24THRUST_300001_SM_1000_NS6detail15normal_iteratorINSD_10device_ptrIjEEEEPjjS9_jjNS7_10__identityEEEvT0_T1_T2_T3_T4_T6__param_2];
	ld.param.u32 	%r91, [_ZN3cub18CUB_300001_SM_10006detail6reduce28DeviceReduceSingleTileKernelINS2_10policy_hubIjjN4cuda3std3__44plusIjEEE10Policy1000EN6thrust24THRUST_300001_SM_1000_NS6detail15normal_iteratorINSD_10device_ptrIjEEEEPjjS9_jjNS7_10__identityEEEvT0_T1_T2_T3_T4_T6__param_4];
	cvta.to.global.u64 	%rd1, %rd10;
	setp.ne.s32 	%p1, %r90, 0;
	@%p1 bra 	$L__BB1_3;
	mov.u32 	%r471, %tid.x;
	setp.ne.s32 	%p58, %r471, 0;
	@%p58 bra 	$L__BB1_52;
	st.global.u32 	[%rd1], %r91;
	bra.uni 	$L__BB1_52;
$L__BB1_3:
	cvta.to.global.u64 	%rd2, %rd9;
	setp.gt.u32 	%p2, %r90, 4095;
	@%p2 bra 	$L__BB1_28;
	mov.u32 	%r1, %tid.x;
	setp.ge.u32 	%p24, %r1, %r90;
	mov.b32 	%r488, 0;
	mov.u32 	%r478, %r1;
	@%p24 bra 	$L__BB1_6;
	mul.wide.u32 	%rd73, %r1, 4;
	add.s64 	%rd74, %rd2, %rd73;
	ld.global.u32 	%r488, [%rd74];
	add.s32 	%r478, %r1, 256;
$L__BB1_6:
	setp.ge.u32 	%p25, %r478, %r90;
	@%p25 bra 	$L__BB1_19;
	not.b32 	%r298, %r478;
	add.s32 	%r299, %r90, %r298;
	shr.u32 	%r300, %r299, 8;
	add.s32 	%r6, %r300, 1;
	and.b32  	%r7, %r6, 15;
	setp.lt.u32 	%p26, %r299, 3840;
	@%p26 bra 	$L__BB1_10;
	and.b32  	%r301, %r6, 33554416;
	neg.s32 	%r474, %r301;
	mul.wide.u32 	%rd75, %r478, 4;
	add.s64 	%rd76, %rd75, %rd2;
	add.s64 	%rd82, %rd76, 8192;
$L__BB1_9:
	.pragma "nounroll";
	ld.global.u32 	%r302, [%rd82+-8192];
	add.s32 	%r303, %r302, %r488;
	ld.global.u32 	%r304, [%rd82+-7168];
	add.s32 	%r305, %r304, %r303;
	ld.global.u32 	%r306, [%rd82+-6144];
	add.s32 	%r307, %r306, %r305;
	ld.global.u32 	%r308, [%rd82+-5120];
	add.s32 	%r309, %r308, %r307;
	ld.global.u32 	%r310, [%rd82+-4096];
	add.s32 	%r311, %r310, %r309;
	ld.global.u32 	%r312, [%rd82+-3072];
	add.s32 	%r313, %r312, %r311;
	ld.global.u32 	%r314, [%rd82+-2048];
	add.s32 	%r315, %r314, %r313;
	ld.global.u32 	%r316, [%rd82+-1024];
	add.s32 	%r317, %r316, %r315;
	ld.global.u32 	%r318, [%rd82];
	add.s32 	%r319, %r318, %r317;
	ld.global.u32 	%r320, [%rd82+1024];
	add.s32 	%r321, %r320, %r319;
	ld.global.u32 	%r322, [%rd82+2048];
	add.s32 	%r323, %r322, %r321;
	ld.global.u32 	%r324, [%rd82+3072];
	add.s32 	%r325, %r324, %r323;
	ld.global.u32 	%r326, [%rd82+4096];
	add.s32 	%r327, %r326, %r325;
	ld.global.u32 	%r328, [%rd82+5120];
	add.s32 	%r329, %r328, %r327;
	ld.global.u32 	%r330, [%rd82+6144];
	add.s32 	%r331, %r330, %r329;
	ld.global.u32 	%r332, [%rd82+7168];
	add.s32 	%r488, %r332, %r331;
	add.s32 	%r478, %r478, 4096;
	add.s32 	%r474, %r474, 16;
	add.s64 	%rd82, %rd82, 16384;
	setp.ne.s32 	%p27, %r474, 0;
	@%p27 bra 	$L__BB1_9;
$L__BB1_10:
	setp.eq.s32 	%p28, %r7, 0;
	@%p28 bra 	$L__BB1_19;
	and.b32  	%r18, %r6, 7;
	setp.lt.u32 	%p29, %r7, 8;
	@%p29 bra 	$L__BB1_13;
	mul.wide.u32 	%rd77, %r478, 4;
	add.s64 	%rd78, %rd2, %rd77;
	ld.global.u32 	%r334, [%rd78];
	add.s32 	%r335, %r334, %r488;
	ld.global.u32 	%r336, [%rd78+1024];
	add.s32 	%r337, %r336, %r335;
	ld.global.u32 	%r338, [%rd78+2048];
	add.s32 	%r339, %r338, %r337;
	ld.global.u32 	%r340, [%rd78+3072];
	add.s32 	%r341, %r340, %r339;
	ld.global.u32 	%r342, [%rd78+4096];
	add.s32 	%r343, %r342, %r341;
	ld.global.u32 	%r344, [%rd78+5120];
	add.s32 	%r345, %r344, %r343;
	ld.global.u32 	%r346, [%rd78+6144];
	add.s32 	%r347, %r346, %r345;
	ld.global.u32 	%r348, [%rd78+7168];
	add.s32 	%r488, %r348, %r347;
	add.s32 	%r478, %r478, 2048;
$L__BB1_13:
	setp.eq.s32 	%p30, %r18, 0;
	@%p30 bra 	$L__BB1_19;
	and.b32  	%r24, %r6, 3;
	setp.lt.u32 	%p31, %r18, 4;
	@%p31 bra 	$L__BB1_16;
	mul.wide.u32 	%rd79, %r478, 4;
	add.s64 	%rd80, %rd2, %rd79;
	ld.global.u32 	%r350, [%rd80];
	add.s32 	%r351, %r350, %r488;
	ld.global.u32 	%r352, [%rd80+1024];
	add.s32 	%r353, %r352, %r351;
	ld.global.u32 	%r354, [%rd80+2048];
	add.s32 	%r355, %r354, %r353;
	ld.global.u32 	%r356, [%rd80+3072];
	add.s32 	%r488, %r356, %r355;
	add.s32 	%r478, %r478, 1024;
$L__BB1_16:
	setp.eq.s32 	%p32, %r24, 0;
	@%p32 bra 	$L__BB1_19;
	mul.wide.u32 	%rd81, %r478, 4;
	add.s64 	%rd83, %rd2, %rd81;
	neg.s32 	%r486, %r24;
$L__BB1_18:
	.pragma "nounroll";
	ld.global.u32 	%r357, [%rd83];
	add.s32 	%r488, %r357, %r488;
	add.s64 	%rd83, %rd83, 1024;
	add.s32 	%r486, %r486, 1;
	setp.ne.s32 	%p33, %r486, 0;
	@%p33 bra 	$L__BB1_18;
$L__BB1_19:
	setp.lt.u32 	%p34, %r90, 256;
	@%p34 bra 	$L__BB1_24;
	// begin inline asm
	mov.u32 %r421, %laneid;
	// end inline asm
	mov.b32 	%r424, 1;
	mov.b32 	%r445, 31;
	mov.b32 	%r446, -1;
	// begin inline asm
	shfl.sync.down.b32 %r422, %r488, %r424, %r445, %r446;
	// end inline asm
	setp.gt.s32 	%p50, %r421, 30;
	selp.b32 	%r447, 0, %r422, %p50;
	add.s32 	%r428, %r447, %r488;
	mov.b32 	%r429, 2;
	// begin inline asm
	shfl.sync.down.b32 %r427, %r428, %r429, %r445, %r446;
	// end inline asm
	setp.gt.s32 	%p51, %r421, 29;
	selp.b32 	%r448, 0, %r427, %p51;
	add.s32 	%r433, %r428, %r448;
	mov.b32 	%r434, 4;
	// begin inline asm
	shfl.sync.down.b32 %r432, %r433, %r434, %r445, %r446;
	// end inline asm
	setp.gt.s32 	%p52, %r421, 27;
	selp.b32 	%r449, 0, %r432, %p52;
	add.s32 	%r438, %r433, %r449;
	mov.b32 	%r439, 8;
	// begin inline asm
	shfl.sync.down.b32 %r437, %r438, %r439, %r445, %r446;
	// end inline asm
	setp.gt.s32 	%p53, %r421, 23;
	selp.b32 	%r450, 0, %r437, %p53;
	add.s32 	%r443, %r438, %r450;
	mov.b32 	%r444, 16;
	// begin inline asm
	shfl.sync.down.b32 %r442, %r443, %r444, %r445, %r446;
	// end inline asm
	setp.gt.s32 	%p54, %r421, 15;
	selp.b32 	%r451, 0, %r442, %p54;
	add.s32 	%r510, %r443, %r451;
	setp.ne.s32 	%p55, %r421, 0;
	@%p55 bra 	$L__BB1_22;
	shr.u32 	%r452, %r1, 3;
	and.b32  	%r453, %r452, 124;
	mov.u32 	%r454, _ZZN3cub18CUB_300001_SM_10006detail6reduce28DeviceReduceSingleTileKernelINS2_10policy_hubIjjN4cuda3std3__44plusIjEEE10Policy1000EN6thrust24THRUST_300001_SM_1000_NS6detail15normal_iteratorINSD_10device_ptrIjEEEEPjjS9_jjNS7_10__identityEEEvT0_T1_T2_T3_T4_T6_E12temp_storage;
	add.s32 	%r455, %r454, %r453;
	st.shared.u32 	[%r455+8], %r510;
$L__BB1_22:
	bar.sync 	0;
	setp.ne.s32 	%p56, %r1, 0;
	@%p56 bra 	$L__BB1_50;
	ld.shared.u32 	%r456, [_ZZN3cub18CUB_300001_SM_10006detail6reduce28DeviceReduceSingleTileKernelINS2_10policy_hubIjjN4cuda3std3__44plusIjEEE10Policy1000EN6thrust24THRUST_300001_SM_1000_NS6detail15normal_iteratorINSD_10device_ptrIjEEEEPjjS9_jjNS7_10__identityEEEvT0_T1_T2_T3_T4_T6_E12temp_storage+12];
	add.s32 	%r457, %r456, %r510;
	ld.shared.u32 	%r458, [_ZZN3cub18CUB_300001_SM_10006detail6reduce28DeviceReduceSingleTileKernelINS2_10policy_hubIjjN4cuda3std3__44plusIjEEE10Policy1000EN6thrust24THRUST_300001_SM_1000_NS6detail15normal_iteratorINSD_10device_ptrIjEEEEPjjS9_jjNS7_10__identityEEEvT0_T1_T2_T3_T4_T6_E12temp_storage+16];
	add.s32 	%r459, %r457, %r458;
	ld.shared.u32 	%r460, [_ZZN3cub18CUB_300001_SM_10006detail6reduce28DeviceReduceSingleTileKernelINS2_10policy_hubIjjN4cuda3std3__44plusIjEEE10Policy1000EN6thrust24THRUST_300001_SM_1000_NS6detail15normal_iteratorINSD_10device_ptrIjEEEEPjjS9_jjNS7_10__identityEEEvT0_T1_T2_T3_T4_T6_E12temp_storage+20];
	add.s32 	%r461, %r459, %r460;
	ld.shared.u32 	%r462, [_ZZN3cub18CUB_300001_SM_10006detail6reduce28DeviceReduceSingleTileKernelINS2_10policy_hubIjjN4cuda3std3__44plusIjEEE10Policy1000EN6thrust24THRUST_300001_SM_1000_NS6detail15normal_iteratorINSD_10device_ptrIjEEEEPjjS9_jjNS7_10__identityEEEvT0_T1_T2_T3_T4_T6_E12temp_storage+24];
	add.s32 	%r463, %r461, %r462;
	ld.shared.u32 	%r464, [_ZZN3cub18CUB_300001_SM_10006detail6reduce28DeviceReduceSingleTileKernelINS2_10policy_hubIjjN4cuda3std3__44plusIjEEE10Policy1000EN6thrust24THRUST_300001_SM_1000_NS6detail15normal_iteratorINSD_10device_ptrIjEEEEPjjS9_jjNS7_10__identityEEEvT0_T1_T2_T3_T4_T6_E12temp_storage+28];
	add.s32 	%r465, %r463, %r464;
	ld.shared.u32 	%r466, [_ZZN3cub18CUB_300001_SM_10006detail6reduce28DeviceReduceSingleTileKernelINS2_10policy_hubIjjN4cuda3std3__44plusIjEEE10Policy1000EN6thrust24THRUST_300001_SM_1000_NS6detail15normal_iteratorINSD_10device_ptrIjEEEEPjjS9_jjNS7_10__identityEEEvT0_T1_T2_T3_T4_T6_E12temp_storage+32];
	add.s32 	%r467, %r465, %r466;
	ld.shared.u32 	%r468, [_ZZN3cub18CUB_300001_SM_10006detail6reduce28DeviceReduceSingleTileKernelINS2_10policy_hubIjjN4cuda3std3__44plusIjEEE10Policy1000EN6thrust24THRUST_300001_SM_1000_NS6detail15normal_iteratorINSD_10device_ptrIjEEEEPjjS9_jjNS7_10__identityEEEvT0_T1_T2_T3_T4_T6_E12temp_storage+36];
	add.s32 	%r510, %r467, %r468;
	bra.uni 	$L__BB1_50;
$L__BB1_24:
	// begin inline asm
	mov.u32 %r358, %laneid;
	// end inline asm
	and.b32  	%r384, %r1, 992;
	add.s32 	%r385, %r384, 32;
	setp.gt.u32 	%p35, %r385, %r90;
	not.b32 	%r386, %r384;
	add.s32 	%r387, %r90, %r386;
	selp.b32 	%r382, %r387, 31, %p35;
	mov.b32 	%r361, 1;
	mov.b32 	%r383, -1;
	// begin inline asm
	shfl.sync.down.b32 %r359, %r488, %r361, %r382, %r383;
	// end inline asm
	setp.lt.s32 	%p36, %r358, %r382;
	selp.b32 	%r388, %r359, 0, %p36;
	add.s32 	%r365, %r388, %r488;
	mov.b32 	%r366, 2;
	// begin inline asm
	shfl.sync.down.b32 %r364, %r365, %r366, %r382, %r383;
	// end inline asm
	add.s32 	%r389, %r358, 2;
	setp.gt.s32 	%p37, %r389, %r382;
	selp.b32 	%r390, 0, %r364, %p37;
	add.s32 	%r370, %r365, %r390;
	mov.b32 	%r371, 4;
	// begin inline asm
	shfl.sync.down.b32 %r369, %r370, %r371, %r382, %r383;
	// end inline asm
	add.s32 	%r391, %r358, 4;
	setp.gt.s32 	%p38, %r391, %r382;
	selp.b32 	%r392, 0, %r369, %p38;
	add.s32 	%r375, %r370, %r392;
	mov.b32 	%r376, 8;
	// begin inline asm
	shfl.sync.down.b32 %r374, %r375, %r376, %r382, %r383;
	// end inline asm
	add.s32 	%r393, %r358, 8;
	setp.gt.s32 	%p39, %r393, %r382;
	selp.b32 	%r394, 0, %r374, %p39;
	add.s32 	%r380, %r375, %r394;
	mov.b32 	%r381, 16;
	// begin inline asm
	shfl.sync.down.b32 %r379, %r380, %r381, %r382, %r383;
	// end inline asm
	add.s32 	%r395, %r358, 16;
	setp.gt.s32 	%p40, %r395, %r382;
	selp.b32 	%r396, 0, %r379, %p40;
	add.s32 	%r510, %r380, %r396;
	setp.ne.s32 	%p41, %r358, 0;
	@%p41 bra 	$L__BB1_26;
	shr.u32 	%r397, %r1, 3;
	and.b32  	%r398, %r397, 124;
	mov.u32 	%r399, _ZZN3cub18CUB_300001_SM_10006detail6reduce28DeviceReduceSingleTileKernelINS2_10policy_hubIjjN4cuda3std3__44plusIjEEE10Policy1000EN6thrust24THRUST_300001_SM_1000_NS6detail15normal_iteratorINSD_10device_ptrIjEEEEPjjS9_jjNS7_10__identityEEEvT0_T1_T2_T3_T4_T6_E12temp_storage;
	add.s32 	%r400, %r399, %r398;
	st.shared.u32 	[%r400+8], %r510;
$L__BB1_26:
	bar.sync 	0;
	setp.ne.s32 	%p42, %r1, 0;
	@%p42 bra 	$L__BB1_50;
	setp.gt.u32 	%p43, %r90, 32;
	ld.shared.u32 	%r401, [_ZZN3cub18CUB_300001_SM_10006detail6reduce28DeviceReduceSingleTileKernelINS2_10policy_hubIjjN4cuda3std3__44plusIjEEE10Policy1000EN6thrust24THRUST_300001_SM_1000_NS6detail15normal_iteratorINSD_10device_ptrIjEEEEPjjS9_jjNS7_10__identityEEEvT0_T1_T2_T3_T4_T6_E12temp_storage+12];
	selp.b32 	%r402, %r401, 0, %p43;
	add.s32 	%r403, %r402, %r510;
	setp.gt.u32 	%p44, %r90, 64;
	ld.shared.u32 	%r404, [_ZZN3cub18CUB_300001_SM_10006detail6reduce28DeviceReduceSingleTileKernelINS2_10policy_hubIjjN4cuda3std3__44plusIjEEE10Policy1000EN6thrust24THRUST_300001_SM_1000_NS6detail15normal_iteratorINSD_10device_ptrIjEEEEPjjS9_jjNS7_10__identityEEEvT0_T1_T2_T3_T4_T6_E12temp_storage+16];
	selp.b32 	%r405, %r404, 0, %p44;
	add.s32 	%r406, %r403, %r405;
	setp.gt.u32 	%p45, %r90, 96;
	ld.shared.u32 	%r407, [_ZZN3cub18CUB_300001_SM_10006detail6reduce28DeviceReduceSingleTileKernelINS2_10policy_hubIjjN4cuda3std3__44plusIjEEE10Policy1000EN6thrust24THRUST_300001_SM_1000_NS6detail15normal_iteratorINSD_10device_ptrIjEEEEPjjS9_jjNS7_10__identityEEEvT0_T1_T2_T3_T4_T6_E12temp_storage+20];
	selp.b32 	%r408, %r407, 0, %p45;
	add.s32 	%r409, %r406, %r408;
	setp.gt.u32 	%p46, %r90, 128;
	ld.shared.u32 	%r410, [_ZZN3cub18CUB_300001_SM_10006detail6reduce28DeviceReduceSingleTileKernelINS2_10policy_hubIjjN4cuda3std3__44plusIjEEE10Policy1000EN6thrust24THRUST_300001_SM_1000_NS6detail15normal_iteratorINSD_10device_ptrIjEEEEPjjS9_jjNS7_10__identityEEEvT0_T1_T2_T3_T4_T6_E12temp_storage+24];
	selp.b32 	%r411, %r410, 0, %p46;
	add.s32 	%r412, %r409, %r411;
	setp.gt.u32 	%p47, %r90, 160;
	ld.shared.u32 	%r413, [_ZZN3cub18CUB_300001_SM_10006detail6reduce28DeviceReduceSingleTileKernelINS2_10policy_hubIjjN4cuda3std3__44plusIjEEE10Policy1000EN6thrust24THRUST_300001_SM_1000_NS6detail15normal_iteratorINSD_10device_ptrIjEEEEPjjS9_jjNS7_10__identityEEEvT0_T1_T2_T3_T4_T6_E12temp_storage+28];
	selp.b32 	%r414, %r413, 0, %p47;
	add.s32 	%r415, %r412, %r414;
	setp.gt.u32 	%p48, %r90, 192;
	ld.shared.u32 	%r416, [_ZZN3cub18CUB_300001_SM_10006detail6reduce28DeviceReduceSingleTileKernelINS2_10policy_hubIjjN4cuda3std3__44plusIjEEE10Policy1000EN6thrust24THRUST_300001_SM_1000_NS6detail15normal_iteratorINSD_10device_ptrIjEEEEPjjS9_jjNS7_10__identityEEEvT0_T1_T2_T3_T4_T6_E12temp_storage+32];
	selp.b32 	%r417, %r416, 0, %p48;
	add.s32 	%r418, %r415, %r417;
	setp.gt.u32 	%p49, %r90, 224;
	ld.shared.u32 	%r419, [_ZZN3cub18CUB_300001_SM_10006detail6reduce28DeviceReduceSingleTileKernelINS2_10policy_hubIjjN4cuda3std3__44plusIjEEE10Policy1000EN6thrust24THRUST_300001_SM_1000_NS6detail15normal_iteratorINSD_10device_ptrIjEEEEPjjS9_jjNS7_10__identityEEEvT0_T1_T2_T3_T4_T6_E12temp_storage+36];
	selp.b32 	%r420, %r419, 0, %p49;
	add.s32 	%r510, %r418, %r420;
	bra.uni 	$L__BB1_50;
$L__BB1_28:
	mov.u32 	%r40, %tid.x;
	mul.wide.u32 	%rd11, %r40, 4;
	add.s64 	%rd12, %rd2, %rd11;
	ld.global.u32 	%r93, [%rd12];
	ld.global.u32 	%r94, [%rd12+1024];
	ld.global.u32 	%r95, [%rd12+2048];
	ld.global.u32 	%r96, [%rd12+3072];
	ld.global.u32 	%r97, [%rd12+4096];
	ld.global.u32 	%r98, [%rd12+5120];
	ld.global.u32 	%r99, [%rd12+6144];
	ld.global.u32 	%r100, [%rd12+7168];
	ld.global.u32 	%r101, [%rd12+8192];
	ld.global.u32 	%r102, [%rd12+9216];
	ld.global.u32 	%r103, [%rd12+10240];
	ld.global.u32 	%r104, [%rd12+11264];
	ld.global.u32 	%r105, [%rd12+12288];
	ld.global.u32 	%r106, [%rd12+13312];
	ld.global.u32 	%r107, [%rd12+14336];
	ld.global.u32 	%r108, [%rd12+15360];
	add.s32 	%r109, %r94, %r93;
	add.s32 	%r110, %r95, %r109;
	add.s32 	%r111, %r96, %r110;
	add.s32 	%r112, %r97, %r111;
	add.s32 	%r113, %r98, %r112;
	add.s32 	%r114, %r99, %r113;
	add.s32 	%r115, %r100, %r114;
	add.s32 	%r116, %r101, %r115;
	add.s32 	%r117, %r102, %r116;
	add.s32 	%r118, %r103, %r117;
	add.s32 	%r119, %r104, %r118;
	add.s32 	%r120, %r105, %r119;
	add.s32 	%r121, %r106, %r120;
	add.s32 	%r122, %r107, %r121;
	add.s32 	%r509, %r108, %r122;
	add.s32 	%r42, %r90, -4096;
	setp.lt.u32 	%p3, %r42, 4096;
	mov.b32 	%r492, 4096;
	@%p3 bra 	$L__BB1_32;
	mov.b32 	%r492, 4096;
$L__BB1_30:
	add.s32 	%r124, %r40, %r492;
	mul.wide.u32 	%rd13, %r124, 4;
	add.s64 	%rd14, %rd2, %rd13;
	ld.global.u32 	%r125, [%rd14];
	ld.global.u32 	%r126, [%rd14+1024];
	ld.global.u32 	%r127, [%rd14+2048];
	ld.global.u32 	%r128, [%rd14+3072];
	ld.global.u32 	%r129, [%rd14+4096];
	ld.global.u32 	%r130, [%rd14+5120];
	ld.global.u32 	%r131, [%rd14+6144];
	ld.global.u32 	%r132, [%rd14+7168];
	ld.global.u32 	%r133, [%rd14+8192];
	ld.global.u32 	%r134, [%rd14+9216];
	ld.global.u32 	%r135, [%rd14+10240];
	ld.global.u32 	%r136, [%rd14+11264];
	ld.global.u32 	%r137, [%rd14+12288];
	ld.global.u32 	%r138, [%rd14+13312];
	ld.global.u32 	%r139, [%rd14+14336];
	ld.global.u32 	%r140, [%rd14+15360];
	add.s32 	%r141, %r125, %r509;
	add.s32 	%r142, %r126, %r141;
	add.s32 	%r143, %r127, %r142;
	add.s32 	%r144, %r128, %r143;
	add.s32 	%r145, %r129, %r144;
	add.s32 	%r146, %r130, %r145;
	add.s32 	%r147, %r131, %r146;
	add.s32 	%r148, %r132, %r147;
	add.s32 	%r149, %r133, %r148;
	add.s32 	%r150, %r134, %r149;
	add.s32 	%r151, %r135, %r150;
	add.s32 	%r152, %r136, %r151;
	add.s32 	%r153, %r137, %r152;
	add.s32 	%r154, %r138, %r153;
	add.s32 	%r155, %r139, %r154;
	add.s32 	%r509, %r140, %r155;
	sub.s32 	%r156, %r90, %r492;
	setp.lt.u32 	%p4, %r156, 4096;
	@%p4 bra 	$L__BB1_46;
	add.s32 	%r492, %r492, 4096;
	setp.le.u32 	%p5, %r492, %r42;
	@%p5 bra 	$L__BB1_30;
$L__BB1_32:
	setp.le.u32 	%p6, %r90, %r492;
	sub.s32 	%r157, %r90, %r492;
	setp.ge.s32 	%p7, %r40, %r157;
	or.pred  	%p8, %p6, %p7;
	@%p8 bra 	$L__BB1_46;
	not.b32 	%r160, %r40;
	add.s32 	%r161, %r90, %r160;
	sub.s32 	%r162, %r161, %r492;
	shr.u32 	%r163, %r162, 8;
	add.s32 	%r49, %r163, 1;
	and.b32  	%r50, %r49, 15;
	setp.lt.u32 	%p9, %r162, 3840;
	mov.u32 	%r501, %r40;
	@%p9 bra 	$L__BB1_37;
	or.b32  	%r495, %r40, 2048;
	add.s32 	%r494, %r40, %r492;
	and.b32  	%r164, %r49, 33554416;
	neg.s32 	%r493, %r164;
$L__BB1_35:
	.pragma "nounroll";
	mul.wide.u32 	%rd15, %r494, 4;
	add.s64 	%rd16, %rd2, %rd15;
	ld.global.u32 	%r165, [%rd16];
	add.s32 	%r166, %r165, %r509;
	add.s32 	%r167, %r494, 256;
	mul.wide.u32 	%rd17, %r167, 4;
	add.s64 	%rd18, %rd2, %rd17;
	ld.global.u32 	%r168, [%rd18];
	add.s32 	%r169, %r168, %r166;
	add.s32 	%r170, %r494, 512;
	mul.wide.u32 	%rd19, %r170, 4;
	add.s64 	%rd20, %rd2, %rd19;
	ld.global.u32 	%r171, [%rd20];
	add.s32 	%r172, %r171, %r169;
	add.s32 	%r173, %r494, 768;
	mul.wide.u32 	%rd21, %r173, 4;
	add.s64 	%rd22, %rd2, %rd21;
	ld.global.u32 	%r174, [%rd22];
	add.s32 	%r175, %r174, %r172;
	add.s32 	%r176, %r494, 1024;
	mul.wide.u32 	%rd23, %r176, 4;
	add.s64 	%rd24, %rd2, %rd23;
	ld.global.u32 	%r177, [%rd24];
	add.s32 	%r178, %r177, %r175;
	add.s32 	%r179, %r494, 1280;
	mul.wide.u32 	%rd25, %r179, 4;
	add.s64 	%rd26, %rd2, %rd25;
	ld.global.u32 	%r180, [%rd26];
	add.s32 	%r181, %r180, %r178;
	add.s32 	%r182, %r494, 1536;
	mul.wide.u32 	%rd27, %r182, 4;
	add.s64 	%rd28, %rd2, %rd27;
	ld.global.u32 	%r183, [%rd28];
	add.s32 	%r184, %r183, %r181;
	add.s32 	%r185, %r494, 1792;
	mul.wide.u32 	%rd29, %r185, 4;
	add.s64 	%rd30, %rd2, %rd29;
	ld.global.u32 	%r186, [%rd30];
	add.s32 	%r187, %r186, %r184;
	add.s32 	%r188, %r494, 2048;
	mul.wide.u32 	%rd31, %r188, 4;
	add.s64 	%rd32, %rd2, %rd31;
	ld.global.u32 	%r189, [%rd32];
	add.s32 	%r190, %r189, %r187;
	add.s32 	%r191, %r494, 2304;
	mul.wide.u32 	%rd33, %r191, 4;
	add.s64 	%rd34, %rd2, %rd33;
	ld.global.u32 	%r192, [%rd34];
	add.s32 	%r193, %r192, %r190;
	add.s32 	%r194, %r494, 2560;
	mul.wide.u32 	%rd35, %r194, 4;
	add.s64 	%rd36, %rd2, %rd35;
	ld.global.u32 	%r195, [%rd36];
	add.s32 	%r196, %r195, %r193;
	add.s32 	%r197, %r494, 2816;
	mul.wide.u32 	%rd37, %r197, 4;
	add.s64 	%rd38, %rd2, %rd37;
	ld.global.u32 	%r198, [%rd38];
	add.s32 	%r199, %r198, %r196;
	add.s32 	%r200, %r494, 3072;
	mul.wide.u32 	%rd39, %r200, 4;
	add.s64 	%rd40, %rd2, %rd39;
	ld.global.u32 	%r201, [%rd40];
	add.s32 	%r202, %r201, %r199;
	add.s32 	%r203, %r494, 3328;
	mul.wide.u32 	%rd41, %r203, 4;
	add.s64 	%rd42, %rd2, %rd41;
	ld.global.u32 	%r204, [%rd42];
	add.s32 	%r205, %r204, %r202;
	add.s32 	%r206, %r494, 3584;
	mul.wide.u32 	%rd43, %r206, 4;
	add.s64 	%rd44, %rd2, %rd43;
	ld.global.u32 	%r207, [%rd44];
	add.s32 	%r208, %r207, %r205;
	add.s32 	%r209, %r494, 3840;
	mul.wide.u32 	%rd45, %r209, 4;
	add.s64 	%rd46, %rd2, %rd45;
	ld.global.u32 	%r210, [%rd46];
	add.s32 	%r509, %r210, %r208;
	add.s32 	%r495, %r495, 4096;
	add.s32 	%r494, %r494, 4096;
	add.s32 	%r493, %r493, 16;
	setp.ne.s32 	%p10, %r493, 0;
	@%p10 bra 	$L__BB1_35;
	add.s32 	%r501, %r495, -2048;
$L__BB1_37:
	setp.eq.s32 	%p11, %r50, 0;
	@%p11 bra 	$L__BB1_46;
	and.b32  	%r66, %r49, 7;
	setp.lt.u32 	%p12, %r50, 8;
	@%p12 bra 	$L__BB1_40;
	add.s32 	%r212, %r501, %r492;
	mul.wide.u32 	%rd47, %r212, 4;
	add.s64 	%rd48, %rd2, %rd47;
	ld.global.u32 	%r213, [%rd48];
	add.s32 	%r214, %r213, %r509;
	add.s32 	%r215, %r212, 256;
	mul.wide.u32 	%rd49, %r215, 4;
	add.s64 	%rd50, %rd2, %rd49;
	ld.global.u32 	%r216, [%rd50];
	add.s32 	%r217, %r216, %r214;
	add.s32 	%r218, %r212, 512;
	mul.wide.u32 	%rd51, %r218, 4;
	add.s64 	%rd52, %rd2, %rd51;
	ld.global.u32 	%r219, [%rd52];
	add.s32 	%r220, %r219, %r217;
	add.s32 	%r221, %r212, 768;
	mul.wide.u32 	%rd53, %r221, 4;
	add.s64 	%rd54, %rd2, %rd53;
	ld.global.u32 	%r222, [%rd54];
	add.s32 	%r223, %r222, %r220;
	add.s32 	%r224, %r212, 1024;
	mul.wide.u32 	%rd55, %r224, 4;
	add.s64 	%rd56, %rd2, %rd55;
	ld.global.u32 	%r225, [%rd56];
	add.s32 	%r226, %r225, %r223;
	add.s32 	%r227, %r212, 1280;
	mul.wide.u32 	%rd57, %r227, 4;
	add.s64 	%rd58, %rd2, %rd57;
	ld.global.u32 	%r228, [%rd58];
	add.s32 	%r229, %r228, %r226;
	add.s32 	%r230, %r212, 1536;
	mul.wide.u32 	%rd59, %r230, 4;
	add.s64 	%rd60, %rd2, %rd59;
	ld.global.u32 	%r231, [%rd60];
	add.s32 	%r232, %r231, %r229;
	add.s32 	%r233, %r212, 1792;
	mul.wide.u32 	%rd61, %r233, 4;
	add.s64 	%rd62, %rd2, %rd61;
	ld.global.u32 	%r234, [%rd62];
	add.s32 	%r509, %r234, %r232;
	add.s32 	%r501, %r501, 2048;
$L__BB1_40:
	setp.eq.s32 	%p13, %r66, 0;
	@%p13 bra 	$L__BB1_46;
	and.b32  	%r72, %r49, 3;
	setp.lt.u32 	%p14, %r66, 4;
	@%p14 bra 	$L__BB1_43;
	add.s32 	%r236, %r501, %r492;
	mul.wide.u32 	%rd63, %r236, 4;
	add.s64 	%rd64, %rd2, %rd63;
	ld.global.u32 	%r237, [%rd64];
	add.s32 	%r238, %r237, %r509;
	add.s32 	%r239, %r236, 256;
	mul.wide.u32 	%rd65, %r239, 4;
	add.s64 	%rd66, %rd2, %rd65;
	ld.global.u32 	%r240, [%rd66];
	add.s32 	%r241, %r240, %r238;
	add.s32 	%r242, %r236, 512;
	mul.wide.u32 	%rd67, %r242, 4;
	add.s64 	%rd68, %rd2, %rd67;
	ld.global.u32 	%r243, [%rd68];
	add.s32 	%r244, %r243, %r241;
	add.s32 	%r245, %r236, 768;
	mul.wide.u32 	%rd69, %r245, 4;
	add.s64 	%rd70, %rd2, %rd69;
	ld.global.u32 	%r246, [%rd70];
	add.s32 	%r509, %r246, %r244;
	add.s32 	%r501, %r501, 1024;
$L__BB1_43:
	setp.eq.s32 	%p15, %r72, 0;
	@%p15 bra 	$L__BB1_46;
	add.s32 	%r507, %r501, %r492;
	neg.s32 	%r506, %r72;
$L__BB1_45:
	.pragma "nounroll";
	mul.wide.u32 	%rd71, %r507, 4;
	add.s64 	%rd72, %rd2, %rd71;
	ld.global.u32 	%r247, [%rd72];
	add.s32 	%r509, %r247, %r509;
	add.s32 	%r507, %r507, 256;
	add.s32 	%r506, %r506, 1;
	setp.ne.s32 	%p16, %r506, 0;
	@%p16 bra 	$L__BB1_45;
$L__BB1_46:
	// begin inline asm
	mov.u32 %r248, %laneid;
	// end inline asm
	mov.b32 	%r251, 1;
	mov.b32 	%r272, 31;
	mov.b32 	%r273, -1;
	// begin inline asm
	shfl.sync.down.b32 %r249, %r509, %r251, %r272, %r273;
	// end inline asm
	setp.gt.s32 	%p17, %r248, 30;
	selp.b32 	%r274, 0, %r249, %p17;
	add.s32 	%r255, %r274, %r509;
	mov.b32 	%r256, 2;
	// begin inline asm
	shfl.sync.down.b32 %r254, %r255, %r256, %r272, %r273;
	// end inline asm
	setp.gt.s32 	%p18, %r248, 29;
	selp.b32 	%r275, 0, %r254, %p18;
	add.s32 	%r260, %r255, %r275;
	mov.b32 	%r261, 4;
	// begin inline asm
	shfl.sync.down.b32 %r259, %r260, %r261, %r272, %r273;
	// end inline asm
	setp.gt.s32 	%p19, %r248, 27;
	selp.b32 	%r276, 0, %r259, %p19;
	add.s32 	%r265, %r260, %r276;
	mov.b32 	%r266, 8;
	// begin inline asm
	shfl.sync.down.b32 %r264, %r265, %r266, %r272, %r273;
	// end inline asm
	setp.gt.s32 	%p20, %r248, 23;
	selp.b32 	%r277, 0, %r264, %p20;
	add.s32 	%r270, %r265, %r277;
	mov.b32 	%r271, 16;
	// begin inline asm
	shfl.sync.down.b32 %r269, %r270, %r271, %r272, %r273;
	// end inline asm
	setp.gt.s32 	%p21, %r248, 15;
	selp.b32 	%r278, 0, %r269, %p21;
	add.s32 	%r510, %r270, %r278;
	setp.ne.s32 	%p22, %r248, 0;
	@%p22 bra 	$L__BB1_48;
	shr.u32 	%r279, %r40, 3;
	and.b32  	%r280, %r279, 124;
	mov.u32 	%r281, _ZZN3cub18CUB_300001_SM_10006detail6reduce28DeviceReduceSingleTileKernelINS2_10policy_hubIjjN4cuda3std3__44plusIjEEE10Policy1000EN6thrust24THRUST_300001_SM_1000_NS6detail15normal_iteratorINSD_10device_ptrIjEEEEPjjS9_jjNS7_10__identityEEEvT0_T1_T2_T3_T4_T6_E12temp_storage;
	add.s32 	%r282, %r281, %r280;
	st.shared.u32 	[%r282+8], %r510;
$L__BB1_48:
	bar.sync 	0;
	setp.ne.s32 	%p23, %r40, 0;
	@%p23 bra 	$L__BB1_50;
	ld.shared.u32 	%r283, [_ZZN3cub18CUB_300001_SM_10006detail6reduce28DeviceReduceSingleTileKernelINS2_10policy_hubIjjN4cuda3std3__44plusIjEEE10Policy1000EN6thrust24THRUST_300001_SM_1000_NS6detail15normal_iteratorINSD_10device_ptrIjEEEEPjjS9_jjNS7_10__identityEEEvT0_T1_T2_T3_T4_T6_E12temp_storage+12];
	add.s32 	%r284, %r283, %r510;
	ld.shared.u32 	%r285, [_ZZN3cub18CUB_300001_SM_10006detail6reduce28DeviceReduceSingleTileKernelINS2_10policy_hubIjjN4cuda3std3__44plusIjEEE10Policy1000EN6thrust24THRUST_300001_SM_1000_NS6detail15normal_iteratorINSD_10device_ptrIjEEEEPjjS9_jjNS7_10__identityEEEvT0_T1_T2_T3_T4_T6_E12temp_storage+16];
	add.s32 	%r286, %r284, %r285;
	ld.shared.u32 	%r287, [_ZZN3cub18CUB_300001_SM_10006detail6reduce28DeviceReduceSingleTileKernelINS2_10policy_hubIjjN4cuda3std3__44plusIjEEE10Policy1000EN6thrust24THRUST_300001_SM_1000_NS6detail15normal_iteratorINSD_10device_ptrIjEEEEPjjS9_jjNS7_10__identityEEEvT0_T1_T2_T3_T4_T6_E12temp_storage+20];
	add.s32 	%r288, %r286, %r287;
	ld.shared.u32 	%r289, [_ZZN3cub18CUB_300001_SM_10006detail6reduce28DeviceReduceSingleTileKernelINS2_10policy_hubIjjN4cuda3std3__44plusIjEEE10Policy1000EN6thrust24THRUST_300001_SM_1000_NS6detail15normal_iteratorINSD_10device_ptrIjEEEEPjjS9_jjNS7_10__identityEEEvT0_T1_T2_T3_T4_T6_E12temp_storage+24];
	add.s32 	%r290, %r288, %r289;
	ld.shared.u32 	%r291, [_ZZN3cub18CUB_300001_SM_10006detail6reduce28DeviceReduceSingleTileKernelINS2_10policy_hubIjjN4cuda3std3__44plusIjEEE10Policy1000EN6thrust24THRUST_300001_SM_1000_NS6detail15normal_iteratorINSD_10device_ptrIjEEEEPjjS9_jjNS7_10__identityEEEvT0_T1_T2_T3_T4_T6_E12temp_storage+28];
	add.s32 	%r292, %r290, %r291;
	ld.shared.u32 	%r293, [_ZZN3cub18CUB_300001_SM_10006detail6reduce28DeviceReduceSingleTileKernelINS2_10policy_hubIjjN4cuda3std3__44plusIjEEE10Policy1000EN6thrust24THRUST_300001_SM_1000_NS6detail15normal_iteratorINSD_10device_ptrIjEEEEPjjS9_jjNS7_10__identityEEEvT0_T1_T2_T3_T4_T6_E12temp_storage+32];
	add.s32 	%r294, %r292, %r293;
	ld.shared.u32 	%r295, [_ZZN3cub18CUB_300001_SM_10006detail6reduce28DeviceReduceSingleTileKernelINS2_10policy_hubIjjN4cuda3std3__44plusIjEEE10Policy1000EN6thrust24THRUST_300001_SM_1000_NS6detail15normal_iteratorINSD_10device_ptrIjEEEEPjjS9_jjNS7_10__identityEEEvT0_T1_T2_T3_T4_T6_E12temp_storage+36];
	add.s32 	%r510, %r294, %r295;
$L__BB1_50:
	mov.u32 	%r469, %tid.x;
	setp.ne.s32 	%p57, %r469, 0;
	@%p57 bra 	$L__BB1_52;
	add.s32 	%r470, %r510, %r91;
	st.global.u32 	[%rd1], %r470;
$L__BB1_52:
	ret;

}
	// .globl	_ZN3cub18CUB_300001_SM_10006detail6reduce18DeviceReduceKernelINS2_10policy_hubIjjN4cuda3std3__44plusIjEEE10Policy1000EN6thrust24THRUST_300001_SM_1000_NS6detail15normal_iteratorINSD_10device_ptrIjEEEEjS9_jNS7_10__identityEEEvT0_PT3_T1_NS0_13GridEvenShareISN_EET2_T4_
.visible .entry _ZN3cub18CUB_300001_SM_10006detail6reduce18DeviceReduceKernelINS2_10policy_hubIjjN4cuda3std3__44plusIjEEE10Policy1000EN6thrust24THRUST_300001_SM_1000_NS6detail15normal_iteratorINSD_10device_ptrIjEEEEjS9_jNS7_10__identityEEEvT0_PT3_T1_NS0_13GridEvenShareISN_EET2_T4_(
	.param .align 8 .b8 _ZN3cub18CUB_300001_SM_10006detail6reduce18DeviceReduceKernelINS2_10policy_hubIjjN4cuda3std3__44plusIjEEE10Policy1000EN6thrust24THRUST_300001_SM_1000_NS6detail15normal_iteratorINSD_10device_ptrIjEEEEjS9_jNS7_10__identityEEEvT0_PT3_T1_NS0_13GridEvenShareISN_EET2_T4__param_0[8],
	.param .u64 .ptr .align 1 _ZN3cub18CUB_300001_SM_10006detail6reduce18DeviceReduceKernelINS2_10policy_hubIjjN4cuda3std3__44plusIjEEE10Policy1000EN6thrust24THRUST_300001_SM_1000_NS6detail15normal_iteratorINSD_10device_ptrIjEEEEjS9_jNS7_10__identityEEEvT0_PT3_T1_NS0_13GridEvenShareISN_EET2_T4__param_1,
	.param .u32 _ZN3cub18CUB_300001_SM_10006detail6reduce18DeviceReduceKernelINS2_10policy_hubIjjN4cuda3std3__44plusIjEEE10Policy1000EN6thrust24THRUST_300001_SM_1000_NS6detail15normal_iteratorINSD_10device_ptrIjEEEEjS9_jNS7_10__identityEEEvT0_PT3_T1_NS0_13GridEvenShareISN_EET2_T4__param_2,
	.param .align 4 .b8 _ZN3cub18CUB_300001_SM_10006detail6reduce18DeviceReduceKernelINS2_10policy_hubIjjN4cuda3std3__44plusIjEEE10Policy1000EN6thrust24THRUST_300001_SM_1000_NS6detail15normal_iteratorINSD_10device_ptrIjEEEEjS9_jNS7_10__identityEEEvT0_PT3_T1_NS0_13GridEvenShareISN_EET2_T4__param_3[40],
	.param .align 1 .b8 _ZN3cub18CUB_300001_SM_10006detail6reduce18DeviceReduceKernelINS2_10policy_hubIjjN4cuda3std3__44plusIjEEE10Policy1000EN6thrust24THRUST_300001_SM_1000_NS6detail15normal_iteratorINSD_10device_ptrIjEEEEjS9_jNS7_10__identityEEEvT0_PT3_T1_NS0_13GridEvenShareISN_EET2_T4__param_4[1],
	.param .align 1 .b8 _ZN3cub18CUB_300001_SM_10006detail6reduce18DeviceReduceKernelINS2_10policy_hubIjjN4cuda3std3__44plusIjEEE10Policy1000EN6thrust24THRUST_300001_SM_1000_NS6detail15normal_iteratorINSD_10device_ptrIjEEEEjS9_jNS7_10__identityEEEvT0_PT3_T1_NS0_13GridEvenShareISN_EET2_T4__param_5[1]
)
.maxntid 256
{
	.reg .pred 	%p<57>;
	.reg .b16 	%rs<4>;
	.reg .b32 	%r<575>;
	.reg .b64 	%rd<130>;
	// demoted variable
	.shared .align 4 .b8 _ZZN3cub18CUB_300001_SM_10006detail6reduce18DeviceReduceKernelINS2_10policy_hubIjjN4cuda3std3__44plusIjEEE10Policy1000EN6thrust24THRUST_300001_SM_1000_NS6detail15normal_iteratorINSD_10device_ptrIjEEEEjS9_jNS7_10__identityEEEvT0_PT3_T1_NS0_13GridEvenShareISN_EET2_T4_E12temp_storage[44];
	ld.param.u32 	%r1, [_ZN3cub18CUB_300001_SM_10006detail6reduce18DeviceReduceKernelINS2_10policy_hubIjjN4cuda3std3__44plusIjEEE10Policy1000EN6thrust24THRUST_300001_SM_1000_NS6detail15normal_iteratorINSD_10device_ptrIjEEEEjS9_jNS7_10__identityEEEvT0_PT3_T1_NS0_13GridEvenShareISN_EET2_T4__param_3+20];
	ld.param.u32 	%r2, [_ZN3cub18CUB_300001_SM_10006detail6reduce18DeviceReduceKernelINS2_10policy_hubIjjN4cuda3std3__44plusIjEEE10Policy1000EN6thrust24THRUST_300001_SM_1000_NS6detail15normal_iteratorINSD_10device_ptrIjEEEEjS9_jNS7_10__identityEEEvT0_PT3_T1_NS0_13GridEvenShareISN_EET2_T4__param_3+24];
	ld.param.u64 	%rd3, [_ZN3cub18CUB_300001_SM_10006detail6reduce18DeviceReduceKernelINS2_10policy_hubIjjN4cuda3std3__44plusIjEEE10Policy1000EN6thrust24THRUST_300001_SM_1000_NS6detail15normal_iteratorINSD_10device_ptrIjEEEEjS9_jNS7_10__identityEEEvT0_PT3_T1_NS0_13GridEvenShareISN_EET2_T4__param_0];
	cvta.to.global.u64 	%rd1, %rd3;
	mov.u32 	%r3, %ctaid.x;
	shl.b32 	%r4, %r2, 12;
	shl.b32 	%r556, %r3, 12;
	sub.s32 	%r6, %r1, %r556;
	setp.gt.u32 	%p1, %r6, 4095;
	@%p1 bra 	$L__BB2_26;
	mov.u32 	%r7, %tid.x;
	setp.ge.u32 	%p23, %r7, %r6;
	mov.b32 	%r550, 0;
	mov.u32 	%r539, %r7;
	@%p23 bra 	$L__BB2_3;
	add.s32 	%r330, %r556, %r7;
	mul.wide.u32 	%rd66, %r330, 4;
	add.s64 	%rd67, %rd1, %rd66;
	ld.global.u32 	%r550, [%rd67];
	add.s32 	%r539, %r7, 256;
$L__BB2_3:
	setp.ge.u32 	%p24, %r539, %r6;
	@%p24 bra 	$L__BB2_17;
	not.b32 	%r332, %r539;
	add.s32 	%r333, %r1, %r332;
	sub.s32 	%r334, %r333, %r556;
	shr.u32 	%r335, %r334, 8;
	add.s32 	%r12, %r335, 1;
	and.b32  	%r13, %r12, 15;
	setp.lt.u32 	%p25, %r334, 3840;
	@%p25 bra 	$L__BB2_8;
	or.b32  	%r536, %r539, 2048;
	add.s32 	%r535, %r539, %r556;
	and.b32  	%r336, %r12, 33554416;
	neg.s32 	%r534, %r336;
$L__BB2_6:
	.pragma "nounroll";
	mul.wide.u32 	%rd68, %r535, 4;
	add.s64 	%rd69, %rd1, %rd68;
	ld.global.u32 	%r337, [%rd69];
	add.s32 	%r338, %r337, %r550;
	add.s32 	%r339, %r535, 256;
	mul.wide.u32 	%rd70, %r339, 4;
	add.s64 	%rd71, %rd1, %rd70;
	ld.global.u32 	%r340, [%rd71];
	add.s32 	%r341, %r340, %r338;
	add.s32 	%r342, %r535, 512;
	mul.wide.u32 	%rd72, %r342, 4;
	add.s64 	%rd73, %rd1, %rd72;
	ld.global.u32 	%r343, [%rd73];
	add.s32 	%r344, %r343, %r341;
	add.s32 	%r345, %r535, 768;
	mul.wide.u32 	%rd74, %r345, 4;
	add.s64 	%rd75, %rd1, %rd74;
	ld.global.u32 	%r346, [%rd75];
	add.s32 	%r347, %r346, %r344;
	add.s32 	%r348, %r535, 1024;
	mul.wide.u32 	%rd76, %r348, 4;
	add.s64 	%rd77, %rd1, %rd76;
	ld.global.u32 	%r349, [%rd77];
	add.s32 	%r350, %r349, %r347;
	add.s32 	%r351, %r535, 1280;
	mul.wide.u32 	%rd78, %r351, 4;
	add.s64 	%rd79, %rd1, %rd78;
	ld.global.u32 	%r352, [%rd79];
	add.s32 	%r353, %r352, %r350;
	add.s32 	%r354, %r535, 1536;
	mul.wide.u32 	%rd80, %r354, 4;
	add.s64 	%rd81, %rd1, %rd80;
	ld.global.u32 	%r355, [%rd81];
	add.s32 	%r356, %r355, %r353;
	add.s32 	%r357, %r535, 1792;
	mul.wide.u32 	%rd82, %r357, 4;
	add.s64 	%rd83, %rd1, %rd82;
	ld.global.u32 	%r358, [%rd83];
	add.s32 	%r359, %r358, %r356;
	add.s32 	%r360, %r535, 2048;
	mul.wide.u32 	%rd84, %r360, 4;
	add.s64 	%rd85, %rd1, %rd84;
	ld.global.u32 	%r361, [%rd85];
	add.s32 	%r362, %r361, %r359;
	add.s32 	%r363, %r535, 2304;
	mul.wide.u32 	%rd86, %r363, 4;
	add.s64 	%rd87, %rd1, %rd86;
	ld.global.u32 	%r364, [%rd87];
	add.s32 	%r365, %r364, %r362;
	add.s32 	%r366, %r535, 2560;
	mul.wide.u32 	%rd88, %r366, 4;
	add.s64 	%rd89, %rd1, %rd88;
	ld.global.u32 	%r367, [%rd89];
	add.s32 	%r368, %r367, %r365;
	add.s32 	%r369, %r535, 2816;
	mul.wide.u32 	%rd90, %r369, 4;
	add.s64 	%rd91, %rd1, %rd90;
	ld.global.u32 	%r370, [%rd91];
	add.s32 	%r371, %r370, %r368;
	add.s32 	%r372, %r535, 3072;
	mul.wide.u32 	%rd92, %r372, 4;
	add.s64 	%rd93, %rd1, %rd92;
	ld.global.u32 	%r373, [%rd93];
	add.s32 	%r374, %r373, %r371;
	add.s32 	%r375, %r535, 3328;
	mul.wide.u32 	%rd94, %r375, 4;
	add.s64 	%rd95, %rd1, %rd94;
	ld.global.u32 	%r376, [%rd95];
	add.s32 	%r377, %r376, %r374;
	add.s32 	%r378, %r535, 3584;
	mul.wide.u32 	%rd96, %r378, 4;
	add.s64 	%rd97, %rd1, %rd96;
	ld.global.u32 	%r379, [%rd97];
	add.s32 	%r380, %r379, %r377;
	add.s32 	%r381, %r535, 3840;
	mul.wide.u32 	%rd98, %r381, 4;
	add.s64 	%rd99, %rd1, %rd98;
	ld.global.u32 	%r382, [%rd99];
	add.s32 	%r550, %r382, %r380;
	add.s32 	%r536, %r536, 4096;
	add.s32 	%r535, %r535, 4096;
	add.s32 	%r534, %r534, 16;
	setp.ne.s32 	%p26, %r534, 0;
	@%p26 bra 	$L__BB2_6;
	add.s32 	%r539, %r536, -2048;
$L__BB2_8:
	setp.eq.s32 	%p27, %r13, 0;
	@%p27 bra 	$L__BB2_17;
	and.b32  	%r29, %r12, 7;
	setp.lt.u32 	%p28, %r13, 8;
	@%p28 bra 	$L__BB2_11;
	add.s32 	%r384, %r556, %r539;
	mul.wide.u32 	%rd100, %r384, 4;
	add.s64 	%rd101, %rd1, %rd100;
	ld.global.u32 	%r385, [%rd101];
	add.s32 	%r386, %r385, %r550;
	add.s32 	%r387, %r384, 256;
	mul.wide.u32 	%rd102, %r387, 4;
	add.s64 	%rd103, %rd1, %rd102;
	ld.global.u32 	%r388, [%rd103];
	add.s32 	%r389, %r388, %r386;
	add.s32 	%r390, %r384, 512;
	mul.wide.u32 	%rd104, %r390, 4;
	add.s64 	%rd105, %rd1, %rd104;
	ld.global.u32 	%r391, [%rd105];
	add.s32 	%r392, %r391, %r389;
	add.s32 	%r393, %r384, 768;
	mul.wide.u32 	%rd106, %r393, 4;
	add.s64 	%rd107, %rd1, %rd106;
	ld.global.u32 	%r394, [%rd107];
	add.s32 	%r395, %r394, %r392;
	add.s32 	%r396, %r384, 1024;
	mul.wide.u32 	%rd108, %r396, 4;
	add.s64 	%rd109, %rd1, %rd108;
	ld.global.u32 	%r397, [%rd109];
	add.s32 	%r398, %r397, %r395;
	add.s32 	%r399, %r384, 1280;
	mul.wide.u32 	%rd110, %r399, 4;
	add.s64 	%rd111, %rd1, %rd110;
	ld.global.u32 	%r400, [%rd111];
	add.s32 	%r401, %r400, %r398;
	add.s32 	%r402, %r384, 1536;
	mul.wide.u32 	%rd112, %r402, 4;
	add.s64 	%rd113, %rd1, %rd112;
	ld.global.u32 	%r403, [%rd113];
	add.s32 	%r404, %r403, %r401;
	add.s32 	%r405, %r384, 1792;
	mul.wide.u32 	%rd114, %r405, 4;
	add.s64 	%rd115, %rd1, %rd114;
	ld.global.u32 	%r406, [%rd115];
	add.s32 	%r550, %r406, %r404;
	add.s32 	%r539, %r539, 2048;
$L__BB2_11:
	setp.eq.s32 	%p29, %r29, 0;
	@%p29 bra 	$L__BB2_17;
	and.b32  	%r35, %r12, 3;
	setp.lt.u32 	%p30, %r29, 4;
	@%p30 bra 	$L__BB2_14;
	add.s32 	%r408, %r556, %r539;
	mul.wide.u32 	%rd116, %r408, 4;
	add.s64 	%rd117, %rd1, %rd116;
	ld.global.u32 	%r409, [%rd117];
	add.s32 	%r410, %r409, %r550;
	add.s32 	%r411, %r408, 256;
	mul.wide.u32 	%rd118, %r411, 4;
	add.s64 	%rd119, %rd1, %rd118;
	ld.global.u32 	%r412, [%rd119];
	add.s32 	%r413, %r412, %r410;
	add.s32 	%r414, %r408, 512;
	mul.wide.u32 	%rd120, %r414, 4;
	add.s64 	%rd121, %rd1, %rd120;
	ld.global.u32 	%r415, [%rd121];
	add.s32 	%r416, %r415, %r413;
	add.s32 	%r417, %r408, 768;
	mul.wide.u32 	%rd122, %r417, 4;
	add.s64 	%rd123, %rd1, %rd122;
	ld.global.u32 	%r418, [%rd123];
	add.s32 	%r550, %r418, %r416;
	add.s32 	%r539, %r539, 1024;
$L__BB2_14:
	setp.eq.s32 	%p31, %r35, 0;
	@%p31 bra 	$L__BB2_17;
	add.s32 	%r548, %r539, %r556;
	neg.s32 	%r547, %r35;
$L__BB2_16:
	.pragma "nounroll";
	mul.wide.u32 	%rd124, %r548, 4;
	add.s64 	%rd125, %rd1, %rd124;
	ld.global.u32 	%r419, [%rd125];
	add.s32 	%r550, %r419, %r550;
	add.s32 	%r548, %r548, 256;
	add.s32 	%r547, %r547, 1;
	setp.ne.s32 	%p32, %r547, 0;
	@%p32 bra 	$L__BB2_16;
$L__BB2_17:
	setp.lt.u32 	%p33, %r6, 256;
	@%p33 bra 	$L__BB2_22;
	// begin inline asm
	mov.u32 %r483, %laneid;
	// end inline asm
	mov.b32 	%r486, 1;
	mov.b32 	%r507, 31;
	mov.b32 	%r508, -1;
	// begin inline asm
	shfl.sync.down.b32 %r484, %r550, %r486, %r507, %r508;
	// end inline asm
	setp.gt.s32 	%p49, %r483, 30;
	selp.b32 	%r509, 0, %r484, %p49;
	add.s32 	%r490, %r509, %r550;
	mov.b32 	%r491, 2;
	// begin inline asm
	shfl.sync.down.b32 %r489, %r490, %r491, %r507, %r508;
	// end inline asm
	setp.gt.s32 	%p50, %r483, 29;
	selp.b32 	%r510, 0, %r489, %p50;
	add.s32 	%r495, %r490, %r510;
	mov.b32 	%r496, 4;
	// begin inline asm
	shfl.sync.down.b32 %r494, %r495, %r496, %r507, %r508;
	// end inline asm
	setp.gt.s32 	%p51, %r483, 27;
	selp.b32 	%r511, 0, %r494, %p51;
	add.s32 	%r500, %r495, %r511;
	mov.b32 	%r501, 8;
	// begin inline asm
	shfl.sync.down.b32 %r499, %r500, %r501, %r507, %r508;
	// end inline asm
	setp.gt.s32 	%p52, %r483, 23;
	selp.b32 	%r512, 0, %r499, %p52;
	add.s32 	%r505, %r500, %r512;
	mov.b32 	%r506, 16;
	// begin inline asm
	shfl.sync.down.b32 %r504, %r505, %r506, %r507, %r508;
	// end inline asm
	setp.gt.s32 	%p53, %r483, 15;
	selp.b32 	%r513, 0, %r504, %p53;
	add.s32 	%r574, %r505, %r513;
	setp.ne.s32 	%p54, %r483, 0;
	@%p54 bra 	$L__BB2_20;
	shr.u32 	%r514, %r7, 3;
	and.b32  	%r515, %r514, 124;
	mov.u32 	%r516, _ZZN3cub18CUB_300001_SM_10006detail6reduce18DeviceReduceKernelINS2_10policy_hubIjjN4cuda3std3__44plusIjEEE10Policy1000EN6thrust24THRUST_300001_SM_1000_NS6detail15normal_iteratorINSD_10device_ptrIjEEEEjS9_jNS7_10__identityEEEvT0_PT3_T1_NS0_13GridEvenShareISN_EET2_T4_E12temp_storage;
	add.s32 	%r517, %r516, %r515;
	st.shared.u32 	[%r517+8], %r574;
$L__BB2_20:
	bar.sync 	0;
	setp.ne.s32 	%p55, %r7, 0;
	@%p55 bra 	$L__BB2_48;
	ld.shared.u32 	%r518, [_ZZN3cub18CUB_300001_SM_10006detail6reduce18DeviceReduceKernelINS2_10policy_hubIjjN4cuda3std3__44plusIjEEE10Policy1000EN6thrust24THRUST_300001_SM_1000_NS6detail15normal_iteratorINSD_10device_ptrIjEEEEjS9_jNS7_10__identityEEEvT0_PT3_T1_NS0_13GridEvenShareISN_EET2_T4_E12temp_storage+12];
	add.s32 	%r519, %r518, %r574;
	ld.shared.u32 	%r520, [_ZZN3cub18CUB_300001_SM_10006detail6reduce18DeviceReduceKernelINS2_10policy_hubIjjN4cuda3std3__44plusIjEEE10Policy1000EN6thrust24THRUST_300001_SM_1000_NS6detail15normal_iteratorINSD_10device_ptrIjEEEEjS9_jNS7_10__identityEEEvT0_PT3_T1_NS0_13GridEvenShareISN_EET2_T4_E12temp_storage+16];
	add.s32 	%r521, %r519, %r520;
	ld.shared.u32 	%r522, [_ZZN3cub18CUB_300001_SM_10006detail6reduce18DeviceReduceKernelINS2_10policy_hubIjjN4cuda3std3__44plusIjEEE10Policy1000EN6thrust24THRUST_300001_SM_1000_NS6detail15normal_iteratorINSD_10device_ptrIjEEEEjS9_jNS7_10__identityEEEvT0_PT3_T1_NS0_13GridEvenShareISN_EET2_T4_E12temp_storage+20];
	add.s32 	%r523, %r521, %r522;
	ld.shared.u32 	%r524, [_ZZN3cub18CUB_300001_SM_10006detail6reduce18DeviceReduceKernelINS2_10policy_hubIjjN4cuda3std3__44plusIjEEE10Policy1000EN6thrust24THRUST_300001_SM_1000_NS6detail15normal_iteratorINSD_10device_ptrIjEEEEjS9_jNS7_10__identityEEEvT0_PT3_T1_NS0_13GridEvenShareISN_EET2_T4_E12temp_storage+24];
	add.s32 	%r525, %r523, %r524;
	ld.shared.u32 	%r526, [_ZZN3cub18CUB_300001_SM_10006detail6reduce18DeviceReduceKernelINS2_10policy_hubIjjN4cuda3std3__44plusIjEEE10Policy1000EN6thrust24THRUST_300001_SM_1000_NS6detail15normal_iteratorINSD_10device_ptrIjEEEEjS9_jNS7_10__identityEEEvT0_PT3_T1_NS0_13GridEvenShareISN_EET2_T4_E12temp_storage+28];
	add.s32 	%r527, %r525, %r526;
	ld.shared.u32 	%r528, [_ZZN3cub18CUB_300001_SM_10006detail6reduce18DeviceReduceKernelINS2_10policy_hubIjjN4cuda3std3__44plusIjEEE10Policy1000EN6thrust24THRUST_300001_SM_1000_NS6detail15normal_iteratorINSD_10device_ptrIjEEEEjS9_jNS7_10__identityEEEvT0_PT3_T1_NS0_13GridEvenShareISN_EET2_T4_E12temp_storage+32];
	add.s32 	%r529, %r527, %r528;
	ld.shared.u32 	%r530, [_ZZN3cub18CUB_300001_SM_10006detail6reduce18DeviceReduceKernelINS2_10policy_hubIjjN4cuda3std3__44plusIjEEE10Policy1000EN6thrust24THRUST_300001_SM_1000_NS6detail15normal_iteratorINSD_10device_ptrIjEEEEjS9_jNS7_10__identityEEEvT0_PT3_T1_NS0_13GridEvenShareISN_EET2_T4_E12temp_storage+36];
	add.s32 	%r574, %r529, %r530;
	bra.uni 	$L__BB2_48;
$L__BB2_22:
	// begin inline asm
	mov.u32 %r420, %laneid;
	// end inline asm
	and.b32  	%r446, %r7, 992;
	add.s32 	%r447, %r446, 32;
	setp.gt.u32 	%p34, %r447, %r6;
	not.b32 	%r448, %r446;
	add.s32 	%r449, %r6, %r448;
	selp.b32 	%r444, %r449, 31, %p34;
	mov.b32 	%r423, 1;
	mov.b32 	%r445, -1;
	// begin inline asm
	shfl.sync.down.b32 %r421, %r550, %r423, %r444, %r445;
	// end inline asm
	setp.lt.s32 	%p35, %r420, %r444;
	selp.b32 	%r450, %r421, 0, %p35;
	add.s32 	%r427, %r450, %r550;
	mov.b32 	%r428, 2;
	// begin inline asm
	shfl.sync.down.b32 %r426, %r427, %r428, %r444, %r445;
	// end inline asm
	add.s32 	%r451, %r420, 2;
	setp.gt.s32 	%p36, %r451, %r444;
	selp.b32 	%r452, 0, %r426, %p36;
	add.s32 	%r432, %r427, %r452;
	mov.b32 	%r433, 4;
	// begin inline asm
	shfl.sync.down.b32 %r431, %r432, %r433, %r444, %r445;
	// end inline asm
	add.s32 	%r453, %r420, 4;
	setp.gt.s32 	%p37, %r453, %r444;
	selp.b32 	%r454, 0, %r431, %p37;
	add.s32 	%r437, %r432, %r454;
	mov.b32 	%r438, 8;
	// begin inline asm
	shfl.sync.down.b32 %r436, %r437, %r438, %r444, %r445;
	// end inline asm
	add.s32 	%r455, %r420, 8;
	setp.gt.s32 	%p38, %r455, %r444;
	selp.b32 	%r456, 0, %r436, %p38;
	add.s32 	%r442, %r437, %r456;
	mov.b32 	%r443, 16;
	// begin inline asm
	shfl.sync.down.b32 %r441, %r442, %r443, %r444, %r445;
	// end inline asm
	add.s32 	%r457, %r420, 16;
	setp.gt.s32 	%p39, %r457, %r444;
	selp.b32 	%r458, 0, %r441, %p39;
	add.s32 	%r574, %r442, %r458;
	setp.ne.s32 	%p40, %r420, 0;
	@%p40 bra 	$L__BB2_24;
	shr.u32 	%r459, %r7, 3;
	and.b32  	%r460, %r459, 124;
	mov.u32 	%r461, _ZZN3cub18CUB_300001_SM_10006detail6reduce18DeviceReduceKernelINS2_10policy_hubIjjN4cuda3std3__44plusIjEEE10Policy1000EN6thrust24THRUST_300001_SM_1000_NS6detail15normal_iteratorINSD_10device_ptrIjEEEEjS9_jNS7_10__identityEEEvT0_PT3_T1_NS0_13GridEvenShareISN_EET2_T4_E12temp_storage;
	add.s32 	%r462, %r461, %r460;
	st.shared.u32 	[%r462+8], %r574;
$L__BB2_24:
	bar.sync 	0;
	setp.ne.s32 	%p41, %r7, 0;
	@%p41 bra 	$L__BB2_48;
	setp.gt.u32 	%p42, %r6, 32;
	ld.shared.u32 	%r463, [_ZZN3cub18CUB_300001_SM_10006detail6reduce18DeviceReduceKernelINS2_10policy_hubIjjN4cuda3std3__44plusIjEEE10Policy1000EN6thrust24THRUST_300001_SM_1000_NS6detail15normal_iteratorINSD_10device_ptrIjEEEEjS9_jNS7_10__identityEEEvT0_PT3_T1_NS0_13GridEvenShareISN_EET2_T4_E12temp_storage+12];
	selp.b32 	%r464, %r463, 0, %p42;
	add.s32 	%r465, %r464, %r574;
	setp.gt.u32 	%p43, %r6, 64;
	ld.shared.u32 	%r466, [_ZZN3cub18CUB_300001_SM_10006detail6reduce18DeviceReduceKernelINS2_10policy_hubIjjN4cuda3std3__44plusIjEEE10Policy1000EN6thrust24THRUST_300001_SM_1000_NS6detail15normal_iteratorINSD_10device_ptrIjEEEEjS9_jNS7_10__identityEEEvT0_PT3_T1_NS0_13GridEvenShareISN_EET2_T4_E12temp_storage+16];
	selp.b32 	%r467, %r466, 0, %p43;
	add.s32 	%r468, %r465, %r467;
	setp.gt.u32 	%p44, %r6, 96;
	ld.shared.u32 	%r469, [_ZZN3cub18CUB_300001_SM_10006detail6reduce18DeviceReduceKernelINS2_10policy_hubIjjN4cuda3std3__44plusIjEEE10Policy1000EN6thrust24THRUST_300001_SM_1000_NS6detail15normal_iteratorINSD_10device_ptrIjEEEEjS9_jNS7_10__identityEEEvT0_PT3_T1_NS0_13GridEvenShareISN_EET2_T4_E12temp_storage+20];
	selp.b32 	%r470, %r469, 0, %p44;
	add.s32 	%r471, %r468, %r470;
	setp.gt.u32 	%p45, %r6, 128;
	ld.shared.u32 	%r472, [_ZZN3cub18CUB_300001_SM_10006detail6reduce18DeviceReduceKernelINS2_10policy_hubIjjN4cuda3std3__44plusIjEEE10Policy1000EN6thrust24THRUST_300001_SM_1000_NS6detail15normal_iteratorINSD_10device_ptrIjEEEEjS9_jNS7_10__identityEEEvT0_PT3_T1_NS0_13GridEvenShareISN_EET2_T4_E12temp_storage+24];
	selp.b32 	%r473, %r472, 0, %p45;
	add.s32 	%r474, %r471, %r473;
	setp.gt.u32 	%p46, %r6, 160;
	ld.shared.u32 	%r475, [_ZZN3cub18CUB_300001_SM_10006detail6reduce18DeviceReduceKernelINS2_10policy_hubIjjN4cuda3std3__44plusIjEEE10Policy1000EN6thrust24THRUST_300001_SM_1000_NS6detail15normal_iteratorINSD_10device_ptrIjEEEEjS9_jNS7_10__identityEEEvT0_PT3_T1_NS0_13GridEvenShareISN_EET2_T4_E12temp_storage+28];
	selp.b32 	%r476, %r475, 0, %p46;
	add.s32 	%r477, %r474, %r476;
	setp.gt.u32 	%p47, %r6, 192;
	ld.shared.u32 	%r478, [_ZZN3cub18CUB_300001_SM_10006detail6reduce18DeviceReduceKernelINS2_10policy_hubIjjN4cuda3std3__44plusIjEEE10Policy1000EN6thrust24THRUST_300001_SM_1000_NS6detail15normal_iteratorINSD_10device_ptrIjEEEEjS9_jNS7_10__identityEEEvT0_PT3_T1_NS0_13GridEvenShareISN_EET2_T4_E12temp_storage+32];
	selp.b32 	%r479, %r478, 0, %p47;
	add.s32 	%r480, %r477, %r479;
	setp.gt.u32 	%p48, %r6, 224;
	ld.shared.u32 	%r481, [_ZZN3cub18CUB_300001_SM_10006detail6reduce18DeviceReduceKernelINS2_10policy_hubIjjN4cuda3std3__44plusIjEEE10Policy1000EN6thrust24THRUST_300001_SM_1000_NS6detail15normal_iteratorINSD_10device_ptrIjEEEEjS9_jNS7_10__identityEEEvT0_PT3_T1_NS0_13GridEvenShareISN_EET2_T4_E12temp_storage+36];
	selp.b32 	%r482, %r481, 0, %p48;
	add.s32 	%r574, %r480, %r482;
	bra.uni 	$L__BB2_48;
$L__BB2_26:
	mov.u32 	%r54, %tid.x;
	add.s32 	%r110, %r54, %r556;
	mul.wide.u32 	%rd4, %r110, 4;
	add.s64 	%rd5, %rd1, %rd4;
	ld.global.u32 	%r111, [%rd5];
	ld.global.u32 	%r112, [%rd5+1024];
	ld.global.u32 	%r113, [%rd5+2048];
	ld.global.u32 	%r114, [%rd5+3072];
	ld.global.u32 	%r115, [%rd5+4096];
	ld.global.u32 	%r116, [%rd5+5120];
	ld.global.u32 	%r117, [%rd5+6144];
	ld.global.u32 	%r118, [%rd5+7168];
	ld.global.u32 	%r119, [%rd5+8192];
	ld.global.u32 	%r120, [%rd5+9216];
	ld.global.u32 	%r121, [%rd5+10240];
	ld.global.u32 	%r122, [%rd5+11264];
	ld.global.u32 	%r123, [%rd5+12288];
	ld.global.u32 	%r124, [%rd5+13312];
	ld.global.u32 	%r125, [%rd5+14336];
	ld.global.u32 	%r126, [%rd5+15360];
	add.s32 	%r127, %r112, %r111;
	add.s32 	%r128, %r113, %r127;
	add.s32 	%r129, %r114, %r128;
	add.s32 	%r130, %r115, %r129;
	add.s32 	%r131, %r116, %r130;
	add.s32 	%r132, %r117, %r131;
	add.s32 	%r133, %r118, %r132;
	add.s32 	%r134, %r119, %r133;
	add.s32 	%r135, %r120, %r134;
	add.s32 	%r136, %r121, %r135;
	add.s32 	%r137, %r122, %r136;
	add.s32 	%r138, %r123, %r137;
	add.s32 	%r139, %r124, %r138;
	add.s32 	%r140, %r125, %r139;
	add.s32 	%r573, %r126, %r140;
	setp.lt.u32 	%p2, %r6, %r4;
	@%p2 bra 	$L__BB2_44;
	add.s32 	%r56, %r4, %r556;
	not.b32 	%r142, %r54;
	add.s32 	%r143, %r142, %r1;
	sub.s32 	%r144, %r143, %r4;
	sub.s32 	%r552, %r144, %r556;
	add.s32 	%r145, %r56, %r54;
	add.s32 	%r551, %r145, 2048;
	mov.b32 	%r554, 0;
	mov.u32 	%r553, %r56;
$L__BB2_28:
	add.s32 	%r556, %r556, %r4;
	add.s32 	%r147, %r1, -4096;
	setp.gt.u32 	%p3, %r556, %r147;
	@%p3 bra 	$L__BB2_30;
	add.s32 	%r148, %r54, %r556;
	mul.wide.u32 	%rd6, %r148, 4;
	add.s64 	%rd7, %rd1, %rd6;
	ld.global.u32 	%r149, [%rd7];
	ld.global.u32 	%r150, [%rd7+1024];
	ld.global.u32 	%r151, [%rd7+2048];
	ld.global.u32 	%r152, [%rd7+3072];
	ld.global.u32 	%r153, [%rd7+4096];
	ld.global.u32 	%r154, [%rd7+5120];
	ld.global.u32 	%r155, [%rd7+6144];
	ld.global.u32 	%r156, [%rd7+7168];
	ld.global.u32 	%r157, [%rd7+8192];
	ld.global.u32 	%r158, [%rd7+9216];
	ld.global.u32 	%r159, [%rd7+10240];
	ld.global.u32 	%r160, [%rd7+11264];
	ld.global.u32 	%r161, [%rd7+12288];
	ld.global.u32 	%r162, [%rd7+13312];
	ld.global.u32 	%r163, [%rd7+14336];
	ld.global.u32 	%r164, [%rd7+15360];
	add.s32 	%r165, %r149, %r573;
	add.s32 	%r166, %r150, %r165;
	add.s32 	%r167, %r151, %r166;
	add.s32 	%r168, %r152, %r167;
	add.s32 	%r169, %r153, %r168;
	add.s32 	%r170, %r154, %r169;
	add.s32 	%r171, %r155, %r170;
	add.s32 	%r172, %r156, %r171;
	add.s32 	%r173, %r157, %r172;
	add.s32 	%r174, %r158, %r173;
	add.s32 	%r175, %r159, %r174;
	add.s32 	%r176, %r160, %r175;
	add.s32 	%r177, %r161, %r176;
	add.s32 	%r178, %r162, %r177;
	add.s32 	%r179, %r163, %r178;
	add.s32 	%r573, %r164, %r179;
	sub.s32 	%r180, %r1, %r556;
	setp.lt.u32 	%p4, %r180, %r4;
	add.s32 	%r554, %r554, 1;
	add.s32 	%r553, %r553, %r4;
	sub.s32 	%r552, %r552, %r4;
	add.s32 	%r551, %r551, %r4;
	@%p4 bra 	$L__BB2_44;
	bra.uni 	$L__BB2_28;
$L__BB2_30:
	setp.le.u32 	%p5, %r1, %r556;
	sub.s32 	%r182, %r1, %r556;
	setp.ge.s32 	%p6, %r54, %r182;
	or.pred  	%p7, %p5, %p6;
	@%p7 bra 	$L__BB2_44;
	not.b32 	%r185, %r54;
	add.s32 	%r186, %r1, %r185;
	sub.s32 	%r187, %r186, %r56;
	mul.lo.s32 	%r188, %r2, %r554;
	shl.b32 	%r189, %r188, 12;
	sub.s32 	%r190, %r187, %r189;
	shr.u32 	%r191, %r190, 8;
	add.s32 	%r71, %r191, 1;
	and.b32  	%r72, %r71, 15;
	setp.lt.u32 	%p8, %r190, 3840;
	mov.u32 	%r565, %r54;
	@%p8 bra 	$L__BB2_35;
	or.b32  	%r559, %r54, 2048;
	shr.u32 	%r192, %r552, 8;
	add.s32 	%r193, %r192, 1;
	and.b32  	%r194, %r193, 33554416;
	neg.s32 	%r557, %r194;
$L__BB2_33:
	.pragma "nounroll";
	add.s32 	%r195, %r551, -2048;
	mul.wide.u32 	%rd8, %r195, 4;
	add.s64 	%rd9, %rd1, %rd8;
	ld.global.u32 	%r196, [%rd9];
	add.s32 	%r197, %r196, %r573;
	add.s32 	%r198, %r551, -1792;
	mul.wide.u32 	%rd10, %r198, 4;
	add.s64 	%rd11, %rd1, %rd10;
	ld.global.u32 	%r199, [%rd11];
	add.s32 	%r200, %r199, %r197;
	add.s32 	%r201, %r551, -1536;
	mul.wide.u32 	%rd12, %r201, 4;
	add.s64 	%rd13, %rd1, %rd12;
	ld.global.u32 	%r202, [%rd13];
	add.s32 	%r203, %r202, %r200;
	add.s32 	%r204, %r551, -1280;
	mul.wide.u32 	%rd14, %r204, 4;
	add.s64 	%rd15, %rd1, %rd14;
	ld.global.u32 	%r205, [%rd15];
	add.s32 	%r206, %r205, %r203;
	add.s32 	%r207, %r551, -1024;
	mul.wide.u32 	%rd16, %r207, 4;
	add.s64 	%rd17, %rd1, %rd16;
	ld.global.u32 	%r208, [%rd17];
	add.s32 	%r209, %r208, %r206;
	add.s32 	%r210, %r551, -768;
	mul.wide.u32 	%rd18, %r210, 4;
	add.s64 	%rd19, %rd1, %rd18;
	ld.global.u32 	%r211, [%rd19];
	add.s32 	%r212, %r211, %r209;
	add.s32 	%r213, %r551, -512;
	mul.wide.u32 	%rd20, %r213, 4;
	add.s64 	%rd21, %rd1, %rd20;
	ld.global.u32 	%r214, [%rd21];
	add.s32 	%r215, %r214, %r212;
	add.s32 	%r216, %r551, 1792;
	add.s32 	%r217, %r551, -256;
	mul.wide.u32 	%rd22, %r217, 4;
	add.s64 	%rd23, %rd1, %rd22;
	ld.global.u32 	%r218, [%rd23];
	add.s32 	%r219, %r218, %r215;
	mul.wide.u32 	%rd24, %r551, 4;
	add.s64 	%rd25, %rd1, %rd24;
	ld.global.u32 	%r220, [%rd25];
	add.s32 	%r221, %r220, %r219;
	add.s32 	%r222, %r551, 256;
	mul.wide.u32 	%rd26, %r222, 4;
	add.s64 	%rd27, %rd1, %rd26;
	ld.global.u32 	%r223, [%rd27];
	add.s32 	%r224, %r223, %r221;
	add.s32 	%r225, %r551, 512;
	mul.wide.u32 	%rd28, %r225, 4;
	add.s64 	%rd29, %rd1, %rd28;
	ld.global.u32 	%r226, [%rd29];
	add.s32 	%r227, %r226, %r224;
	add.s32 	%r228, %r551, 768;
	mul.wide.u32 	%rd30, %r228, 4;
	add.s64 	%rd31, %rd1, %rd30;
	ld.global.u32 	%r229, [%rd31];
	add.s32 	%r230, %r229, %r227;
	add.s32 	%r231, %r551, 1024;
	mul.wide.u32 	%rd32, %r231, 4;
	add.s64 	%rd33, %rd1, %rd32;
	ld.global.u32 	%r232, [%rd33];
	add.s32 	%r233, %r232, %r230;
	add.s32 	%r234, %r551, 1280;
	mul.wide.u32 	%rd34, %r234, 4;
	add.s64 	%rd35, %rd1, %rd34;
	ld.global.u32 	%r235, [%rd35];
	add.s32 	%r236, %r235, %r233;
	add.s32 	%r237, %r551, 1536;
	mul.wide.u32 	%rd36, %r237, 4;
	add.s64 	%rd37, %rd1, %rd36;
	ld.global.u32 	%r238, [%rd37];
	add.s32 	%r239, %r238, %r236;
	mul.wide.u32 	%rd38, %r216, 4;
	add.s64 	%rd39, %rd1, %rd38;
	ld.global.u32 	%r240, [%rd39];
	add.s32 	%r573, %r240, %r239;
	add.s32 	%r559, %r559, 4096;
	add.s32 	%r551, %r551, 4096;
	add.s32 	%r557, %r557, 16;
	setp.ne.s32 	%p9, %r557, 0;
	@%p9 bra 	$L__BB2_33;
	add.s32 	%r565, %r559, -2048;
$L__BB2_35:
	setp.eq.s32 	%p10, %r72, 0;
	@%p10 bra 	$L__BB2_44;
	and.b32  	%r87, %r71, 7;
	setp.lt.u32 	%p11, %r72, 8;
	@%p11 bra 	$L__BB2_38;
	add.s32 	%r242, %r565, %r556;
	mul.wide.u32 	%rd40, %r242, 4;
	add.s64 	%rd41, %rd1, %rd40;
	ld.global.u32 	%r243, [%rd41];
	add.s32 	%r244, %r243, %r573;
	add.s32 	%r245, %r242, 256;
	mul.wide.u32 	%rd42, %r245, 4;
	add.s64 	%rd43, %rd1, %rd42;
	ld.global.u32 	%r246, [%rd43];
	add.s32 	%r247, %r246, %r244;
	add.s32 	%r248, %r242, 512;
	mul.wide.u32 	%rd44, %r248, 4;
	add.s64 	%rd45, %rd1, %rd44;
	ld.global.u32 	%r249, [%rd45];
	add.s32 	%r250, %r249, %r247;
	add.s32 	%r251, %r242, 768;
	mul.wide.u32 	%rd46, %r251, 4;
	add.s64 	%rd47, %rd1, %rd46;
	ld.global.u32 	%r252, [%rd47];
	add.s32 	%r253, %r252, %r250;
	add.s32 	%r254, %r242, 1024;
	mul.wide.u32 	%rd48, %r254, 4;
	add.s64 	%rd49, %rd1, %rd48;
	ld.global.u32 	%r255, [%rd49];
	add.s32 	%r256, %r255, %r253;
	add.s32 	%r257, %r242, 1280;
	mul.wide.u32 	%rd50, %r257, 4;
	add.s64 	%rd51, %rd1, %rd50;
	ld.global.u32 	%r258, [%rd51];
	add.s32 	%r259, %r258, %r256;
	add.s32 	%r260, %r242, 1536;
	mul.wide.u32 	%rd52, %r260, 4;
	add.s64 	%rd53, %rd1, %rd52;
	ld.global.u32 	%r261, [%rd53];
	add.s32 	%r262, %r261, %r259;
	add.s32 	%r263, %r242, 1792;
	mul.wide.u32 	%rd54, %r263, 4;
	add.s64 	%rd55, %rd1, %rd54;
	ld.global.u32 	%r264, [%rd55];
	add.s32 	%r573, %r264, %r262;
	add.s32 	%r565, %r565, 2048;
$L__BB2_38:
	setp.eq.s32 	%p12, %r87, 0;
	@%p12 bra 	$L__BB2_44;
	setp.lt.u32 	%p13, %r87, 4;
	@%p13 bra 	$L__BB2_41;
	add.s32 	%r266, %r565, %r556;
	mul.wide.u32 	%rd56, %r266, 4;
	add.s64 	%rd57, %rd1, %rd56;
	ld.global.u32 	%r267, [%rd57];
	add.s32 	%r268, %r267, %r573;
	add.s32 	%r269, %r266, 256;
	mul.wide.u32 	%rd58, %r269, 4;
	add.s64 	%rd59, %rd1, %rd58;
	ld.global.u32 	%r270, [%rd59];
	add.s32 	%r271, %r270, %r268;
	add.s32 	%r272, %r266, 512;
	mul.wide.u32 	%rd60, %r272, 4;
	add.s64 	%rd61, %rd1, %rd60;
	ld.global.u32 	%r273, [%rd61];
	add.s32 	%r274, %r273, %r271;
	add.s32 	%r275, %r266, 768;
	mul.wide.u32 	%rd62, %r275, 4;
	add.s64 	%rd63, %rd1, %rd62;
	ld.global.u32 	%r276, [%rd63];
	add.s32 	%r573, %r276, %r274;
	add.s32 	%r565, %r565, 1024;
$L__BB2_41:
	and.b32  	%r277, %r71, 3;
	setp.eq.s32 	%p14, %r277, 0;
	@%p14 bra 	$L__BB2_44;
	add.s32 	%r571, %r565, %r553;
	cvt.u16.u32 	%rs1, %r552;
	shr.u16 	%rs2, %rs1, 8;
	add.s16 	%rs3, %rs2, 1;
	cvt.u32.u16 	%r278, %rs3;
	and.b32  	%r279, %r278, 3;
	neg.s32 	%r570, %r279;
$L__BB2_43:
	.pragma "nounroll";
	mul.wide.u32 	%rd64, %r571, 4;
	add.s64 	%rd65, %rd1, %rd64;
	ld.global.u32 	%r280, [%rd65];
	add.s32 	%r573, %r280, %r573;
	add.s32 	%r571, %r571, 256;
	add.s32 	%r570, %r570, 1;
	setp.ne.s32 	%p15, %r570, 0;
	@%p15 bra 	$L__BB2_43;
$L__BB2_44:
	// begin inline asm
	mov.u32 %r281, %laneid;
	// end inline asm
	mov.b32 	%r284, 1;
	mov.b32 	%r305, 31;
	mov.b32 	%r306, -1;
	// begin inline asm
	shfl.sync.down.b32 %r282, %r573, %r284, %r305, %r306;
	// end inline asm
	setp.gt.s32 	%p16, %r281, 30;
	selp.b32 	%r307, 0, %r282, %p16;
	add.s32 	%r288, %r307, %r573;
	mov.b32 	%r289, 2;
	// begin inline asm
	shfl.sync.down.b32 %r287, %r288, %r289, %r305, %r306;
	// end inline asm
	setp.gt.s32 	%p17, %r281, 29;
	selp.b32 	%r308, 0, %r287, %p17;
	add.s32 	%r293, %r288, %r308;
	mov.b32 	%r294, 4;
	// begin inline asm
	shfl.sync.down.b32 %r292, %r293, %r294, %r305, %r306;
	// end inline asm
	setp.gt.s32 	%p18, %r281, 27;
	selp.b32 	%r309, 0, %r292, %p18;
	add.s32 	%r298, %r293, %r309;
	mov.b32 	%r299, 8;
	// begin inline asm
	shfl.sync.down.b32 %r297, %r298, %r299, %r305, %r306;
	// end inline asm
	setp.gt.s32 	%p19, %r281, 23;
	selp.b32 	%r310, 0, %r297, %p19;
	add.s32 	%r303, %r298, %r310;
	mov.b32 	%r304, 16;
	// begin inline asm
	shfl.sync.down.b32 %r302, %r303, %r304, %r305, %r306;
	// end inline asm
	setp.gt.s32 	%p20, %r281, 15;
	selp.b32 	%r311, 0, %r302, %p20;
	add.s32 	%r574, %r303, %r311;
	setp.ne.s32 	%p21, %r281, 0;
	@%p21 bra 	$L__BB2_46;
	shr.u32 	%r312, %r54, 3;
	and.b32  	%r313, %r312, 124;
	mov.u32 	%r314, _ZZN3cub18CUB_300001_SM_10006detail6reduce18DeviceReduceKernelINS2_10policy_hubIjjN4cuda3std3__44plusIjEEE10Policy1000EN6thrust24THRUST_300001_SM_1000_NS6detail15normal_iteratorINSD_10device_ptrIjEEEEjS9_jNS7_10__identityEEEvT0_PT3_T1_NS0_13GridEvenShareISN_EET2_T4_E12temp_storage;
	add.s32 	%r315, %r314, %r313;
	st.shared.u32 	[%r315+8], %r574;
$L__BB2_46:
	bar.sync 	0;
	setp.ne.s32 	%p22, %r54, 0;
	@%p22 bra 	$L__BB2_48;
	ld.shared.u32 	%r316, [_ZZN3cub18CUB_300001_SM_10006detail6reduce18DeviceReduceKernelINS2_10policy_hubIjjN4cuda3std3__44plusIjEEE10Policy1000EN6thrust24THRUST_300001_SM_1000_NS6detail15normal_iteratorINSD_10device_ptrIjEEEEjS9_jNS7_10__identityEEEvT0_PT3_T1_NS0_13GridEvenShareISN_EET2_T4_E12temp_storage+12];
	add.s32 	%r317, %r316, %r574;
	ld.shared.u32 	%r318, [_ZZN3cub18CUB_300001_SM_10006detail6reduce18DeviceReduceKernelINS2_10policy_hubIjjN4cuda3std3__44plusIjEEE10Policy1000EN6thrust24THRUST_300001_SM_1000_NS6detail15normal_iteratorINSD_10device_ptrIjEEEEjS9_jNS7_10__identityEEEvT0_PT3_T1_NS0_13GridEvenShareISN_EET2_T4_E12temp_storage+16];
	add.s32 	%r319, %r317, %r318;
	ld.shared.u32 	%r320, [_ZZN3cub18CUB_300001_SM_10006detail6reduce18DeviceReduceKernelINS2_10policy_hubIjjN4cuda3std3__44plusIjEEE10Policy1000EN6thrust24THRUST_300001_SM_1000_NS6detail15normal_iteratorINSD_10device_ptrIjEEEEjS9_jNS7_10__identityEEEvT0_PT3_T1_NS0_13GridEvenShareISN_EET2_T4_E12temp_storage+20];
	add.s32 	%r321, %r319, %r320;
	ld.shared.u32 	%r322, [_ZZN3cub18CUB_300001_SM_10006detail6reduce18DeviceReduceKernelINS2_10policy_hubIjjN4cuda3std3__44plusIjEEE10Policy1000EN6thrust24THRUST_300001_SM_1000_NS6detail15normal_iteratorINSD_10device_ptrIjEEEEjS9_jNS7_10__identityEEEvT0_PT3_T1_NS0_13GridEvenShareISN_EET2_T4_E12temp_storage+24];
	add.s32 	%r323, %r321, %r322;
	ld.shared.u32 	%r324, [_ZZN3cub18CUB_300001_SM_10006detail6reduce18DeviceReduceKernelINS2_10policy_hubIjjN4cuda3std3__44plusIjEEE10Policy1000EN6thrust24THRUST_300001_SM_1000_NS6detail15normal_iteratorINSD_10device_ptrIjEEEEjS9_jNS7_10__identityEEEvT0_PT3_T1_NS0_13GridEvenShareISN_EET2_T4_E12temp_storage+28];
	add.s32 	%r325, %r323, %r324;
	ld.shared.u32 	%r326, [_ZZN3cub18CUB_300001_SM_10006detail6reduce18DeviceReduceKernelINS2_10policy_hubIjjN4cuda3std3__44plusIjEEE10Policy1000EN6thrust24THRUST_300001_SM_1000_NS6detail15normal_iteratorINSD_10device_ptrIjEEEEjS9_jNS7_10__identityEEEvT0_PT3_T1_NS0_13GridEvenShareISN_EET2_T4_E12temp_storage+32];
	add.s32 	%r327, %r325, %r326;
	ld.shared.u32 	%r328, [_ZZN3cub18CUB_300001_SM_10006detail6reduce18DeviceReduceKernelINS2_10policy_hubIjjN4cuda3std3__44plusIjEEE10Policy1000EN6thrust24THRUST_300001_SM_1000_NS6detail15normal_iteratorINSD_10device_ptrIjEEEEjS9_jNS7_10__identityEEEvT0_PT3_T1_NS0_13GridEvenShareISN_EET2_T4_E12temp_storage+36];
	add.s32 	%r574, %r327, %r328;
$L__BB2_48:
	mov.u32 	%r531, %tid.x;
	setp.ne.s32 	%p56, %r531, 0;
	@%p56 bra 	$L__BB2_50;
	ld.param.u64 	%rd129, [_ZN3cub18CUB_300001_SM_10006detail6reduce18DeviceReduceKernelINS2_10policy_hubIjjN4cuda3std3__44plusIjEEE10Policy1000EN6thrust24THRUST_300001_SM_1000_NS6detail15normal_iteratorINSD_10device_ptrIjEEEEjS9_jNS7_10__identityEEEvT0_PT3_T1_NS0_13GridEvenShareISN_EET2_T4__param_1];
	cvta.to.global.u64 	%rd126, %rd129;
	mul.wide.u32 	%rd127, %r3, 4;
	add.s64 	%rd128, %rd126, %rd127;
	st.global.u32 	[%rd128], %r574;
$L__BB2_50:
	ret;

}
	// .globl	_ZN3cub18CUB_300001_SM_10006detail6reduce28DeviceReduceSingleTileKernelINS2_10policy_hubIjjN4cuda3std3__44plusIjEEE10Policy1000EPjSC_iS9_jjNS7_10__identityEEEvT0_T1_T2_T3_T4_T6_
.visible .entry _ZN3cub18CUB_300001_SM_10006detail6reduce28DeviceReduceSingleTileKernelINS2_10policy_hubIjjN4cuda3std3__44plusIjEEE10Policy1000EPjSC_iS9_jjNS7_10__identityEEEvT0_T1_T2_T3_T4_T6_(
	.param .u64 .ptr .align 1 _ZN3cub18CUB_300001_SM_10006detail6reduce28DeviceReduceSingleTileKernelINS2_10policy_hubIjjN4cuda3std3__44plusIjEEE10Policy1000EPjSC_iS9_jjNS7_10__identityEEEvT0_T1_T2_T3_T4_T6__param_0,
	.param .u64 .ptr .align 1 _ZN3cub18CUB_300001_SM_10006detail6reduce28DeviceReduceSingleTileKernelINS2_10policy_hubIjjN4cuda3std3__44plusIjEEE10Policy1000EPjSC_iS9_jjNS7_10__identityEEEvT0_T1_T2_T3_T4_T6__param_1,
	.param .u32 _ZN3cub18CUB_300001_SM_10006detail6reduce28DeviceReduceSingleTileKernelINS2_10policy_hubIjjN4cuda3std3__44plusIjEEE10Policy1000EPjSC_iS9_jjNS7_10__identityEEEvT0_T1_T2_T3_T4_T6__param_2,
	.param .align 1 .b8 _ZN3cub18CUB_300001_SM_10006detail6reduce28DeviceReduceSingleTileKernelINS2_10policy_hubIjjN4cuda3std3__44plusIjEEE10Policy1000EPjSC_iS9_jjNS7_10__identityEEEvT0_T1_T2_T3_T4_T6__param_3[1],
	.param .u32 _ZN3cub18CUB_300001_SM_10006detail6reduce28DeviceReduceSingleTileKernelINS2_10policy_hubIjjN4cuda3std3__44plusIjEEE10Policy1000EPjSC_iS9_jjNS7_10__identityEEEvT0_T1_T2_T3_T4_T6__param_4,
	.param .align 1 .b8 _ZN3cub18CUB_300001_SM_10006detail6reduce28DeviceReduceSingleTileKernelINS2_10policy_hubIjjN4cuda3std3__44plusIjEEE10Policy1000EPjSC_iS9_jjNS7_10__identityEEEvT0_T1_T2_T3_T4_T6__param_5[1]
)
.maxntid 256
.minnctapersm 1
{
	.reg .pred 	%p<97>;
	.reg .b32 	%r<687>;
	.reg .b64 	%rd<125>;
	// demoted variable
	.shared .align 4 .b8 _ZZN3cub18CUB_300001_SM_10006detail6reduce28DeviceReduceSingleTileKernelINS2_10policy_hubIjjN4cuda3std3__44plusIjEEE10Policy1000EPjSC_iS9_jjNS7_10__identityEEEvT0_T1_T2_T3_T4_T6_E12temp_storage[44];
	ld.param.u64 	%rd16, [_ZN3cub18CUB_300001_SM_10006detail6reduce28DeviceReduceSingleTileKernelINS2_10policy_hubIjjN4cuda3std3__44plusIjEEE10Policy1000EPjSC_iS9_jjNS7_10__identityEEEvT0_T1_T2_T3_T4_T6__param_0];
	ld.param.u64 	%rd17, [_ZN3cub18CUB_300001_SM_10006detail6reduce28DeviceReduceSingleTileKernelINS2_10policy_hubIjjN4cuda3std3__44plusIjEEE10Policy1000EPjSC_iS9_jjNS7_10__identityEEEvT0_T1_T2_T3_T4_T6__param_1];
	ld.param.u32 	%r120, [_ZN3cub18CUB_300001_SM_10006detail6reduce28DeviceReduceSingleTileKernelINS2_10policy_hubIjjN4cuda3std3__44plusIjEEE10Policy1000EPjSC_iS9_jjNS7_10__identityEEEvT0_T1_T2_T3_T4_T6__param_2];
	ld.param.u32 	%r121, [_ZN3cub18CUB_300001_SM_10006detail6reduce28DeviceReduceSingleTileKernelINS2_10policy_hubIjjN4cuda3std3__44plusIjEEE10Policy1000EPjSC_iS9_jjNS7_10__identityEEEvT0_T1_T2_T3_T4_T6__param_4];
	cvta.to.global.u64 	%rd1, %rd17;
	setp.ne.s32 	%p1, %r120, 0;
	@%p1 bra 	$L__BB3_3;
	mov.u32 	%r633, %tid.x;
	setp.ne.s32 	%p96, %r633, 0;
	@%p96 bra 	$L__BB3_74;
	st.global.u32 	[%rd1], %r121;
	bra.uni 	$L__BB3_74;
$L__BB3_3:
	and.b64  	%rd18, %rd16, 15;
	setp.ne.s64 	%p2, %rd18, 0;
	@%p2 bra 	$L__BB3_38;
	setp.gt.s32 	%p49, %r120, 4095;
	@%p49 bra 	$L__BB3_22;
	mov.u32 	%r1, %tid.x;
	setp.ge.s32 	%p66, %r1, %r120;
	mov.b32 	%r644, 0;
	mov.u32 	%r639, %r1;
	@%p66 bra 	$L__BB3_7;
	mul.wide.u32 	%rd113, %r1, 4;
	add.s64 	%rd112, %rd16, %rd113;
	// begin inline asm
	ld.global.nc.u32 %r644, [%rd112];
	// end inline asm
	add.s32 	%r639, %r1, 256;
$L__BB3_7:
	setp.ge.s32 	%p67, %r639, %r120;
	@%p67 bra 	$L__BB3_13;
	not.b32 	%r507, %r639;
	add.s32 	%r6, %r120, %r507;
	and.b32  	%r508, %r6, 768;
	setp.eq.s32 	%p68, %r508, 768;
	@%p68 bra 	$L__BB3_11;
	mul.wide.u32 	%rd114, %r639, 4;
	add.s64 	%rd121, %rd16, %rd114;
	shr.u32 	%r509, %r6, 8;
	add.s32 	%r510, %r509, 1;
	and.b32  	%r511, %r510, 3;
	neg.s32 	%r636, %r511;
$L__BB3_10:
	.pragma "nounroll";
	// begin inline asm
	ld.global.nc.u32 %r512, [%rd121];
	// end inline asm
	add.s32 	%r644, %r512, %r644;
	add.s32 	%r639, %r639, 256;
	add.s64 	%rd121, %rd121, 1024;
	add.s32 	%r636, %r636, 1;
	setp.ne.s32 	%p69, %r636, 0;
	@%p69 bra 	$L__BB3_10;
$L__BB3_11:
	setp.lt.u32 	%p70, %r6, 768;
	@%p70 bra 	$L__BB3_13;
$L__BB3_12:
	mul.wide.s32 	%rd120, %r639, 4;
	add.s64 	%rd116, %rd16, %rd120;
	// begin inline asm
	ld.global.nc.u32 %r513, [%rd116];
	// end inline asm
	add.s32 	%r517, %r513, %r644;
	add.s64 	%rd117, %rd116, 1024;
	// begin inline asm
	ld.global.nc.u32 %r514, [%rd117];
	// end inline asm
	add.s32 	%r518, %r514, %r517;
	add.s64 	%rd118, %rd116, 2048;
	// begin inline asm
	ld.global.nc.u32 %r515, [%rd118];
	// end inline asm
	add.s32 	%r519, %r515, %r518;
	add.s64 	%rd119, %rd116, 3072;
	// begin inline asm
	ld.global.nc.u32 %r516, [%rd119];
	// end inline asm
	add.s32 	%r644, %r516, %r519;
	add.s32 	%r639, %r639, 1024;
	setp.lt.s32 	%p71, %r639, %r120;
	@%p71 bra 	$L__BB3_12;
$L__BB3_13:
	setp.lt.s32 	%p72, %r120, 256;
	@%p72 bra 	$L__BB3_18;
	// begin inline asm
	mov.u32 %r583, %laneid;
	// end inline asm
	mov.b32 	%r586, 1;
	mov.b32 	%r607, 31;
	mov.b32 	%r608, -1;
	// begin inline asm
	shfl.sync.down.b32 %r584, %r644, %r586, %r607, %r608;
	// end inline asm
	setp.gt.s32 	%p88, %r583, 30;
	selp.b32 	%r609, 0, %r584, %p88;
	add.s32 	%r590, %r609, %r644;
	mov.b32 	%r591, 2;
	// begin inline asm
	shfl.sync.down.b32 %r589, %r590, %r591, %r607, %r608;
	// end inline asm
	setp.gt.s32 	%p89, %r583, 29;
	selp.b32 	%r610, 0, %r589, %p89;
	add.s32 	%r595, %r590, %r610;
	mov.b32 	%r596, 4;
	// begin inline asm
	shfl.sync.down.b32 %r594, %r595, %r596, %r607, %r608;
	// end inline asm
	setp.gt.s32 	%p90, %r583, 27;
	selp.b32 	%r611, 0, %r594, %p90;
	add.s32 	%r600, %r595, %r611;
	mov.b32 	%r601, 8;
	// begin inline asm
	shfl.sync.down.b32 %r599, %r600, %r601, %r607, %r608;
	// end inline asm
	setp.gt.s32 	%p91, %r583, 23;
	selp.b32 	%r612, 0, %r599, %p91;
	add.s32 	%r605, %r600, %r612;
	mov.b32 	%r606, 16;
	// begin inline asm
	shfl.sync.down.b32 %r604, %r605, %r606, %r607, %r608;
	// end inline asm
	setp.gt.s32 	%p92, %r583, 15;
	selp.b32 	%r613, 0, %r604, %p92;
	add.s32 	%r686, %r605, %r613;
	setp.ne.s32 	%p93, %r583, 0;
	@%p93 bra 	$L__BB3_16;
	shr.u32 	%r614, %r1, 3;
	and.b32  	%r615, %r614, 124;
	mov.u32 	%r616, _ZZN3cub18CUB_300001_SM_10006detail6reduce28DeviceReduceSingleTileKernelINS2_10policy_hubIjjN4cuda3std3__44plusIjEEE10Policy1000EPjSC_iS9_jjNS7_10__identityEEEvT0_T1_T2_T3_T4_T6_E12temp_storage;
	add.s32 	%r617, %r616, %r615;
	st.shared.u32 	[%r617+8], %r686;
$L__BB3_16:
	bar.sync 	0;
	setp.ne.s32 	%p94, %r1, 0;
	@%p94 bra 	$L__BB3_72;
	ld.shared.u32 	%r618, [_ZZN3cub18CUB_300001_SM_10006detail6reduce28DeviceReduceSingleTileKernelINS2_10policy_hubIjjN4cuda3std3__44plusIjEEE10Policy1000EPjSC_iS9_jjNS7_10__identityEEEvT0_T1_T2_T3_T4_T6_E12temp_storage+12];
	add.s32 	%r619, %r618, %r686;
	ld.shared.u32 	%r620, [_ZZN3cub18CUB_300001_SM_10006detail6reduce28DeviceReduceSingleTileKernelINS2_10policy_hubIjjN4cuda3std3__44plusIjEEE10Policy1000EPjSC_iS9_jjNS7_10__identityEEEvT0_T1_T2_T3_T4_T6_E12temp_storage+16];
	add.s32 	%r621, %r619, %r620;
	ld.shared.u32 	%r622, [_ZZN3cub18CUB_300001_SM_10006detail6reduce28DeviceReduceSingleTileKernelINS2_10policy_hubIjjN4cuda3std3__44plusIjEEE10Policy1000EPjSC_iS9_jjNS7_10__identityEEEvT0_T1_T2_T3_T4_T6_E12temp_storage+20];
	add.s32 	%r623, %r621, %r622;
	ld.shared.u32 	%r624, [_ZZN3cub18CUB_300001_SM_10006detail6reduce28DeviceReduceSingleTileKernelINS2_10policy_hubIjjN4cuda3std3__44plusIjEEE10Policy1000EPjSC_iS9_jjNS7_10__identityEEEvT0_T1_T2_T3_T4_T6_E12temp_storage+24];
	add.s32 	%r625, %r623, %r624;
	ld.shared.u32 	%r626, [_ZZN3cub18CUB_300001_SM_10006detail6reduce28DeviceReduceSingleTileKernelINS2_10policy_hubIjjN4cuda3std3__44plusIjEEE10Policy1000EPjSC_iS9_jjNS7_10__identityEEEvT0_T1_T2_T3_T4_T6_E12temp_storage+28];
	add.s32 	%r627, %r625, %r626;
	ld.shared.u32 	%r628, [_ZZN3cub18CUB_300001_SM_10006detail6reduce28DeviceReduceSingleTileKernelINS2_10policy_hubIjjN4cuda3std3__44plusIjEEE10Policy1000EPjSC_iS9_jjNS7_10__identityEEEvT0_T1_T2_T3_T4_T6_E12temp_storage+32];
	add.s32 	%r629, %r627, %r628;
	ld.shared.u32 	%r630, [_ZZN3cub18CUB_300001_SM_10006detail6reduce28DeviceReduceSingleTileKernelINS2_10policy_hubIjjN4cuda3std3__44plusIjEEE10Policy1000EPjSC_iS9_jjNS7_10__identityEEEvT0_T1_T2_T3_T4_T6_E12temp_storage+36];
	add.s32 	%r686, %r629, %r630;
	bra.uni 	$L__BB3_72;
$L__BB3_18:
	// begin inline asm
	mov.u32 %r520, %laneid;
	// end inline asm
	and.b32  	%r546, %r1, 992;
	add.s32 	%r547, %r546, 32;
	setp.gt.s32 	%p73, %r547, %r120;
	not.b32 	%r548, %r546;
	add.s32 	%r549, %r120, %r548;
	selp.b32 	%r544, %r549, 31, %p73;
	mov.b32 	%r523, 1;
	mov.b32 	%r545, -1;
	// begin inline asm
	shfl.sync.down.b32 %r521, %r644, %r523, %r544, %r545;
	// end inline asm
	setp.lt.s32 	%p74, %r520, %r544;
	selp.b32 	%r550, %r521, 0, %p74;
	add.s32 	%r527, %r550, %r644;
	mov.b32 	%r528, 2;
	// begin inline asm
	shfl.sync.down.b32 %r526, %r527, %r528, %r544, %r545;
	// end inline asm
	add.s32 	%r551, %r520, 2;
	setp.gt.s32 	%p75, %r551, %r544;
	selp.b32 	%r552, 0, %r526, %p75;
	add.s32 	%r532, %r527, %r552;
	mov.b32 	%r533, 4;
	// begin inline asm
	shfl.sync.down.b32 %r531, %r532, %r533, %r544, %r545;
	// end inline asm
	add.s32 	%r553, %r520, 4;
	setp.gt.s32 	%p76, %r553, %r544;
	selp.b32 	%r554, 0, %r531, %p76;
	add.s32 	%r537, %r532, %r554;
	mov.b32 	%r538, 8;
	// begin inline asm
	shfl.sync.down.b32 %r536, %r537, %r538, %r544, %r545;
	// end inline asm
	add.s32 	%r555, %r520, 8;
	setp.gt.s32 	%p77, %r555, %r544;
	selp.b32 	%r556, 0, %r536, %p77;
	add.s32 	%r542, %r537, %r556;
	mov.b32 	%r543, 16;
	// begin inline asm
	shfl.sync.down.b32 %r541, %r542, %r543, %r544, %r545;
	// end inline asm
	add.s32 	%r557, %r520, 16;
	setp.gt.s32 	%p78, %r557, %r544;
	selp.b32 	%r558, 0, %r541, %p78;
	add.s32 	%r686, %r542, %r558;
	setp.ne.s32 	%p79, %r520, 0;
	@%p79 bra 	$L__BB3_20;
	shr.u32 	%r559, %r1, 3;
	and.b32  	%r560, %r559, 124;
	mov.u32 	%r561, _ZZN3cub18CUB_300001_SM_10006detail6reduce28DeviceReduceSingleTileKernelINS2_10policy_hubIjjN4cuda3std3__44plusIjEEE10Policy1000EPjSC_iS9_jjNS7_10__identityEEEvT0_T1_T2_T3_T4_T6_E12temp_storage;
	add.s32 	%r562, %r561, %r560;
	st.shared.u32 	[%r562+8], %r686;
$L__BB3_20:
	bar.sync 	0;
	setp.ne.s32 	%p80, %r1, 0;
	@%p80 bra 	$L__BB3_72;
	setp.gt.s32 	%p81, %r120, 32;
	ld.shared.u32 	%r563, [_ZZN3cub18CUB_300001_SM_10006detail6reduce28DeviceReduceSingleTileKernelINS2_10policy_hubIjjN4cuda3std3__44plusIjEEE10Policy1000EPjSC_iS9_jjNS7_10__identityEEEvT0_T1_T2_T3_T4_T6_E12temp_storage+12];
	selp.b32 	%r564, %r563, 0, %p81;
	add.s32 	%r565, %r564, %r686;
	setp.gt.s32 	%p82, %r120, 64;
	ld.shared.u32 	%r566, [_ZZN3cub18CUB_300001_SM_10006detail6reduce28DeviceReduceSingleTileKernelINS2_10policy_hubIjjN4cuda3std3__44plusIjEEE10Policy1000EPjSC_iS9_jjNS7_10__identityEEEvT0_T1_T2_T3_T4_T6_E12temp_storage+16];
	selp.b32 	%r567, %r566, 0, %p82;
	add.s32 	%r568, %r565, %r567;
	setp.gt.s32 	%p83, %r120, 96;
	ld.shared.u32 	%r569, [_ZZN3cub18CUB_300001_SM_10006detail6reduce28DeviceReduceSingleTileKernelINS2_10policy_hubIjjN4cuda3std3__44plusIjEEE10Policy1000EPjSC_iS9_jjNS7_10__identityEEEvT0_T1_T2_T3_T4_T6_E12temp_storage+20];
	selp.b32 	%r570, %r569, 0, %p83;
	add.s32 	%r571, %r568, %r570;
	setp.gt.s32 	%p84, %r120, 128;
	ld.shared.u32 	%r572, [_ZZN3cub18CUB_300001_SM_10006detail6reduce28DeviceReduceSingleTileKernelINS2_10policy_hubIjjN4cuda3std3__44plusIjEEE10Policy1000EPjSC_iS9_jjNS7_10__identityEEEvT0_T1_T2_T3_T4_T6_E12temp_storage+24];
	selp.b32 	%r573, %r572, 0, %p84;
	add.s32 	%r574, %r571, %r573;
	setp.gt.s32 	%p85, %r120, 160;
	ld.shared.u32 	%r575, [_ZZN3cub18CUB_300001_SM_10006detail6reduce28DeviceReduceSingleTileKernelINS2_10policy_hubIjjN4cuda3std3__44plusIjEEE10Policy1000EPjSC_iS9_jjNS7_10__identityEEEvT0_T1_T2_T3_T4_T6_E12temp_storage+28];
	selp.b32 	%r576, %r575, 0, %p85;
	add.s32 	%r577, %r574, %r576;
	setp.gt.s32 	%p86, %r120, 192;
	ld.shared.u32 	%r578, [_ZZN3cub18CUB_300001_SM_10006detail6reduce28DeviceReduceSingleTileKernelINS2_10policy_hubIjjN4cuda3std3__44plusIjEEE10Policy1000EPjSC_iS9_jjNS7_10__identityEEEvT0_T1_T2_T3_T4_T6_E12temp_storage+32];
	selp.b32 	%r579, %r578, 0, %p86;
	add.s32 	%r580, %r577, %r579;
	setp.gt.s32 	%p87, %r120, 224;
	ld.shared.u32 	%r581, [_ZZN3cub18CUB_300001_SM_10006detail6reduce28DeviceReduceSingleTileKernelINS2_10policy_hubIjjN4cuda3std3__44plusIjEEE10Policy1000EPjSC_iS9_jjNS7_10__identityEEEvT0_T1_T2_T3_T4_T6_E12temp_storage+36];
	selp.b32 	%r582, %r581, 0, %p87;
	add.s32 	%r686, %r580, %r582;
	bra.uni 	$L__BB3_72;
$L__BB3_22:
	mov.u32 	%r26, %tid.x;
	shl.b32 	%r377, %r26, 2;
	mul.wide.u32 	%rd86, %r377, 4;
	add.s64 	%rd76, %rd16, %rd86;
	// begin inline asm
	ld.global.nc.v2.u64 {%rd74, %rd75}, [%rd76];
	// end inline asm
	mov.b64 	{%r378, %r379}, %rd75;
	mov.b64 	{%r380, %r381}, %rd74;
	add.s64 	%rd79, %rd76, 4096;
	// begin inline asm
	ld.global.nc.v2.u64 {%rd77, %rd78}, [%rd79];
	// end inline asm
	mov.b64 	{%r382, %r383}, %rd78;
	mov.b64 	{%r384, %r385}, %rd77;
	add.s64 	%rd82, %rd76, 8192;
	// begin inline asm
	ld.global.nc.v2.u64 {%rd80, %rd81}, [%rd82];
	// end inline asm
	mov.b64 	{%r386, %r387}, %rd81;
	mov.b64 	{%r388, %r389}, %rd80;
	add.s64 	%rd85, %rd76, 12288;
	// begin inline asm
	ld.global.nc.v2.u64 {%rd83, %rd84}, [%rd85];
	// end inline asm
	mov.b64 	{%r390, %r391}, %rd84;
	mov.b64 	{%r392, %r393}, %rd83;
	add.s32 	%r394, %r381, %r380;
	add.s32 	%r395, %r378, %r394;
	add.s32 	%r396, %r379, %r395;
	add.s32 	%r397, %r384, %r396;
	add.s32 	%r398, %r385, %r397;
	add.s32 	%r399, %r382, %r398;
	add.s32 	%r400, %r383, %r399;
	add.s32 	%r401, %r388, %r400;
	add.s32 	%r402, %r389, %r401;
	add.s32 	%r403, %r386, %r402;
	add.s32 	%r404, %r387, %r403;
	add.s32 	%r405, %r392, %r404;
	add.s32 	%r406, %r393, %r405;
	add.s32 	%r407, %r390, %r406;
	add.s32 	%r659, %r391, %r407;
	setp.lt.u32 	%p50, %r120, 8192;
	mov.b32 	%r648, 4096;
	@%p50 bra 	$L__BB3_26;
	add.s32 	%r28, %r120, -4096;
	mov.b32 	%r648, 4096;
$L__BB3_24:
	mul.wide.s32 	%rd99, %r648, 4;
	add.s64 	%rd89, %rd76, %rd99;
	// begin inline asm
	ld.global.nc.v2.u64 {%rd87, %rd88}, [%rd89];
	// end inline asm
	mov.b64 	{%r409, %r410}, %rd88;
	mov.b64 	{%r411, %r412}, %rd87;
	add.s64 	%rd92, %rd89, 4096;
	// begin inline asm
	ld.global.nc.v2.u64 {%rd90, %rd91}, [%rd92];
	// end inline asm
	mov.b64 	{%r413, %r414}, %rd91;
	mov.b64 	{%r415, %r416}, %rd90;
	add.s64 	%rd95, %rd89, 8192;
	// begin inline asm
	ld.global.nc.v2.u64 {%rd93, %rd94}, [%rd95];
	// end inline asm
	mov.b64 	{%r417, %r418}, %rd94;
	mov.b64 	{%r419, %r420}, %rd93;
	add.s64 	%rd98, %rd89, 12288;
	// begin inline asm
	ld.global.nc.v2.u64 {%rd96, %rd97}, [%rd98];
	// end inline asm
	mov.b64 	{%r421, %r422}, %rd97;
	mov.b64 	{%r423, %r424}, %rd96;
	add.s32 	%r425, %r411, %r659;
	add.s32 	%r426, %r412, %r425;
	add.s32 	%r427, %r409, %r426;
	add.s32 	%r428, %r410, %r427;
	add.s32 	%r429, %r415, %r428;
	add.s32 	%r430, %r416, %r429;
	add.s32 	%r431, %r413, %r430;
	add.s32 	%r432, %r414, %r431;
	add.s32 	%r433, %r419, %r432;
	add.s32 	%r434, %r420, %r433;
	add.s32 	%r435, %r417, %r434;
	add.s32 	%r436, %r418, %r435;
	add.s32 	%r437, %r423, %r436;
	add.s32 	%r438, %r424, %r437;
	add.s32 	%r439, %r421, %r438;
	add.s32 	%r659, %r422, %r439;
	sub.s32 	%r440, %r120, %r648;
	setp.lt.s32 	%p51, %r440, 4096;
	@%p51 bra 	$L__BB3_34;
	add.s32 	%r648, %r648, 4096;
	setp.le.s32 	%p52, %r648, %r28;
	@%p52 bra 	$L__BB3_24;
$L__BB3_26:
	setp.le.s32 	%p53, %r120, %r648;
	@%p53 bra 	$L__BB3_34;
	sub.s32 	%r35, %r120, %r648;
	setp.ge.s32 	%p54, %r26, %r35;
	@%p54 bra 	$L__BB3_34;
	not.b32 	%r442, %r26;
	add.s32 	%r443, %r120, %r442;
	sub.s32 	%r36, %r443, %r648;
	and.b32  	%r444, %r36, 768;
	setp.eq.s32 	%p55, %r444, 768;
	mov.u32 	%r653, %r26;
	@%p55 bra 	$L__BB3_31;
	add.s32 	%r650, %r26, %r648;
	shr.u32 	%r445, %r36, 8;
	add.s32 	%r446, %r445, 1;
	and.b32  	%r447, %r446, 3;
	neg.s32 	%r649, %r447;
	mov.u32 	%r653, %r26;
$L__BB3_30:
	.pragma "nounroll";
	mul.wide.u32 	%rd101, %r650, 4;
	add.s64 	%rd100, %rd16, %rd101;
	// begin inline asm
	ld.global.nc.u32 %r448, [%rd100];
	// end inline asm
	add.s32 	%r659, %r448, %r659;
	add.s32 	%r653, %r653, 256;
	add.s32 	%r650, %r650, 256;
	add.s32 	%r649, %r649, 1;
	setp.ne.s32 	%p56, %r649, 0;
	@%p56 bra 	$L__BB3_30;
$L__BB3_31:
	setp.lt.u32 	%p57, %r36, 768;
	@%p57 bra 	$L__BB3_34;
	cvt.u64.u32 	%rd102, %r653;
	cvt.u64.u32 	%rd103, %r648;
	add.s64 	%rd104, %rd102, %rd103;
	shl.b64 	%rd105, %rd104, 2;
	add.s64 	%rd106, %rd105, %rd16;
	add.s64 	%rd122, %rd106, 2048;
	add.s32 	%r656, %r653, %r648;
$L__BB3_33:
	mul.wide.u32 	%rd111, %r656, 4;
	add.s64 	%rd107, %rd16, %rd111;
	// begin inline asm
	ld.global.nc.u32 %r449, [%rd107];
	// end inline asm
	add.s32 	%r453, %r449, %r659;
	add.s64 	%rd108, %rd122, -1024;
	// begin inline asm
	ld.global.nc.u32 %r450, [%rd108];
	// end inline asm
	add.s32 	%r454, %r450, %r453;
	// begin inline asm
	ld.global.nc.u32 %r451, [%rd122];
	// end inline asm
	add.s32 	%r455, %r451, %r454;
	add.s64 	%rd110, %rd122, 1024;
	// begin inline asm
	ld.global.nc.u32 %r452, [%rd110];
	// end inline asm
	add.s32 	%r659, %r452, %r455;
	add.s32 	%r653, %r653, 1024;
	add.s64 	%rd122, %rd122, 4096;
	add.s32 	%r656, %r656, 1024;
	setp.lt.s32 	%p58, %r653, %r35;
	@%p58 bra 	$L__BB3_33;
$L__BB3_34:
	// begin inline asm
	mov.u32 %r456, %laneid;
	// end inline asm
	mov.b32 	%r459, 1;
	mov.b32 	%r480, 31;
	mov.b32 	%r481, -1;
	// begin inline asm
	shfl.sync.down.b32 %r457, %r659, %r459, %r480, %r481;
	// end inline asm
	setp.gt.s32 	%p59, %r456, 30;
	selp.b32 	%r482, 0, %r457, %p59;
	add.s32 	%r463, %r482, %r659;
	mov.b32 	%r464, 2;
	// begin inline asm
	shfl.sync.down.b32 %r462, %r463, %r464, %r480, %r481;
	// end inline asm
	setp.gt.s32 	%p60, %r456, 29;
	selp.b32 	%r483, 0, %r462, %p60;
	add.s32 	%r468, %r463, %r483;
	mov.b32 	%r469, 4;
	// begin inline asm
	shfl.sync.down.b32 %r467, %r468, %r469, %r480, %r481;
	// end inline asm
	setp.gt.s32 	%p61, %r456, 27;
	selp.b32 	%r484, 0, %r467, %p61;
	add.s32 	%r473, %r468, %r484;
	mov.b32 	%r474, 8;
	// begin inline asm
	shfl.sync.down.b32 %r472, %r473, %r474, %r480, %r481;
	// end inline asm
	setp.gt.s32 	%p62, %r456, 23;
	selp.b32 	%r485, 0, %r472, %p62;
	add.s32 	%r478, %r473, %r485;
	mov.b32 	%r479, 16;
	// begin inline asm
	shfl.sync.down.b32 %r477, %r478, %r479, %r480, %r481;
	// end inline asm
	setp.gt.s32 	%p63, %r456, 15;
	selp.b32 	%r486, 0, %r477, %p63;
	add.s32 	%r686, %r478, %r486;
	setp.ne.s32 	%p64, %r456, 0;
	@%p64 bra 	$L__BB3_36;
	shr.u32 	%r487, %r26, 3;
	and.b32  	%r488, %r487, 124;
	mov.u32 	%r489, _ZZN3cub18CUB_300001_SM_10006detail6reduce28DeviceReduceSingleTileKernelINS2_10policy_hubIjjN4cuda3std3__44plusIjEEE10Policy1000EPjSC_iS9_jjNS7_10__identityEEEvT0_T1_T2_T3_T4_T6_E12temp_storage;
	add.s32 	%r490, %r489, %r488;
	st.shared.u32 	[%r490+8], %r686;
$L__BB3_36:
	bar.sync 	0;
	setp.ne.s32 	%p65, %r26, 0;
	@%p65 bra 	$L__BB3_72;
	ld.shared.u32 	%r491, [_ZZN3cub18CUB_300001_SM_10006detail6reduce28DeviceReduceSingleTileKernelINS2_10policy_hubIjjN4cuda3std3__44plusIjEEE10Policy1000EPjSC_iS9_jjNS7_10__identityEEEvT0_T1_T2_T3_T4_T6_E12temp_storage+12];
	add.s32 	%r492, %r491, %r686;
	ld.shared.u32 	%r493, [_ZZN3cub18CUB_300001_SM_10006detail6reduce28DeviceReduceSingleTileKernelINS2_10policy_hubIjjN4cuda3std3__44plusIjEEE10Policy1000EPjSC_iS9_jjNS7_10__identityEEEvT0_T1_T2_T3_T4_T6_E12temp_storage+16];
	add.s32 	%r494, %r492, %r493;
	ld.shared.u32 	%r495, [_ZZN3cub18CUB_300001_SM_10006detail6reduce28DeviceReduceSingleTileKernelINS2_10policy_hubIjjN4cuda3std3__44plusIjEEE10Policy1000EPjSC_iS9_jjNS7_10__identityEEEvT0_T1_T2_T3_T4_T6_E12temp_storage+20];
	add.s32 	%r496, %r494, %r495;
	ld.shared.u32 	%r497, [_ZZN3cub18CUB_300001_SM_10006detail6reduce28DeviceReduceSingleTileKernelINS2_10policy_hubIjjN4cuda3std3__44plusIjEEE10Policy1000EPjSC_iS9_jjNS7_10__identityEEEvT0_T1_T2_T3_T4_T6_E12temp_storage+24];
	add.s32 	%r498, %r496, %r497;
	ld.shared.u32 	%r499, [_ZZN3cub18CUB_300001_SM_10006detail6reduce28DeviceReduceSingleTileKernelINS2_10policy_hubIjjN4cuda3std3__44plusIjEEE10Policy1000EPjSC_iS9_jjNS7_10__identityEEEvT0_T1_T2_T3_T4_T6_E12temp_storage+28];
	add.s32 	%r500, %r498, %r499;
	ld.shared.u32 	%r501, [_ZZN3cub18CUB_300001_SM_10006detail6reduce28DeviceReduceSingleTileKernelINS2_10policy_hubIjjN4cuda3std3__44plusIjEEE10Policy1000EPjSC_iS9_jjNS7_10__identityEEEvT0_T1_T2_T3_T4_T6_E12temp_storage+32];
	add.s32 	%r502, %r500, %r501;
	ld.shared.u32 	%r503, [_ZZN3cub18CUB_300001_SM_10006detail6reduce28DeviceReduceSingleTileKernelINS2_10policy_hubIjjN4cuda3std3__44plusIjEEE10Policy1000EPjSC_iS9_jjNS7_10__identityEEEvT0_T1_T2_T3_T4_T6_E12temp_storage+36];
	add.s32 	%r686, %r502, %r503;
	bra.uni 	$L__BB3_72;
$L__BB3_38:
	setp.gt.s32 	%p3, %r120, 4095;
	@%p3 bra 	$L__BB3_56;
	mov.u32 	%r60, %tid.x;
	setp.ge.s32 	%p20, %r60, %r120;
	mov.b32 	%r670, 0;
	mov.u32 	%r665, %r60;
	@%p20 bra 	$L__BB3_41;
	mul.wide.u32 	%rd66, %r60, 4;
	add.s64 	%rd65, %rd16, %rd66;
	// begin inline asm
	ld.global.nc.u32 %r670, [%rd65];
	// end inline asm
	add.s32 	%r665, %r60, 256;
$L__BB3_41:
	setp.ge.s32 	%p21, %r665, %r120;
	@%p21 bra 	$L__BB3_47;
	not.b32 	%r252, %r665;
	add.s32 	%r65, %r120, %r252;
	and.b32  	%r253, %r65, 768;
	setp.eq.s32 	%p22, %r253, 768;
	@%p22 bra 	$L__BB3_45;
	mul.wide.u32 	%rd67, %r665, 4;
	add.s64 	%rd123, %rd16, %rd67;
	shr.u32 	%r254, %r65, 8;
	add.s32 	%r255, %r254, 1;
	and.b32  	%r256, %r255, 3;
	neg.s32 	%r662, %r256;
$L__BB3_44:
	.pragma "nounroll";
	// begin inline asm
	ld.global.nc.u32 %r257, [%rd123];
	// end inline asm
	add.s32 	%r670, %r257, %r670;
	add.s32 	%r665, %r665, 256;
	add.s64 	%rd123, %rd123, 1024;
	add.s32 	%r662, %r662, 1;
	setp.ne.s32 	%p23, %r662, 0;
	@%p23 bra 	$L__BB3_44;
$L__BB3_45:
	setp.lt.u32 	%p24, %r65, 768;
	@%p24 bra 	$L__BB3_47;
$L__BB3_46:
	mul.wide.s32 	%rd73, %r665, 4;
	add.s64 	%rd69, %rd16, %rd73;
	// begin inline asm
	ld.global.nc.u32 %r258, [%rd69];
	// end inline asm
	add.s32 	%r262, %r258, %r670;
	add.s64 	%rd70, %rd69, 1024;
	// begin inline asm
	ld.global.nc.u32 %r259, [%rd70];
	// end inline asm
	add.s32 	%r263, %r259, %r262;
	add.s64 	%rd71, %rd69, 2048;
	// begin inline asm
	ld.global.nc.u32 %r260, [%rd71];
	// end inline asm
	add.s32 	%r264, %r260, %r263;
	add.s64 	%rd72, %rd69, 3072;
	// begin inline asm
	ld.global.nc.u32 %r261, [%rd72];
	// end inline asm
	add.s32 	%r670, %r261, %r264;
	add.s32 	%r665, %r665, 1024;
	setp.lt.s32 	%p25, %r665, %r120;
	@%p25 bra 	$L__BB3_46;
$L__BB3_47:
	setp.lt.s32 	%p26, %r120, 256;
	@%p26 bra 	$L__BB3_52;
	// begin inline asm
	mov.u32 %r328, %laneid;
	// end inline asm
	mov.b32 	%r331, 1;
	mov.b32 	%r352, 31;
	mov.b32 	%r353, -1;
	// begin inline asm
	shfl.sync.down.b32 %r329, %r670, %r331, %r352, %r353;
	// end inline asm
	setp.gt.s32 	%p42, %r328, 30;
	selp.b32 	%r354, 0, %r329, %p42;
	add.s32 	%r335, %r354, %r670;
	mov.b32 	%r336, 2;
	// begin inline asm
	shfl.sync.down.b32 %r334, %r335, %r336, %r352, %r353;
	// end inline asm
	setp.gt.s32 	%p43, %r328, 29;
	selp.b32 	%r355, 0, %r334, %p43;
	add.s32 	%r340, %r335, %r355;
	mov.b32 	%r341, 4;
	// begin inline asm
	shfl.sync.down.b32 %r339, %r340, %r341, %r352, %r353;
	// end inline asm
	setp.gt.s32 	%p44, %r328, 27;
	selp.b32 	%r356, 0, %r339, %p44;
	add.s32 	%r345, %r340, %r356;
	mov.b32 	%r346, 8;
	// begin inline asm
	shfl.sync.down.b32 %r344, %r345, %r346, %r352, %r353;
	// end inline asm
	setp.gt.s32 	%p45, %r328, 23;
	selp.b32 	%r357, 0, %r344, %p45;
	add.s32 	%r350, %r345, %r357;
	mov.b32 	%r351, 16;
	// begin inline asm
	shfl.sync.down.b32 %r349, %r350, %r351, %r352, %r353;
	// end inline asm
	setp.gt.s32 	%p46, %r328, 15;
	selp.b32 	%r358, 0, %r349, %p46;
	add.s32 	%r686, %r350, %r358;
	setp.ne.s32 	%p47, %r328, 0;
	@%p47 bra 	$L__BB3_50;
	shr.u32 	%r359, %r60, 3;
	and.b32  	%r360, %r359, 124;
	mov.u32 	%r361, _ZZN3cub18CUB_300001_SM_10006detail6reduce28DeviceReduceSingleTileKernelINS2_10policy_hubIjjN4cuda3std3__44plusIjEEE10Policy1000EPjSC_iS9_jjNS7_10__identityEEEvT0_T1_T2_T3_T4_T6_E12temp_storage;
	add.s32 	%r362, %r361, %r360;
	st.shared.u32 	[%r362+8], %r686;
$L__BB3_50:
	bar.sync 	0;
	setp.ne.s32 	%p48, %r60, 0;
	@%p48 bra 	$L__BB3_72;
	ld.shared.u32 	%r363, [_ZZN3cub18CUB_300001_SM_10006detail6reduce28DeviceReduceSingleTileKernelINS2_10policy_hubIjjN4cuda3std3__44plusIjEEE10Policy1000EPjSC_iS9_jjNS7_10__identityEEEvT0_T1_T2_T3_T4_T6_E12temp_storage+12];
	add.s32 	%r364, %r363, %r686;
	ld.shared.u32 	%r365, [_ZZN3cub18CUB_300001_SM_10006detail6reduce28DeviceReduceSingleTileKernelINS2_10policy_hubIjjN4cuda3std3__44plusIjEEE10Policy1000EPjSC_iS9_jjNS7_10__identityEEEvT0_T1_T2_T3_T4_T6_E12temp_storage+16];
	add.s32 	%r366, %r364, %r365;
	ld.shared.u32 	%r367, [_ZZN3cub18CUB_300001_SM_10006detail6reduce28DeviceReduceSingleTileKernelINS2_10policy_hubIjjN4cuda3std3__44plusIjEEE10Policy1000EPjSC_iS9_jjNS7_10__identityEEEvT0_T1_T2_T3_T4_T6_E12temp_storage+20];
	add.s32 	%r368, %r366, %r367;
	ld.shared.u32 	%r369, [_ZZN3cub18CUB_300001_SM_10006detail6reduce28DeviceReduceSingleTileKernelINS2_10policy_hubIjjN4cuda3std3__44plusIjEEE10Policy1000EPjSC_iS9_jjNS7_10__identityEEEvT0_T1_T2_T3_T4_T6_E12temp_storage+24];
	add.s32 	%r370, %r368, %r369;
	ld.shared.u32 	%r371, [_ZZN3cub18CUB_300001_SM_10006detail6reduce28DeviceReduceSingleTileKernelINS2_10policy_hubIjjN4cuda3std3__44plusIjEEE10Policy1000EPjSC_iS9_jjNS7_10__identityEEEvT0_T1_T2_T3_T4_T6_E12temp_storage+28];
	add.s32 	%r372, %r370, %r371;
	ld.shared.u32 	%r373, [_ZZN3cub18CUB_300001_SM_10006detail6reduce28DeviceReduceSingleTileKernelINS2_10policy_hubIjjN4cuda3std3__44plusIjEEE10Policy1000EPjSC_iS9_jjNS7_10__identityEEEvT0_T1_T2_T3_T4_T6_E12temp_storage+32];
	add.s32 	%r374, %r372, %r373;
	ld.shared.u32 	%r375, [_ZZN3cub18CUB_300001_SM_10006detail6reduce28DeviceReduceSingleTileKernelINS2_10policy_hubIjjN4cuda3std3__44plusIjEEE10Policy1000EPjSC_iS9_jjNS7_10__identityEEEvT0_T1_T2_T3_T4_T6_E12temp_storage+36];
	add.s32 	%r686, %r374, %r375;
	bra.uni 	$L__BB3_72;
$L__BB3_52:
	// begin inline asm
	mov.u32 %r265, %laneid;
	// end inline asm
	and.b32  	%r291, %r60, 992;
	add.s32 	%r292, %r291, 32;
	setp.gt.s32 	%p27, %r292, %r120;
	not.b32 	%r293, %r291;
	add.s32 	%r294, %r120, %r293;
	selp.b32 	%r289, %r294, 31, %p27;
	mov.b32 	%r268, 1;
	mov.b32 	%r290, -1;
	// begin inline asm
	shfl.sync.down.b32 %r266, %r670, %r268, %r289, %r290;
	// end inline asm
	setp.lt.s32 	%p28, %r265, %r289;
	selp.b32 	%r295, %r266, 0, %p28;
	add.s32 	%r272, %r295, %r670;
	mov.b32 	%r273, 2;
	// begin inline asm
	shfl.sync.down.b32 %r271, %r272, %r273, %r289, %r290;
	// end inline asm
	add.s32 	%r296, %r265, 2;
	setp.gt.s32 	%p29, %r296, %r289;
	selp.b32 	%r297, 0, %r271, %p29;
	add.s32 	%r277, %r272, %r297;
	mov.b32 	%r278, 4;
	// begin inline asm
	shfl.sync.down.b32 %r276, %r277, %r278, %r289, %r290;
	// end inline asm
	add.s32 	%r298, %r265, 4;
	setp.gt.s32 	%p30, %r298, %r289;
	selp.b32 	%r299, 0, %r276, %p30;
	add.s32 	%r282, %r277, %r299;
	mov.b32 	%r283, 8;
	// begin inline asm
	shfl.sync.down.b32 %r281, %r282, %r283, %r289, %r290;
	// end inline asm
	add.s32 	%r300, %r265, 8;
	setp.gt.s32 	%p31, %r300, %r289;
	selp.b32 	%r301, 0, %r281, %p31;
	add.s32 	%r287, %r282, %r301;
	mov.b32 	%r288, 16;
	// begin inline asm
	shfl.sync.down.b32 %r286, %r287, %r288, %r289, %r290;
	// end inline asm
	add.s32 	%r302, %r265, 16;
	setp.gt.s32 	%p32, %r302, %r289;
	selp.b32 	%r303, 0, %r286, %p32;
	add.s32 	%r686, %r287, %r303;
	setp.ne.s32 	%p33, %r265, 0;
	@%p33 bra 	$L__BB3_54;
	shr.u32 	%r304, %r60, 3;
	and.b32  	%r305, %r304, 124;
	mov.u32 	%r306, _ZZN3cub18CUB_300001_SM_10006detail6reduce28DeviceReduceSingleTileKernelINS2_10policy_hubIjjN4cuda3std3__44plusIjEEE10Policy1000EPjSC_iS9_jjNS7_10__identityEEEvT0_T1_T2_T3_T4_T6_E12temp_storage;
	add.s32 	%r307, %r306, %r305;
	st.shared.u32 	[%r307+8], %r686;
$L__BB3_54:
	bar.sync 	0;
	setp.ne.s32 	%p34, %r60, 0;
	@%p34 bra 	$L__BB3_72;
	setp.gt.s32 	%p35, %r120, 32;
	ld.shared.u32 	%r308, [_ZZN3cub18CUB_300001_SM_10006detail6reduce28DeviceReduceSingleTileKernelINS2_10policy_hubIjjN4cuda3std3__44plusIjEEE10Policy1000EPjSC_iS9_jjNS7_10__identityEEEvT0_T1_T2_T3_T4_T6_E12temp_storage+12];
	selp.b32 	%r309, %r308, 0, %p35;
	add.s32 	%r310, %r309, %r686;
	setp.gt.s32 	%p36, %r120, 64;
	ld.shared.u32 	%r311, [_ZZN3cub18CUB_300001_SM_10006detail6reduce28DeviceReduceSingleTileKernelINS2_10policy_hubIjjN4cuda3std3__44plusIjEEE10Policy1000EPjSC_iS9_jjNS7_10__identityEEEvT0_T1_T2_T3_T4_T6_E12temp_storage+16];
	selp.b32 	%r312, %r311, 0, %p36;
	add.s32 	%r313, %r310, %r312;
	setp.gt.s32 	%p37, %r120, 96;
	ld.shared.u32 	%r314, [_ZZN3cub18CUB_300001_SM_10006detail6reduce28DeviceReduceSingleTileKernelINS2_10policy_hubIjjN4cuda3std3__44plusIjEEE10Policy1000EPjSC_iS9_jjNS7_10__identityEEEvT0_T1_T2_T3_T4_T6_E12temp_storage+20];
	selp.b32 	%r315, %r314, 0, %p37;
	add.s32 	%r316, %r313, %r315;
	setp.gt.s32 	%p38, %r120, 128;
	ld.shared.u32 	%r317, [_ZZN3cub18CUB_300001_SM_10006detail6reduce28DeviceReduceSingleTileKernelINS2_10policy_hubIjjN4cuda3std3__44plusIjEEE10Policy1000EPjSC_iS9_jjNS7_10__identityEEEvT0_T1_T2_T3_T4_T6_E12temp_storage+24];
	selp.b32 	%r318, %r317, 0, %p38;
	add.s32 	%r319, %r316, %r318;
	setp.gt.s32 	%p39, %r120, 160;
	ld.shared.u32 	%r320, [_ZZN3cub18CUB_300001_SM_10006detail6reduce28DeviceReduceSingleTileKernelINS2_10policy_hubIjjN4cuda3std3__44plusIjEEE10Policy1000EPjSC_iS9_jjNS7_10__identityEEEvT0_T1_T2_T3_T4_T6_E12temp_storage+28];
	selp.b32 	%r321, %r320, 0, %p39;
	add.s32 	%r322, %r319, %r321;
	setp.gt.s32 	%p40, %r120, 192;
	ld.shared.u32 	%r323, [_ZZN3cub18CUB_300001_SM_10006detail6reduce28DeviceReduceSingleTileKernelINS2_10policy_hubIjjN4cuda3std3__44plusIjEEE10Policy1000EPjSC_iS9_jjNS7_10__identityEEEvT0_T1_T2_T3_T4_T6_E12temp_storage+32];
	selp.b32 	%r324, %r323, 0, %p40;
	add.s32 	%r325, %r322, %r324;
	setp.gt.s32 	%p41, %r120, 224;
	ld.shared.u32 	%r326, [_ZZN3cub18CUB_300001_SM_10006detail6reduce28DeviceReduceSingleTileKernelINS2_10policy_hubIjjN4cuda3std3__44plusIjEEE10Policy1000EPjSC_iS9_jjNS7_10__identityEEEvT0_T1_T2_T3_T4_T6_E12temp_storage+36];
	selp.b32 	%r327, %r326, 0, %p41;
	add.s32 	%r686, %r325, %r327;
	bra.uni 	$L__BB3_72;
$L__BB3_56:
	mov.u32 	%r85, %tid.x;
	mul.wide.u32 	%rd35, %r85, 4;
	add.s64 	%rd19, %rd16, %rd35;
	// begin inline asm
	ld.global.nc.u32 %r122, [%rd19];
	// end inline asm
	add.s64 	%rd20, %rd19, 1024;
	// begin inline asm
	ld.global.nc.u32 %r123, [%rd20];
	// end inline asm
	add.s64 	%rd21, %rd19, 2048;
	// begin inline asm
	ld.global.nc.u32 %r124, [%rd21];
	// end inline asm
	add.s64 	%rd22, %rd19, 3072;
	// begin inline asm
	ld.global.nc.u32 %r125, [%rd22];
	// end inline asm
	add.s64 	%rd23, %rd19, 4096;
	// begin inline asm
	ld.global.nc.u32 %r126, [%rd23];
	// end inline asm
	add.s64 	%rd24, %rd19, 5120;
	// begin inline asm
	ld.global.nc.u32 %r127, [%rd24];
	// end inline asm
	add.s64 	%rd25, %rd19, 6144;
	// begin inline asm
	ld.global.nc.u32 %r128, [%rd25];
	// end inline asm
	add.s64 	%rd26, %rd19, 7168;
	// begin inline asm
	ld.global.nc.u32 %r129, [%rd26];
	// end inline asm
	add.s64 	%rd27, %rd19, 8192;
	// begin inline asm
	ld.global.nc.u32 %r130, [%rd27];
	// end inline asm
	add.s64 	%rd28, %rd19, 9216;
	// begin inline asm
	ld.global.nc.u32 %r131, [%rd28];
	// end inline asm
	add.s64 	%rd29, %rd19, 10240;
	// begin inline asm
	ld.global.nc.u32 %r132, [%rd29];
	// end inline asm
	add.s64 	%rd30, %rd19, 11264;
	// begin inline asm
	ld.global.nc.u32 %r133, [%rd30];
	// end inline asm
	add.s64 	%rd31, %rd19, 12288;
	// begin inline asm
	ld.global.nc.u32 %r134, [%rd31];
	// end inline asm
	add.s64 	%rd32, %rd19, 13312;
	// begin inline asm
	ld.global.nc.u32 %r135, [%rd32];
	// end inline asm
	add.s64 	%rd33, %rd19, 14336;
	// begin inline asm
	ld.global.nc.u32 %r136, [%rd33];
	// end inline asm
	add.s64 	%rd34, %rd19, 15360;
	// begin inline asm
	ld.global.nc.u32 %r137, [%rd34];
	// end inline asm
	add.s32 	%r139, %r123, %r122;
	add.s32 	%r140, %r124, %r139;
	add.s32 	%r141, %r125, %r140;
	add.s32 	%r142, %r126, %r141;
	add.s32 	%r143, %r127, %r142;
	add.s32 	%r144, %r128, %r143;
	add.s32 	%r145, %r129, %r144;
	add.s32 	%r146, %r130, %r145;
	add.s32 	%r147, %r131, %r146;
	add.s32 	%r148, %r132, %r147;
	add.s32 	%r149, %r133, %r148;
	add.s32 	%r150, %r134, %r149;
	add.s32 	%r151, %r135, %r150;
	add.s32 	%r152, %r136, %r151;
	add.s32 	%r685, %r137, %r152;
	setp.lt.u32 	%p4, %r120, 8192;
	mov.b32 	%r674, 4096;
	@%p4 bra 	$L__BB3_60;
	add.s32 	%r87, %r120, -4096;
	mov.b32 	%r674, 4096;
$L__BB3_58:
	mul.wide.s32 	%rd52, %r674, 4;
	add.s64 	%rd36, %rd19, %rd52;
	// begin inline asm
	ld.global.nc.u32 %r154, [%rd36];
	// end inline asm
	add.s64 	%rd37, %rd36, 1024;
	// begin inline asm
	ld.global.nc.u32 %r155, [%rd37];
	// end inline asm
	add.s64 	%rd38, %rd36, 2048;
	// begin inline asm
	ld.global.nc.u32 %r156, [%rd38];
	// end inline asm
	add.s64 	%rd39, %rd36, 3072;
	// begin inline asm
	ld.global.nc.u32 %r157, [%rd39];
	// end inline asm
	add.s64 	%rd40, %rd36, 4096;
	// begin inline asm
	ld.global.nc.u32 %r158, [%rd40];
	// end inline asm
	add.s64 	%rd41, %rd36, 5120;
	// begin inline asm
	ld.global.nc.u32 %r159, [%rd41];
	// end inline asm
	add.s64 	%rd42, %rd36, 6144;
	// begin inline asm
	ld.global.nc.u32 %r160, [%rd42];
	// end inline asm
	add.s64 	%rd43, %rd36, 7168;
	// begin inline asm
	ld.global.nc.u32 %r161, [%rd43];
	// end inline asm
	add.s64 	%rd44, %rd36, 8192;
	// begin inline asm
	ld.global.nc.u32 %r162, [%rd44];
	// end inline asm
	add.s64 	%rd45, %rd36, 9216;
	// begin inline asm
	ld.global.nc.u32 %r163, [%rd45];
	// end inline asm
	add.s64 	%rd46, %rd36, 10240;
	// begin inline asm
	ld.global.nc.u32 %r164, [%rd46];
	// end inline asm
	add.s64 	%rd47, %rd36, 11264;
	// begin inline asm
	ld.global.nc.u32 %r165, [%rd47];
	// end inline asm
	add.s64 	%rd48, %rd36, 12288;
	// begin inline asm
	ld.global.nc.u32 %r166, [%rd48];
	// end inline asm
	add.s64 	%rd49, %rd36, 13312;
	// begin inline asm
	ld.global.nc.u32 %r167, [%rd49];
	// end inline asm
	add.s64 	%rd50, %rd36, 14336;
	// begin inline asm
	ld.global.nc.u32 %r168, [%rd50];
	// end inline asm
	add.s64 	%rd51, %rd36, 15360;
	// begin inline asm
	ld.global.nc.u32 %r169, [%rd51];
	// end inline asm
	add.s32 	%r170, %r154, %r685;
	add.s32 	%r171, %r155, %r170;
	add.s32 	%r172, %r156, %r171;
	add.s32 	%r173, %r157, %r172;
	add.s32 	%r174, %r158, %r173;
	add.s32 	%r175, %r159, %r174;
	add.s32 	%r176, %r160, %r175;
	add.s32 	%r177, %r161, %r176;
	add.s32 	%r178, %r162, %r177;
	add.s32 	%r179, %r163, %r178;
	add.s32 	%r180, %r164, %r179;
	add.s32 	%r181, %r165, %r180;
	add.s32 	%r182, %r166, %r181;
	add.s32 	%r183, %r167, %r182;
	add.s32 	%r184, %r168, %r183;
	add.s32 	%r685, %r169, %r184;
	sub.s32 	%r185, %r120, %r674;
	setp.lt.s32 	%p5, %r185, 4096;
	@%p5 bra 	$L__BB3_68;
	add.s32 	%r674, %r674, 4096;
	setp.le.s32 	%p6, %r674, %r87;
	@%p6 bra 	$L__BB3_58;
$L__BB3_60:
	setp.le.s32 	%p7, %r120, %r674;
	@%p7 bra 	$L__BB3_68;
	sub.s32 	%r94, %r120, %r674;
	setp.ge.s32 	%p8, %r85, %r94;
	@%p8 bra 	$L__BB3_68;
	not.b32 	%r187, %r85;
	add.s32 	%r188, %r120, %r187;
	sub.s32 	%r95, %r188, %r674;
	and.b32  	%r189, %r95, 768;
	setp.eq.s32 	%p9, %r189, 768;
	mov.u32 	%r679, %r85;
	@%p9 bra 	$L__BB3_65;
	add.s32 	%r676, %r85, %r674;
	shr.u32 	%r190, %r95, 8;
	add.s32 	%r191, %r190, 1;
	and.b32  	%r192, %r191, 3;
	neg.s32 	%r675, %r192;
	mov.u32 	%r679, %r85;
$L__BB3_64:
	.pragma "nounroll";
	mul.wide.u32 	%rd54, %r676, 4;
	add.s64 	%rd53, %rd16, %rd54;
	// begin inline asm
	ld.global.nc.u32 %r193, [%rd53];
	// end inline asm
	add.s32 	%r685, %r193, %r685;
	add.s32 	%r679, %r679, 256;
	add.s32 	%r676, %r676, 256;
	add.s32 	%r675, %r675, 1;
	setp.ne.s32 	%p10, %r675, 0;
	@%p10 bra 	$L__BB3_64;
$L__BB3_65:
	setp.lt.u32 	%p11, %r95, 768;
	@%p11 bra 	$L__BB3_68;
	cvt.u64.u32 	%rd55, %r679;
	cvt.u64.u32 	%rd56, %r674;
	add.s64 	%rd57, %rd55, %rd56;
	shl.b64 	%rd58, %rd57, 2;
	add.s64 	%rd59, %rd58, %rd16;
	add.s64 	%rd124, %rd59, 2048;
	add.s32 	%r682, %r679, %r674;
$L__BB3_67:
	mul.wide.u32 	%rd64, %r682, 4;
	add.s64 	%rd60, %rd16, %rd64;
	// begin inline asm
	ld.global.nc.u32 %r194, [%rd60];
	// end inline asm
	add.s32 	%r198, %r194, %r685;
	add.s64 	%rd61, %rd124, -1024;
	// begin inline asm
	ld.global.nc.u32 %r195, [%rd61];
	// end inline asm
	add.s32 	%r199, %r195, %r198;
	// begin inline asm
	ld.global.nc.u32 %r196, [%rd124];
	// end inline asm
	add.s32 	%r200, %r196, %r199;
	add.s64 	%rd63, %rd124, 1024;
	// begin inline asm
	ld.global.nc.u32 %r197, [%rd63];
	// end inline asm
	add.s32 	%r685, %r197, %r200;
	add.s32 	%r679, %r679, 1024;
	add.s64 	%rd124, %rd124, 4096;
	add.s32 	%r682, %r682, 1024;
	setp.lt.s32 	%p12, %r679, %r94;
	@%p12 bra 	$L__BB3_67;
$L__BB3_68:
	// begin inline asm
	mov.u32 %r201, %laneid;
	// end inline asm
	mov.b32 	%r204, 1;
	mov.b32 	%r225, 31;
	mov.b32 	%r226, -1;
	// begin inline asm
	shfl.sync.down.b32 %r202, %r685, %r204, %r225, %r226;
	// end inline asm
	setp.gt.s32 	%p13, %r201, 30;
	selp.b32 	%r227, 0, %r202, %p13;
	add.s32 	%r208, %r227, %r685;
	mov.b32 	%r209, 2;
	// begin inline asm
	shfl.sync.down.b32 %r207, %r208, %r209, %r225, %r226;
	// end inline asm
	setp.gt.s32 	%p14, %r201, 29;
	selp.b32 	%r228, 0, %r207, %p14;
	add.s32 	%r213, %r208, %r228;
	mov.b32 	%r214, 4;
	// begin inline asm
	shfl.sync.down.b32 %r212, %r213, %r214, %r225, %r226;
	// end inline asm
	setp.gt.s32 	%p15, %r201, 27;
	selp.b32 	%r229, 0, %r212, %p15;
	add.s32 	%r218, %r213, %r229;
	mov.b32 	%r219, 8;
	// begin inline asm
	shfl.sync.down.b32 %r217, %r218, %r219, %r225, %r226;
	// end inline asm
	setp.gt.s32 	%p16, %r201, 23;
	selp.b32 	%r230, 0, %r217, %p16;
	add.s32 	%r223, %r218, %r230;
	mov.b32 	%r224, 16;
	// begin inline asm
	shfl.sync.down.b32 %r222, %r223, %r224, %r225, %r226;
	// end inline asm
	setp.gt.s32 	%p17, %r201, 15;
	selp.b32 	%r231, 0, %r222, %p17;
	add.s32 	%r686, %r223, %r231;
	setp.ne.s32 	%p18, %r201, 0;
	@%p18 bra 	$L__BB3_70;
	shr.u32 	%r232, %r85, 3;
	and.b32  	%r233, %r232, 124;
	mov.u32 	%r234, _ZZN3cub18CUB_300001_SM_10006detail6reduce28DeviceReduceSingleTileKernelINS2_10policy_hubIjjN4cuda3std3__44plusIjEEE10Policy1000EPjSC_iS9_jjNS7_10__identityEEEvT0_T1_T2_T3_T4_T6_E12temp_storage;
	add.s32 	%r235, %r234, %r233;
	st.shared.u32 	[%r235+8], %r686;
$L__BB3_70:
	bar.sync 	0;
	setp.ne.s32 	%p19, %r85, 0;
	@%p19 bra 	$L__BB3_72;
	ld.shared.u32 	%r236, [_ZZN3cub18CUB_300001_SM_10006detail6reduce28DeviceReduceSingleTileKernelINS2_10policy_hubIjjN4cuda3std3__44plusIjEEE10Policy1000EPjSC_iS9_jjNS7_10__identityEEEvT0_T1_T2_T3_T4_T6_E12temp_storage+12];
	add.s32 	%r237, %r236, %r686;
	ld.shared.u32 	%r238, [_ZZN3cub18CUB_300001_SM_10006detail6reduce28DeviceReduceSingleTileKernelINS2_10policy_hubIjjN4cuda3std3__44plusIjEEE10Policy1000EPjSC_iS9_jjNS7_10__identityEEEvT0_T1_T2_T3_T4_T6_E12temp_storage+16];
	add.s32 	%r239, %r237, %r238;
	ld.shared.u32 	%r240, [_ZZN3cub18CUB_300001_SM_10006detail6reduce28DeviceReduceSingleTileKernelINS2_10policy_hubIjjN4cuda3std3__44plusIjEEE10Policy1000EPjSC_iS9_jjNS7_10__identityEEEvT0_T1_T2_T3_T4_T6_E12temp_storage+20];
	add.s32 	%r241, %r239, %r240;
	ld.shared.u32 	%r242, [_ZZN3cub18CUB_300001_SM_10006detail6reduce28DeviceReduceSingleTileKernelINS2_10policy_hubIjjN4cuda3std3__44plusIjEEE10Policy1000EPjSC_iS9_jjNS7_10__identityEEEvT0_T1_T2_T3_T4_T6_E12temp_storage+24];
	add.s32 	%r243, %r241, %r242;
	ld.shared.u32 	%r244, [_ZZN3cub18CUB_300001_SM_10006detail6reduce28DeviceReduceSingleTileKernelINS2_10policy_hubIjjN4cuda3std3__44plusIjEEE10Policy1000EPjSC_iS9_jjNS7_10__identityEEEvT0_T1_T2_T3_T4_T6_E12temp_storage+28];
	add.s32 	%r245, %r243, %r244;
	ld.shared.u32 	%r246, [_ZZN3cub18CUB_300001_SM_10006detail6reduce28DeviceReduceSingleTileKernelINS2_10policy_hubIjjN4cuda3std3__44plusIjEEE10Policy1000EPjSC_iS9_jjNS7_10__identityEEEvT0_T1_T2_T3_T4_T6_E12temp_storage+32];
	add.s32 	%r247, %r245, %r246;
	ld.shared.u32 	%r248, [_ZZN3cub18CUB_300001_SM_10006detail6reduce28DeviceReduceSingleTileKernelINS2_10policy_hubIjjN4cuda3std3__44plusIjEEE10Policy1000EPjSC_iS9_jjNS7_10__identityEEEvT0_T1_T2_T3_T4_T6_E12temp_storage+36];
	add.s32 	%r686, %r247, %r248;
$L__BB3_72:
	mov.u32 	%r631, %tid.x;
	setp.ne.s32 	%p95, %r631, 0;
	@%p95 bra 	$L__BB3_74;
	add.s32 	%r632, %r686, %r121;
	st.global.u32 	[%rd1], %r632;
$L__BB3_74:
	ret;

}
	// .globl	_ZN3cub18CUB_300001_SM_10006detail6reduce28DeviceReduceSingleTileKernelINS2_10policy_hubIjyN4cuda3std3__44plusIjEEE10Policy1000EN6thrust24THRUST_300001_SM_1000_NS6detail15normal_iteratorINSD_10device_ptrIjEEEEPjyS9_jjNS7_10__identityEEEvT0_T1_T2_T3_T4_T6_
.visible .entry _ZN3cub18CUB_300001_SM_10006detail6reduce28DeviceReduceSingleTileKernelINS2_10policy_hubIjyN4cuda3std3__44plusIjEEE10Policy1000EN6thrust24THRUST_300001_SM_1000_NS6detail15normal_iteratorINSD_10device_ptrIjEEEEPjyS9_jjNS7_10__identityEEEvT0_T1_T2_T3_T4_T6_(
	.param .align 8 .b8 _ZN3cub18CUB_300001_SM_10006detail6reduce28DeviceReduceSingleTileKernelINS2_10policy_hubIjyN4cuda3std3__44plusIjEEE10Policy1000EN6thrust24THRUST_300001_SM_1000_NS6detail15normal_iteratorINSD_10device_ptrIjEEEEPjyS9_jjNS7_10__identityEEEvT0_T1_T2_T3_T4_T6__param_0[8],
	.param .u64 .ptr .align 1 _ZN3cub18CUB_300001_SM_10006detail6reduce28DeviceReduceSingleTileKernelINS2_10policy_hubIjyN4cuda3std3__44plusIjEEE10Policy1000EN6thrust24THRUST_300001_SM_1000_NS6detail15normal_iteratorINSD_10device_ptrIjEEEEPjyS9_jjNS7_10__identityEEEvT0_T1_T2_T3_T4_T6__param_1,
	.param .u64 _ZN3cub18CUB_300001_SM_10006detail6reduce28DeviceReduceSingleTileKernelINS2_10policy_hubIjyN4cuda3std3__44plusIjEEE10Policy1000EN6thrust24THRUST_300001_SM_1000_NS6detail15normal_iteratorINSD_10device_ptrIjEEEEPjyS9_jjNS7_10__identityEEEvT0_T1_T2_T3_T4_T6__param_2,
	.param .align 1 .b8 _ZN3cub18CUB_300001_SM_10006detail6reduce28DeviceReduceSingleTileKernelINS2_10policy_hubIjyN4cuda3std3__44plusIjEEE10Policy1000EN6thrust24THRUST_300001_SM_1000_NS6detail15normal_iteratorINSD_10device_ptrIjEEEEPjyS9_jjNS7_10__identityEEEvT0_T1_T2_T3_T4_T6__param_3[1],
	.param .u32 _ZN3cub18CUB_300001_SM_10006detail6reduce28DeviceReduceSingleTileKernelINS2_10policy_hubIjyN4cuda3std3__44plusIjEEE10Policy1000EN6thrust24THRUST_300001_SM_1000_NS6detail15normal_iteratorINSD_10device_ptrIjEEEEPjyS9_jjNS7_10__identityEEEvT0_T1_T2_T3_T4_T6__param_4,
	.param .align 1 .b8 _ZN3cub18CUB_300001_SM_10006detail6reduce28DeviceReduceSingleTileKernelINS2_10policy_hubIjyN4cuda3std3__44plusIjEEE10Policy1000EN6thrust24THRUST_300001_SM_1000_NS6detail15normal_iteratorINSD_10device_ptrIjEEEEPjyS9_jjNS7_10__identityEEEvT0_T1_T2_T3_T4_T6__param_5[1]
)
.maxntid 256
.minnctapersm 1
{
	.reg .pred 	%p<59>;
	.reg .b32 	%r<471>;
	.reg .b64 	%rd<56>;
	// demoted variable
	.shared .align 4 .b8 _ZZN3cub18CUB_300001_SM_10006detail6reduce28DeviceReduceSingleTileKernelINS2_10policy_hubIjyN4cuda3std3__44plusIjEEE10Policy1000EN6thrust24THRUST_300001_SM_1000_NS6detail15normal_iteratorINSD_10device_ptrIjEEEEPjyS9_jjNS7_10__identityEEEvT0_T1_T2_T3_T4_T6_E12temp_storage[44];
	ld.param.u64 	%rd18, [_ZN3cub18CUB_300001_SM_10006detail6reduce28DeviceReduceSingleTileKernelINS2_10policy_hubIjyN4cuda3std3__44plusIjEEE10Policy1000EN6thrust24THRUST_300001_SM_1000_NS6detail15normal_iteratorINSD_10device_ptrIjEEEEPjyS9_jjNS7_10__identityEEEvT0_T1_T2_T3_T4_T6__param_0];
	ld.param.u64 	%rd20, [_ZN3cub18CUB_300001_SM_10006detail6reduce28DeviceReduceSingleTileKernelINS2_10policy_hubIjyN4cuda3std3__44plusIjEEE10Policy1000EN6thrust24THRUST_300001_SM_1000_NS6detail15normal_iteratorINSD_10device_ptrIjEEEEPjyS9_jjNS7_10__identityEEEvT0_T1_T2_T3_T4_T6__param_1];
	ld.param.u64 	%rd19, [_ZN3cub18CUB_300001_SM_10006detail6reduce28DeviceReduceSingleTileKernelINS2_10policy_hubIjyN4cuda3std3__44plusIjEEE10Policy1000EN6thrust24THRUST_300001_SM_1000_NS6detail15normal_iteratorINSD_10device_ptrIjEEEEPjyS9_jjNS7_10__identityEEEvT0_T1_T2_T3_T4_T6__param_2];
	ld.param.u32 	%r81, [_ZN3cub18CUB_300001_SM_10006detail6reduce28DeviceReduceSingleTileKernelINS2_10policy_hubIjyN4cuda3std3__44plusIjEEE10Policy1000EN6thrust24THRUST_300001_SM_1000_NS6detail15normal_iteratorINSD_10device_ptrIjEEEEPjyS9_jjNS7_10__identityEEEvT0_T1_T2_T3_T4_T6__param_4];
	cvta.to.global.u64 	%rd1, %rd20;
	setp.ne.s64 	%p1, %rd19, 0;
	@%p1 bra 	$L__BB4_3;
	mov.u32 	%r434, %tid.x;
	setp.ne.s32 	%p58, %r434, 0;
	@%p58 bra 	$L__BB4_51;
	st.global.u32 	[%rd1], %r81;
	bra.uni 	$L__BB4_51;
$L__BB4_3:
	cvta.to.global.u64 	%rd2, %rd18;
	setp.gt.u64 	%p2, %rd19, 4095;
	@%p2 bra 	$L__BB4_28;
	cvt.u32.u64 	%r1, %rd19;
	mov.u32 	%r2, %tid.x;
	setp.ge.u32 	%p24, %r2, %r1;
	mov.b32 	%r452, 0;
	mov.u32 	%r441, %r2;
	@%p24 bra 	$L__BB4_6;
	mul.wide.u32 	%rd41, %r2, 4;
	add.s64 	%rd42, %rd2, %rd41;
	ld.global.u32 	%r452, [%rd42];
	add.s32 	%r441, %r2, 256;
$L__BB4_6:
	setp.ge.u32 	%p25, %r441, %r1;
	@%p25 bra 	$L__BB4_19;
	not.b32 	%r261, %r441;
	add.s32 	%r262, %r261, %r1;
	shr.u32 	%r263, %r262, 8;
	add.s32 	%r7, %r263, 1;
	and.b32  	%r8, %r7, 15;
	setp.lt.u32 	%p26, %r262, 3840;
	@%p26 bra 	$L__BB4_10;
	and.b32  	%r264, %r7, 33554416;
	neg.s32 	%r437, %r264;
	mul.wide.u32 	%rd43, %r441, 4;
	add.s64 	%rd44, %rd43, %rd2;
	add.s64 	%rd51, %rd44, 8192;
$L__BB4_9:
	.pragma "nounroll";
	ld.global.u32 	%r265, [%rd51+-8192];
	add.s32 	%r266, %r265, %r452;
	ld.global.u32 	%r267, [%rd51+-7168];
	add.s32 	%r268, %r267, %r266;
	ld.global.u32 	%r269, [%rd51+-6144];
	add.s32 	%r270, %r269, %r268;
	ld.global.u32 	%r271, [%rd51+-5120];
	add.s32 	%r272, %r271, %r270;
	ld.global.u32 	%r273, [%rd51+-4096];
	add.s32 	%r274, %r273, %r272;
	ld.global.u32 	%r275, [%rd51+-3072];
	add.s32 	%r276, %r275, %r274;
	ld.global.u32 	%r277, [%rd51+-2048];
	add.s32 	%r278, %r277, %r276;
	ld.global.u32 	%r279, [%rd51+-1024];
	add.s32 	%r280, %r279, %r278;
	ld.global.u32 	%r281, [%rd51];
	add.s32 	%r282, %r281, %r280;
	ld.global.u32 	%r283, [%rd51+1024];
	add.s32 	%r284, %r283, %r282;
	ld.global.u32 	%r285, [%rd51+2048];
	add.s32 	%r286, %r285, %r284;
	ld.global.u32 	%r287, [%rd51+3072];
	add.s32 	%r288, %r287, %r286;
	ld.global.u32 	%r289, [%rd51+4096];
	add.s32 	%r290, %r289, %r288;
	ld.global.u32 	%r291, [%rd51+5120];
	add.s32 	%r292, %r291, %r290;
	ld.global.u32 	%r293, [%rd51+6144];
	add.s32 	%r294, %r293, %r292;
	ld.global.u32 	%r295, [%rd51+7168];
	add.s32 	%r452, %r295, %r294;
	add.s32 	%r441, %r441, 4096;
	add.s32 	%r437, %r437, 16;
	add.s64 	%rd51, %rd51, 16384;
	setp.ne.s32 	%p27, %r437, 0;
	@%p27 bra 	$L__BB4_9;
$L__BB4_10:
	setp.eq.s32 	%p28, %r8, 0;
	@%p28 bra 	$L__BB4_19;
	and.b32  	%r19, %r7, 7;
	setp.lt.u32 	%p29, %r8, 8;
	@%p29 bra 	$L__BB4_13;
	mul.wide.s32 	%rd45, %r441, 4;
	add.s64 	%rd46, %rd2, %rd45;
	ld.global.u32 	%r297, [%rd46];
	add.s32 	%r298, %r297, %r452;
	ld.global.u32 	%r299, [%rd46+1024];
	add.s32 	%r300, %r299, %r298;
	ld.global.u32 	%r301, [%rd46+2048];
	add.s32 	%r302, %r301, %r300;
	ld.global.u32 	%r303, [%rd46+3072];
	add.s32 	%r304, %r303, %r302;
	ld.global.u32 	%r305, [%rd46+4096];
	add.s32 	%r306, %r305, %r304;
	ld.global.u32 	%r307, [%rd46+5120];
	add.s32 	%r308, %r307, %r306;
	ld.global.u32 	%r309, [%rd46+6144];
	add.s32 	%r310, %r309, %r308;
	ld.global.u32 	%r311, [%rd46+7168];
	add.s32 	%r452, %r311, %r310;
	add.s32 	%r441, %r441, 2048;
$L__BB4_13:
	setp.eq.s32 	%p30, %r19, 0;
	@%p30 bra 	$L__BB4_19;
	and.b32  	%r25, %r7, 3;
	setp.lt.u32 	%p31, %r19, 4;
	@%p31 bra 	$L__BB4_16;
	mul.wide.s32 	%rd47, %r441, 4;
	add.s64 	%rd48, %rd2, %rd47;
	ld.global.u32 	%r313, [%rd48];
	add.s32 	%r314, %r313, %r452;
	ld.global.u32 	%r315, [%rd48+1024];
	add.s32 	%r316, %r315, %r314;
	ld.global.u32 	%r317, [%rd48+2048];
	add.s32 	%r318, %r317, %r316;
	ld.global.u32 	%r319, [%rd48+3072];
	add.s32 	%r452, %r319, %r318;
	add.s32 	%r441, %r441, 1024;
$L__BB4_16:
	setp.eq.s32 	%p32, %r25, 0;
	@%p32 bra 	$L__BB4_19;
	neg.s32 	%r449, %r25;
$L__BB4_18:
	.pragma "nounroll";
	mul.wide.s32 	%rd49, %r441, 4;
	add.s64 	%rd50, %rd2, %rd49;
	ld.global.u32 	%r320, [%rd50];
	add.s32 	%r452, %r320, %r452;
	add.s32 	%r441, %r441, 256;
	add.s32 	%r449, %r449, 1;
	setp.ne.s32 	%p33, %r449, 0;
	@%p33 bra 	$L__BB4_18;
$L__BB4_19:
	setp.lt.u64 	%p34, %rd19, 256;
	@%p34 bra 	$L__BB4_24;
	// begin inline asm
	mov.u32 %r384, %laneid;
	// end inline asm
	mov.b32 	%r387, 1;
	mov.b32 	%r408, 31;
	mov.b32 	%r409, -1;
	// begin inline asm
	shfl.sync.down.b32 %r385, %r452, %r387, %r408, %r409;
	// end inline asm
	setp.gt.s32 	%p50, %r384, 30;
	selp.b32 	%r410, 0, %r385, %p50;
	add.s32 	%r391, %r410, %r452;
	mov.b32 	%r392, 2;
	// begin inline asm
	shfl.sync.down.b32 %r390, %r391, %r392, %r408, %r409;
	// end inline asm
	setp.gt.s32 	%p51, %r384, 29;
	selp.b32 	%r411, 0, %r390, %p51;
	add.s32 	%r396, %r391, %r411;
	mov.b32 	%r397, 4;
	// begin inline asm
	shfl.sync.down.b32 %r395, %r396, %r397, %r408, %r409;
	// end inline asm
	setp.gt.s32 	%p52, %r384, 27;
	selp.b32 	%r412, 0, %r395, %p52;
	add.s32 	%r401, %r396, %r412;
	mov.b32 	%r402, 8;
	// begin inline asm
	shfl.sync.down.b32 %r400, %r401, %r402, %r408, %r409;
	// end inline asm
	setp.gt.s32 	%p53, %r384, 23;
	selp.b32 	%r413, 0, %r400, %p53;
	add.s32 	%r406, %r401, %r413;
	mov.b32 	%r407, 16;
	// begin inline asm
	shfl.sync.down.b32 %r405, %r406, %r407, %r408, %r409;
	// end inline asm
	setp.gt.s32 	%p54, %r384, 15;
	selp.b32 	%r414, 0, %r405, %p54;
	add.s32 	%r470, %r406, %r414;
	setp.ne.s32 	%p55, %r384, 0;
	@%p55 bra 	$L__BB4_22;
	shr.u32 	%r415, %r2, 3;
	and.b32  	%r416, %r415, 124;
	mov.u32 	%r417, _ZZN3cub18CUB_300001_SM_10006detail6reduce28DeviceReduceSingleTileKernelINS2_10policy_hubIjyN4cuda3std3__44plusIjEEE10Policy1000EN6thrust24THRUST_300001_SM_1000_NS6detail15normal_iteratorINSD_10device_ptrIjEEEEPjyS9_jjNS7_10__identityEEEvT0_T1_T2_T3_T4_T6_E12temp_storage;
	add.s32 	%r418, %r417, %r416;
	st.shared.u32 	[%r418+8], %r470;
$L__BB4_22:
	bar.sync 	0;
	setp.ne.s32 	%p56, %r2, 0;
	@%p56 bra 	$L__BB4_49;
	ld.shared.u32 	%r419, [_ZZN3cub18CUB_300001_SM_10006detail6reduce28DeviceReduceSingleTileKernelINS2_10policy_hubIjyN4cuda3std3__44plusIjEEE10Policy1000EN6thrust24THRUST_300001_SM_1000_NS6detail15normal_iteratorINSD_10device_ptrIjEEEEPjyS9_jjNS7_10__identityEEEvT0_T1_T2_T3_T4_T6_E12temp_storage+12];
	add.s32 	%r420, %r419, %r470;
	ld.shared.u32 	%r421, [_ZZN3cub18CUB_300001_SM_10006detail6reduce28DeviceReduceSingleTileKernelINS2_10policy_hubIjyN4cuda3std3__44plusIjEEE10Policy1000EN6thrust24THRUST_300001_SM_1000_NS6detail15normal_iteratorINSD_10device_ptrIjEEEEPjyS9_jjNS7_10__identityEEEvT0_T1_T2_T3_T4_T6_E12temp_storage+16];
	add.s32 	%r422, %r420, %r421;
	ld.shared.u32 	%r423, [_ZZN3cub18CUB_300001_SM_10006detail6reduce28DeviceReduceSingleTileKernelINS2_10policy_hubIjyN4cuda3std3__44plusIjEEE10Policy1000EN6thrust24THRUST_300001_SM_1000_NS6detail15normal_iteratorINSD_10device_ptrIjEEEEPjyS9_jjNS7_10__identityEEEvT0_T1_T2_T3_T4_T6_E12temp_storage+20];
	add.s32 	%r424, %r422, %r423;
	ld.shared.u32 	%r425, [_ZZN3cub18CUB_300001_SM_10006detail6reduce28DeviceReduceSingleTileKernelINS2_10policy_hubIjyN4cuda3std3__44plusIjEEE10Policy1000EN6thrust24THRUST_300001_SM_1000_NS6detail15normal_iteratorINSD_10device_ptrIjEEEEPjyS9_jjNS7_10__identityEEEvT0_T1_T2_T3_T4_T6_E12temp_storage+24];
	add.s32 	%r426, %r424, %r425;
	ld.shared.u32 	%r427, [_ZZN3cub18CUB_300001_SM_10006detail6reduce28DeviceReduceSingleTileKernelINS2_10policy_hubIjyN4cuda3std3__44plusIjEEE10Policy1000EN6thrust24THRUST_300001_SM_1000_NS6detail15normal_iteratorINSD_10device_ptrIjEEEEPjyS9_jjNS7_10__identityEEEvT0_T1_T2_T3_T4_T6_E12temp_storage+28];
	add.s32 	%r428, %r426, %r427;
	ld.shared.u32 	%r429, [_ZZN3cub18CUB_300001_SM_10006detail6reduce28DeviceReduceSingleTileKernelINS2_10policy_hubIjyN4cuda3std3__44plusIjEEE10Policy1000EN6thrust24THRUST_300001_SM_1000_NS6detail15normal_iteratorINSD_10device_ptrIjEEEEPjyS9_jjNS7_10__identityEEEvT0_T1_T2_T3_T4_T6_E12temp_storage+32];
	add.s32 	%r430, %r428, %r429;
	ld.shared.u32 	%r431, [_ZZN3cub18CUB_300001_SM_10006detail6reduce28DeviceReduceSingleTileKernelINS2_10policy_hubIjyN4cuda3std3__44plusIjEEE10Policy1000EN6thrust24THRUST_300001_SM_1000_NS6detail15normal_iteratorINSD_10device_ptrIjEEEEPjyS9_jjNS7_10__identityEEEvT0_T1_T2_T3_T4_T6_E12temp_storage+36];
	add.s32 	%r470, %r430, %r431;
	bra.uni 	$L__BB4_49;
$L__BB4_24:
	// begin inline asm
	mov.u32 %r321, %laneid;
	// end inline asm
	and.b32  	%r347, %r2, 992;
	add.s32 	%r348, %r347, 32;
	setp.gt.u32 	%p35, %r348, %r1;
	not.b32 	%r349, %r347;
	add.s32 	%r350, %r1, %r349;
	selp.b32 	%r345, %r350, 31, %p35;
	mov.b32 	%r324, 1;
	mov.b32 	%r346, -1;
	// begin inline asm
	shfl.sync.down.b32 %r322, %r452, %r324, %r345, %r346;
	// end inline asm
	setp.lt.s32 	%p36, %r321, %r345;
	selp.b32 	%r351, %r322, 0, %p36;
	add.s32 	%r328, %r351, %r452;
	mov.b32 	%r329, 2;
	// begin inline asm
	shfl.sync.down.b32 %r327, %r328, %r329, %r345, %r346;
	// end inline asm
	add.s32 	%r352, %r321, 2;
	setp.gt.s32 	%p37, %r352, %r345;
	selp.b32 	%r353, 0, %r327, %p37;
	add.s32 	%r333, %r328, %r353;
	mov.b32 	%r334, 4;
	// begin inline asm
	shfl.sync.down.b32 %r332, %r333, %r334, %r345, %r346;
	// end inline asm
	add.s32 	%r354, %r321, 4;
	setp.gt.s32 	%p38, %r354, %r345;
	selp.b32 	%r355, 0, %r332, %p38;
	add.s32 	%r338, %r333, %r355;
	mov.b32 	%r339, 8;
	// begin inline asm
	shfl.sync.down.b32 %r337, %r338, %r339, %r345, %r346;
	// end inline asm
	add.s32 	%r356, %r321, 8;
	setp.gt.s32 	%p39, %r356, %r345;
	selp.b32 	%r357, 0, %r337, %p39;
	add.s32 	%r343, %r338, %r357;
	mov.b32 	%r344, 16;
	// begin inline asm
	shfl.sync.down.b32 %r342, %r343, %r344, %r345, %r346;
	// end inline asm
	add.s32 	%r358, %r321, 16;
	setp.gt.s32 	%p40, %r358, %r345;
	selp.b32 	%r359, 0, %r342, %p40;
	add.s32 	%r470, %r343, %r359;
	setp.ne.s32 	%p41, %r321, 0;
	@%p41 bra 	$L__BB4_26;
	shr.u32 	%r360, %r2, 3;
	and.b32  	%r361, %r360, 124;
	mov.u32 	%r362, _ZZN3cub18CUB_300001_SM_10006detail6reduce28DeviceReduceSingleTileKernelINS2_10policy_hubIjyN4cuda3std3__44plusIjEEE10Policy1000EN6thrust24THRUST_300001_SM_1000_NS6detail15normal_iteratorINSD_10device_ptrIjEEEEPjyS9_jjNS7_10__identityEEEvT0_T1_T2_T3_T4_T6_E12temp_storage;
	add.s32 	%r363, %r362, %r361;
	st.shared.u32 	[%r363+8], %r470;
$L__BB4_26:
	bar.sync 	0;
	setp.ne.s32 	%p42, %r2, 0;
	@%p42 bra 	$L__BB4_49;
	setp.gt.u64 	%p43, %rd19, 32;
	ld.shared.u32 	%r364, [_ZZN3cub18CUB_300001_SM_10006detail6reduce28DeviceReduceSingleTileKernelINS2_10policy_hubIjyN4cuda3std3__44plusIjEEE10Policy1000EN6thrust24THRUST_300001_SM_1000_NS6detail15normal_iteratorINSD_10device_ptrIjEEEEPjyS9_jjNS7_10__identityEEEvT0_T1_T2_T3_T4_T6_E12temp_storage+12];
	selp.b32 	%r365, %r364, 0, %p43;
	add.s32 	%r366, %r365, %r470;
	setp.gt.u64 	%p44, %rd19, 64;
	ld.shared.u32 	%r367, [_ZZN3cub18CUB_300001_SM_10006detail6reduce28DeviceReduceSingleTileKernelINS2_10policy_hubIjyN4cuda3std3__44plusIjEEE10Policy1000EN6thrust24THRUST_300001_SM_1000_NS6detail15normal_iteratorINSD_10device_ptrIjEEEEPjyS9_jjNS7_10__identityEEEvT0_T1_T2_T3_T4_T6_E12temp_storage+16];
	selp.b32 	%r368, %r367, 0, %p44;
	add.s32 	%r369, %r366, %r368;
	setp.gt.u64 	%p45, %rd19, 96;
	ld.shared.u32 	%r370, [_ZZN3cub18CUB_300001_SM_10006detail6reduce28DeviceReduceSingleTileKernelINS2_10policy_hubIjyN4cuda3std3__44plusIjEEE10Policy1000EN6thrust24THRUST_300001_SM_1000_NS6detail15normal_iteratorINSD_10device_ptrIjEEEEPjyS9_jjNS7_10__identityEEEvT0_T1_T2_T3_T4_T6_E12temp_storage+20];
	selp.b32 	%r371, %r370, 0, %p45;
	add.s32 	%r372, %r369, %r371;
	setp.gt.u64 	%p46, %rd19, 128;
	ld.shared.u32 	%r373, [_ZZN3cub18CUB_300001_SM_10006detail6reduce28DeviceReduceSingleTileKernelINS2_10policy_hubIjyN4cuda3std3__44plusIjEEE10Policy1000EN6thrust24THRUST_300001_SM_1000_NS6detail15normal_iteratorINSD_10device_ptrIjEEEEPjyS9_jjNS7_10__identityEEEvT0_T1_T2_T3_T4_T6_E12temp_storage+24];
	selp.b32 	%r374, %r373, 0, %p46;
	add.s32 	%r375, %r372, %r374;
	setp.gt.u64 	%p47, %rd19, 160;
	ld.shared.u32 	%r376, [_ZZN3cub18CUB_300001_SM_10006detail6reduce28DeviceReduceSingleTileKernelINS2_10policy_hubIjyN4cuda3std3__44plusIjEEE10Policy1000EN6thrust24THRUST_300001_SM_1000_NS6detail15normal_iteratorINSD_10device_ptrIjEEEEPjyS9_jjNS7_10__identityEEEvT0_T1_T2_T3_T4_T6_E12temp_storage+28];
	selp.b32 	%r377, %r376, 0, %p47;
	add.s32 	%r378, %r375, %r377;
	setp.gt.u64 	%p48, %rd19, 192;
	ld.shared.u32 	%r379, [_ZZN3cub18CUB_300001_SM_10006detail6reduce28DeviceReduceSingleTileKernelINS2_10policy_hubIjyN4cuda3std3__44plusIjEEE10Policy1000EN6thrust24THRUST_300001_SM_1000_NS6detail15normal_iteratorINSD_10device_ptrIjEEEEPjyS9_jjNS7_10__identityEEEvT0_T1_T2_T3_T4_T6_E12temp_storage+32];
	selp.b32 	%r380, %r379, 0, %p48;
	add.s32 	%r381, %r378, %r380;
	setp.gt.u64 	%p49, %rd19, 224;
	ld.shared.u32 	%r382, [_ZZN3cub18CUB_300001_SM_10006detail6reduce28DeviceReduceSingleTileKernelINS2_10policy_hubIjyN4cuda3std3__44plusIjEEE10Policy1000EN6thrust24THRUST_300001_SM_1000_NS6detail15normal_iteratorINSD_10device_ptrIjEEEEPjyS9_jjNS7_10__identityEEEvT0_T1_T2_T3_T4_T6_E12temp_storage+36];
	selp.b32 	%r383, %r382, 0, %p49;
	add.s32 	%r470, %r381, %r383;
	bra.uni 	$L__BB4_49;
$L__BB4_28:
	mov.u32 	%r43, %tid.x;
	cvt.u64.u32 	%rd6, %r43;
	mul.wide.u32 	%rd22, %r43, 4;
	add.s64 	%rd7, %rd2, %rd22;
	ld.global.u32 	%r82, [%rd7];
	ld.global.u32 	%r83, [%rd7+1024];
	ld.global.u32 	%r84, [%rd7+2048];
	ld.global.u32 	%r85, [%rd7+3072];
	ld.global.u32 	%r86, [%rd7+4096];
	ld.global.u32 	%r87, [%rd7+5120];
	ld.global.u32 	%r88, [%rd7+6144];
	ld.global.u32 	%r89, [%rd7+7168];
	ld.global.u32 	%r90, [%rd7+8192];
	ld.global.u32 	%r91, [%rd7+9216];
	ld.global.u32 	%r92, [%rd7+10240];
	ld.global.u32 	%r93, [%rd7+11264];
	ld.global.u32 	%r94, [%rd7+12288];
	ld.global.u32 	%r95, [%rd7+13312];
	ld.global.u32 	%r96, [%rd7+14336];
	ld.global.u32 	%r97, [%rd7+15360];
	add.s32 	%r98, %r83, %r82;
	add.s32 	%r99, %r84, %r98;
	add.s32 	%r100, %r85, %r99;
	add.s32 	%r101, %r86, %r100;
	add.s32 	%r102, %r87, %r101;
	add.s32 	%r103, %r88, %r102;
	add.s32 	%r104, %r89, %r103;
	add.s32 	%r105, %r90, %r104;
	add.s32 	%r106, %r91, %r105;
	add.s32 	%r107, %r92, %r106;
	add.s32 	%r108, %r93, %r107;
	add.s32 	%r109, %r94, %r108;
	add.s32 	%r110, %r95, %r109;
	add.s32 	%r111, %r96, %r110;
	add.s32 	%r469, %r97, %r111;
	add.s64 	%rd8, %rd19, -4096;
	setp.lt.u64 	%p3, %rd8, 4096;
	mov.b64 	%rd53, 4096;
	@%p3 bra 	$L__BB4_32;
	mov.b64 	%rd53, 4096;
$L__BB4_30:
	shl.b64 	%rd24, %rd53, 2;
	add.s64 	%rd25, %rd7, %rd24;
	ld.global.u32 	%r112, [%rd25];
	ld.global.u32 	%r113, [%rd25+1024];
	ld.global.u32 	%r114, [%rd25+2048];
	ld.global.u32 	%r115, [%rd25+3072];
	ld.global.u32 	%r116, [%rd25+4096];
	ld.global.u32 	%r117, [%rd25+5120];
	ld.global.u32 	%r118, [%rd25+6144];
	ld.global.u32 	%r119, [%rd25+7168];
	ld.global.u32 	%r120, [%rd25+8192];
	ld.global.u32 	%r121, [%rd25+9216];
	ld.global.u32 	%r122, [%rd25+10240];
	ld.global.u32 	%r123, [%rd25+11264];
	ld.global.u32 	%r124, [%rd25+12288];
	ld.global.u32 	%r125, [%rd25+13312];
	ld.global.u32 	%r126, [%rd25+14336];
	ld.global.u32 	%r127, [%rd25+15360];
	add.s32 	%r128, %r112, %r469;
	add.s32 	%r129, %r113, %r128;
	add.s32 	%r130, %r114, %r129;
	add.s32 	%r131, %r115, %r130;
	add.s32 	%r132, %r116, %r131;
	add.s32 	%r133, %r117, %r132;
	add.s32 	%r134, %r118, %r133;
	add.s32 	%r135, %r119, %r134;
	add.s32 	%r136, %r120, %r135;
	add.s32 	%r137, %r121, %r136;
	add.s32 	%r138, %r122, %r137;
	add.s32 	%r139, %r123, %r138;
	add.s32 	%r140, %r124, %r139;
	add.s32 	%r141, %r125, %r140;
	add.s32 	%r142, %r126, %r141;
	add.s32 	%r469, %r127, %r142;
	sub.s64 	%rd26, %rd19, %rd53;
	setp.lt.u64 	%p4, %rd26, 4096;
	@%p4 bra 	$L__BB4_45;
	add.s64 	%rd53, %rd53, 4096;
	setp.le.u64 	%p5, %rd53, %rd8;
	@%p5 bra 	$L__BB4_30;
$L__BB4_32:
	setp.le.u64 	%p6, %rd19, %rd53;
	cvt.u32.u64 	%r143, %rd53;
	cvt.u32.u64 	%r144, %rd19;
	sub.s32 	%r145, %r144, %r143;
	setp.ge.s32 	%p7, %r43, %r145;
	or.pred  	%p8, %p6, %p7;
	@%p8 bra 	$L__BB4_45;
	not.b32 	%r149, %r43;
	add.s32 	%r150, %r149, %r144;
	sub.s32 	%r152, %r150, %r143;
	shr.u32 	%r153, %r152, 8;
	add.s32 	%r48, %r153, 1;
	and.b32  	%r49, %r48, 15;
	setp.lt.u32 	%p9, %r152, 3840;
	mov.u32 	%r459, %r43;
	@%p9 bra 	$L__BB4_36;
	and.b32  	%r154, %r48, 33554416;
	neg.s32 	%r455, %r154;
	add.s64 	%rd27, %rd53, %rd6;
	shl.b64 	%rd28, %rd27, 2;
	add.s64 	%rd29, %rd28, %rd2;
	add.s64 	%rd54, %rd29, 8192;
	mov.u32 	%r459, %r43;
$L__BB4_35:
	.pragma "nounroll";
	ld.global.u32 	%r155, [%rd54+-8192];
	add.s32 	%r156, %r155, %r469;
	ld.global.u32 	%r157, [%rd54+-7168];
	add.s32 	%r158, %r157, %r156;
	ld.global.u32 	%r159, [%rd54+-6144];
	add.s32 	%r160, %r159, %r158;
	ld.global.u32 	%r161, [%rd54+-5120];
	add.s32 	%r162, %r161, %r160;
	ld.global.u32 	%r163, [%rd54+-4096];
	add.s32 	%r164, %r163, %r162;
	ld.global.u32 	%r165, [%rd54+-3072];
	add.s32 	%r166, %r165, %r164;
	ld.global.u32 	%r167, [%rd54+-2048];
	add.s32 	%r168, %r167, %r166;
	ld.global.u32 	%r169, [%rd54+-1024];
	add.s32 	%r170, %r169, %r168;
	ld.global.u32 	%r171, [%rd54];
	add.s32 	%r172, %r171, %r170;
	ld.global.u32 	%r173, [%rd54+1024];
	add.s32 	%r174, %r173, %r172;
	ld.global.u32 	%r175, [%rd54+2048];
	add.s32 	%r176, %r175, %r174;
	ld.global.u32 	%r177, [%rd54+3072];
	add.s32 	%r178, %r177, %r176;
	ld.global.u32 	%r179, [%rd54+4096];
	add.s32 	%r180, %r179, %r178;
	ld.global.u32 	%r181, [%rd54+5120];
	add.s32 	%r182, %r181, %r180;
	ld.global.u32 	%r183, [%rd54+6144];
	add.s32 	%r184, %r183, %r182;
	ld.global.u32 	%r185, [%rd54+7168];
	add.s32 	%r469, %r185, %r184;
	add.s32 	%r459, %r459, 4096;
	add.s32 	%r455, %r455, 16;
	add.s64 	%rd54, %rd54, 16384;
	setp.ne.s32 	%p10, %r455, 0;
	@%p10 bra 	$L__BB4_35;
$L__BB4_36:
	setp.eq.s32 	%p11, %r49, 0;
	@%p11 bra 	$L__BB4_45;
	and.b32  	%r60, %r48, 7;
	setp.lt.u32 	%p12, %r49, 8;
	@%p12 bra 	$L__BB4_39;
	cvt.u64.u32 	%rd30, %r459;
	add.s64 	%rd31, %rd53, %rd30;
	shl.b64 	%rd32, %rd31, 2;
	add.s64 	%rd33, %rd2, %rd32;
	ld.global.u32 	%r187, [%rd33];
	add.s32 	%r188, %r187, %r469;
	ld.global.u32 	%r189, [%rd33+1024];
	add.s32 	%r190, %r189, %r188;
	ld.global.u32 	%r191, [%rd33+2048];
	add.s32 	%r192, %r191, %r190;
	ld.global.u32 	%r193, [%rd33+3072];
	add.s32 	%r194, %r193, %r192;
	ld.global.u32 	%r195, [%rd33+4096];
	add.s32 	%r196, %r195, %r194;
	ld.global.u32 	%r197, [%rd33+5120];
	add.s32 	%r198, %r197, %r196;
	ld.global.u32 	%r199, [%rd33+6144];
	add.s32 	%r200, %r199, %r198;
	ld.global.u32 	%r201, [%rd33+7168];
	add.s32 	%r469, %r201, %r200;
	add.s32 	%r459, %r459, 2048;
$L__BB4_39:
	setp.eq.s32 	%p13, %r60, 0;
	@%p13 bra 	$L__BB4_45;
	and.b32  	%r66, %r48, 3;
	setp.lt.u32 	%p14, %r60, 4;
	@%p14 bra 	$L__BB4_42;
	cvt.u64.u32 	%rd34, %r459;
	add.s64 	%rd35, %rd53, %rd34;
	shl.b64 	%rd36, %rd35, 2;
	add.s64 	%rd37, %rd2, %rd36;
	ld.global.u32 	%r203, [%rd37];
	add.s32 	%r204, %r203, %r469;
	ld.global.u32 	%r205, [%rd37+1024];
	add.s32 	%r206, %r205, %r204;
	ld.global.u32 	%r207, [%rd37+2048];
	add.s32 	%r208, %r207, %r206;
	ld.global.u32 	%r209, [%rd37+3072];
	add.s32 	%r469, %r209, %r208;
	add.s32 	%r459, %r459, 1024;
$L__BB4_42:
	setp.eq.s32 	%p15, %r66, 0;
	@%p15 bra 	$L__BB4_45;
	cvt.u64.u32 	%rd38, %r459;
	add.s64 	%rd39, %rd53, %rd38;
	shl.b64 	%rd40, %rd39, 2;
	add.s64 	%rd55, %rd2, %rd40;
	neg.s32 	%r467, %r66;
$L__BB4_44:
	.pragma "nounroll";
	ld.global.u32 	%r210, [%rd55];
	add.s32 	%r469, %r210, %r469;
	add.s64 	%rd55, %rd55, 1024;
	add.s32 	%r467, %r467, 1;
	setp.ne.s32 	%p16, %r467, 0;
	@%p16 bra 	$L__BB4_44;
$L__BB4_45:
	// begin inline asm
	mov.u32 %r211, %laneid;
	// end inline asm
	mov.b32 	%r214, 1;
	mov.b32 	%r235, 31;
	mov.b32 	%r236, -1;
	// begin inline asm
	shfl.sync.down.b32 %r212, %r469, %r214, %r235, %r236;
	// end inline asm
	setp.gt.s32 	%p17, %r211, 30;
	selp.b32 	%r237, 0, %r212, %p17;
	add.s32 	%r218, %r237, %r469;
	mov.b32 	%r219, 2;
	// begin inline asm
	shfl.sync.down.b32 %r217, %r218, %r219, %r235, %r236;
	// end inline asm
	setp.gt.s32 	%p18, %r211, 29;
	selp.b32 	%r238, 0, %r217, %p18;
	add.s32 	%r223, %r218, %r238;
	mov.b32 	%r224, 4;
	// begin inline asm
	shfl.sync.down.b32 %r222, %r223, %r224, %r235, %r236;
	// end inline asm
	setp.gt.s32 	%p19, %r211, 27;
	selp.b32 	%r239, 0, %r222, %p19;
	add.s32 	%r228, %r223, %r239;
	mov.b32 	%r229, 8;
	// begin inline asm
	shfl.sync.down.b32 %r227, %r228, %r229, %r235, %r236;
	// end inline asm
	setp.gt.s32 	%p20, %r211, 23;
	selp.b32 	%r240, 0, %r227, %p20;
	add.s32 	%r233, %r228, %r240;
	mov.b32 	%r234, 16;
	// begin inline asm
	shfl.sync.down.b32 %r232, %r233, %r234, %r235, %r236;
	// end inline asm
	setp.gt.s32 	%p21, %r211, 15;
	selp.b32 	%r241, 0, %r232, %p21;
	add.s32 	%r470, %r233, %r241;
	setp.ne.s32 	%p22, %r211, 0;
	@%p22 bra 	$L__BB4_47;
	shr.u32 	%r242, %r43, 3;
	and.b32  	%r243, %r242, 124;
	mov.u32 	%r244, _ZZN3cub18CUB_300001_SM_10006detail6reduce28DeviceReduceSingleTileKernelINS2_10policy_hubIjyN4cuda3std3__44plusIjEEE10Policy1000EN6thrust24THRUST_300001_SM_1000_NS6detail15normal_iteratorINSD_10device_ptrIjEEEEPjyS9_jjNS7_10__identityEEEvT0_T1_T2_T3_T4_T6_E12temp_storage;
	add.s32 	%r245, %r244, %r243;
	st.shared.u32 	[%r245+8], %r470;
$L__BB4_47:
	bar.sync 	0;
	setp.ne.s32 	%p23, %r43, 0;
	@%p23 bra 	$L__BB4_49;
	ld.shared.u32 	%r246, [_ZZN3cub18CUB_300001_SM_10006detail6reduce28DeviceReduceSingleTileKernelINS2_10policy_hubIjyN4cuda3std3__44plusIjEEE10Policy1000EN6thrust24THRUST_300001_SM_1000_NS6detail15normal_iteratorINSD_10device_ptrIjEEEEPjyS9_jjNS7_10__identityEEEvT0_T1_T2_T3_T4_T6_E12temp_storage+12];
	add.s32 	%r247, %r246, %r470;
	ld.shared.u32 	%r248, [_ZZN3cub18CUB_300001_SM_10006detail6reduce28DeviceReduceSingleTileKernelINS2_10policy_hubIjyN4cuda3std3__44plusIjEEE10Policy1000EN6thrust24THRUST_300001_SM_1000_NS6detail15normal_iteratorINSD_10device_ptrIjEEEEPjyS9_jjNS7_10__identityEEEvT0_T1_T2_T3_T4_T6_E12temp_storage+16];
	add.s32 	%r249, %r247, %r248;
	ld.shared.u32 	%r250, [_ZZN3cub18CUB_300001_SM_10006detail6reduce28DeviceReduceSingleTileKernelINS2_10policy_hubIjyN4cuda3std3__44plusIjEEE10Policy1000EN6thrust24THRUST_300001_SM_1000_NS6detail15normal_iteratorINSD_10device_ptrIjEEEEPjyS9_jjNS7_10__identityEEEvT0_T1_T2_T3_T4_T6_E12temp_storage+20];
	add.s32 	%r251, %r249, %r250;
	ld.shared.u32 	%r252, [_ZZN3cub18CUB_300001_SM_10006detail6reduce28DeviceReduceSingleTileKernelINS2_10policy_hubIjyN4cuda3std3__44plusIjEEE10Policy1000EN6thrust24THRUST_300001_SM_1000_NS6detail15normal_iteratorINSD_10device_ptrIjEEEEPjyS9_jjNS7_10__identityEEEvT0_T1_T2_T3_T4_T6_E12temp_storage+24];
	add.s32 	%r253, %r251, %r252;
	ld.shared.u32 	%r254, [_ZZN3cub18CUB_300001_SM_10006detail6reduce28DeviceReduceSingleTileKernelINS2_10policy_hubIjyN4cuda3std3__44plusIjEEE10Policy1000EN6thrust24THRUST_300001_SM_1000_NS6detail15normal_iteratorINSD_10device_ptrIjEEEEPjyS9_jjNS7_10__identityEEEvT0_T1_T2_T3_T4_T6_E12temp_storage+28];
	add.s32 	%r255, %r253, %r254;
	ld.shared.u32 	%r256, [_ZZN3cub18CUB_300001_SM_10006detail6reduce28DeviceReduceSingleTileKernelINS2_10policy_hubIjyN4cuda3std3__44plusIjEEE10Policy1000EN6thrust24THRUST_300001_SM_1000_NS6detail15normal_iteratorINSD_10device_ptrIjEEEEPjyS9_jjNS7_10__identityEEEvT0_T1_T2_T3_T4_T6_E12temp_storage+32];
	add.s32 	%r257, %r255, %r256;
	ld.shared.u32 	%r258, [_ZZN3cub18CUB_300001_SM_10006detail6reduce28DeviceReduceSingleTileKernelINS2_10policy_hubIjyN4cuda3std3__44plusIjEEE10Policy1000EN6thrust24THRUST_300001_SM_1000_NS6detail15normal_iteratorINSD_10device_ptrIjEEEEPjyS9_jjNS7_10__identityEEEvT0_T1_T2_T3_T4_T6_E12temp_storage+36];
	add.s32 	%r470, %r257, %r258;
$L__BB4_49:
	mov.u32 	%r432, %tid.x;
	setp.ne.s32 	%p57, %r432, 0;
	@%p57 bra 	$L__BB4_51;
	add.s32 	%r433, %r470, %r81;
	st.global.u32 	[%rd1], %r433;
$L__BB4_51:
	ret;

}
	// .globl	_ZN3cub18CUB_300001_SM_10006detail6reduce18DeviceReduceKernelINS2_10policy_hubIjyN4cuda3std3__44plusIjEEE10Policy1000EN6thrust24THRUST_300001_SM_1000_NS6detail15normal_iteratorINSD_10device_ptrIjEEEEyS9_jNS7_10__identityEEEvT0_PT3_T1_NS0_13GridEvenShareISN_EET2_T4_
.visible .entry _ZN3cub18CUB_300001_SM_10006detail6reduce18DeviceReduceKernelINS2_10policy_hubIjyN4cuda3std3__44plusIjEEE10Policy1000EN6thrust24THRUST_300001_SM_1000_NS6detail15normal_iteratorINSD_10device_ptrIjEEEEyS9_jNS7_10__identityEEEvT0_PT3_T1_NS0_13GridEvenShareISN_EET2_T4_(
	.param .align 8 .b8 _ZN3cub18CUB_300001_SM_10006detail6reduce18DeviceReduceKernelINS2_10policy_hubIjyN4cuda3std3__44plusIjEEE10Policy1000EN6thrust24THRUST_300001_SM_1000_NS6detail15normal_iteratorINSD_10device_ptrIjEEEEyS9_jNS7_10__identityEEEvT0_PT3_T1_NS0_13GridEvenShareISN_EET2_T4__param_0[8],
	.param .u64 .ptr .align 1 _ZN3cub18CUB_300001_SM_10006detail6reduce18DeviceReduceKernelINS2_10policy_hubIjyN4cuda3std3__44plusIjEEE10Policy1000EN6thrust24THRUST_300001_SM_1000_NS6detail15normal_iteratorINSD_10device_ptrIjEEEEyS9_jNS7_10__identityEEEvT0_PT3_T1_NS0_13GridEvenShareISN_EET2_T4__param_1,
	.param .u64 _ZN3cub18CUB_300001_SM_10006detail6reduce18DeviceReduceKernelINS2_10policy_hubIjyN4cuda3std3__44plusIjEEE10Policy1000EN6thrust24THRUST_300001_SM_1000_NS6detail15normal_iteratorINSD_10device_ptrIjEEEEyS9_jNS7_10__identityEEEvT0_PT3_T1_NS0_13GridEvenShareISN_EET2_T4__param_2,
	.param .align 8 .b8 _ZN3cub18CUB_300001_SM_10006detail6reduce18DeviceReduceKernelINS2_10policy_hubIjyN4cuda3std3__44plusIjEEE10Policy1000EN6thrust24THRUST_300001_SM_1000_NS6detail15normal_iteratorINSD_10device_ptrIjEEEEyS9_jNS7_10__identityEEEvT0_PT3_T1_NS0_13GridEvenShareISN_EET2_T4__param_3[72],
	.param .align 1 .b8 _ZN3cub18CUB_300001_SM_10006detail6reduce18DeviceReduceKernelINS2_10policy_hubIjyN4cuda3std3__44plusIjEEE10Policy1000EN6thrust24THRUST_300001_SM_1000_NS6detail15normal_iteratorINSD_10device_ptrIjEEEEyS9_jNS7_10__identityEEEvT0_PT3_T1_NS0_13GridEvenShareISN_EET2_T4__param_4[1],
	.param .align 1 .b8 _ZN3cub18CUB_300001_SM_10006detail6reduce18DeviceReduceKernelINS2_10policy_hubIjyN4cuda3std3__44plusIjEEE10Policy1000EN6thrust24THRUST_300001_SM_1000_NS6detail15normal_iteratorINSD_10device_ptrIjEEEEyS9_jNS7_10__identityEEEvT0_PT3_T1_NS0_13GridEvenShareISN_EET2_T4__param_5[1]
)
.maxntid 256
{
	.reg .pred 	%p<57>;
	.reg .b16 	%rs<4>;
	.reg .b32 	%r<502>;
	.reg .b64 	%rd<78>;
	// demoted variable
	.shared .align 4 .b8 _ZZN3cub18CUB_300001_SM_10006detail6reduce18DeviceReduceKernelINS2_10policy_hubIjyN4cuda3std3__44plusIjEEE10Policy1000EN6thrust24THRUST_300001_SM_1000_NS6detail15normal_iteratorINSD_10device_ptrIjEEEEyS9_jNS7_10__identityEEEvT0_PT3_T1_NS0_13GridEvenShareISN_EET2_T4_E12temp_storage[44];
	ld.param.u64 	%rd1, [_ZN3cub18CUB_300001_SM_10006detail6reduce18DeviceReduceKernelINS2_10policy_hubIjyN4cuda3std3__44plusIjEEE10Policy1000EN6thrust24THRUST_300001_SM_1000_NS6detail15normal_iteratorINSD_10device_ptrIjEEEEyS9_jNS7_10__identityEEEvT0_PT3_T1_NS0_13GridEvenShareISN_EET2_T4__param_3+32];
	ld.param.u32 	%r1, [_ZN3cub18CUB_300001_SM_10006detail6reduce18DeviceReduceKernelINS2_10policy_hubIjyN4cuda3std3__44plusIjEEE10Policy1000EN6thrust24THRUST_300001_SM_1000_NS6detail15normal_iteratorINSD_10device_ptrIjEEEEyS9_jNS7_10__identityEEEvT0_PT3_T1_NS0_13GridEvenShareISN_EET2_T4__param_3+40];
	ld.param.u64 	%rd25, [_ZN3cub18CUB_300001_SM_10006detail6reduce18DeviceReduceKernelINS2_10policy_hubIjyN4cuda3std3__44plusIjEEE10Policy1000EN6thrust24THRUST_300001_SM_1000_NS6detail15normal_iteratorINSD_10device_ptrIjEEEEyS9_jNS7_10__identityEEEvT0_PT3_T1_NS0_13GridEvenShareISN_EET2_T4__param_0];
	cvta.to.global.u64 	%rd2, %rd25;
	mov.u32 	%r2, %ctaid.x;
	shl.b32 	%r88, %r1, 12;
	cvt.s64.s32 	%rd3, %r88;
	shl.b32 	%r89, %r2, 12;
	cvt.u64.u32 	%rd4, %r89;
	sub.s64 	%rd5, %rd1, %rd4;
	setp.gt.u64 	%p1, %rd5, 4095;
	@%p1 bra 	$L__BB5_25;
	cvt.u32.u64 	%r287, %rd4;
	cvt.u32.u64 	%r3, %rd1;
	sub.s32 	%r4, %r3, %r287;
	mov.u32 	%r5, %tid.x;
	setp.ge.s32 	%p23, %r5, %r4;
	mov.b32 	%r482, 0;
	mov.u32 	%r471, %r5;
	@%p23 bra 	$L__BB5_3;
	add.s32 	%r289, %r287, %r5;
	mul.wide.u32 	%rd51, %r289, 4;
	add.s64 	%rd52, %rd2, %rd51;
	ld.global.u32 	%r482, [%rd52];
	add.s32 	%r471, %r5, 256;
$L__BB5_3:
	setp.ge.s32 	%p24, %r471, %r4;
	@%p24 bra 	$L__BB5_16;
	not.b32 	%r292, %r471;
	add.s32 	%r293, %r292, %r3;
	sub.s32 	%r294, %r293, %r287;
	shr.u32 	%r295, %r294, 8;
	add.s32 	%r10, %r295, 1;
	and.b32  	%r11, %r10, 15;
	setp.lt.u32 	%p25, %r294, 3840;
	@%p25 bra 	$L__BB5_7;
	and.b32  	%r296, %r10, 33554416;
	neg.s32 	%r467, %r296;
	mul.wide.u32 	%rd53, %r2, 16384;
	mul.wide.u32 	%rd54, %r471, 4;
	or.b64  	%rd55, %rd53, %rd54;
	add.s64 	%rd56, %rd55, %rd2;
	add.s64 	%rd72, %rd56, 8192;
$L__BB5_6:
	.pragma "nounroll";
	ld.global.u32 	%r297, [%rd72+-8192];
	add.s32 	%r298, %r297, %r482;
	ld.global.u32 	%r299, [%rd72+-7168];
	add.s32 	%r300, %r299, %r298;
	ld.global.u32 	%r301, [%rd72+-6144];
	add.s32 	%r302, %r301, %r300;
	ld.global.u32 	%r303, [%rd72+-5120];
	add.s32 	%r304, %r303, %r302;
	ld.global.u32 	%r305, [%rd72+-4096];
	add.s32 	%r306, %r305, %r304;
	ld.global.u32 	%r307, [%rd72+-3072];
	add.s32 	%r308, %r307, %r306;
	ld.global.u32 	%r309, [%rd72+-2048];
	add.s32 	%r310, %r309, %r308;
	ld.global.u32 	%r311, [%rd72+-1024];
	add.s32 	%r312, %r311, %r310;
	ld.global.u32 	%r313, [%rd72];
	add.s32 	%r314, %r313, %r312;
	ld.global.u32 	%r315, [%rd72+1024];
	add.s32 	%r316, %r315, %r314;
	ld.global.u32 	%r317, [%rd72+2048];
	add.s32 	%r318, %r317, %r316;
	ld.global.u32 	%r319, [%rd72+3072];
	add.s32 	%r320, %r319, %r318;
	ld.global.u32 	%r321, [%rd72+4096];
	add.s32 	%r322, %r321, %r320;
	ld.global.u32 	%r323, [%rd72+5120];
	add.s32 	%r324, %r323, %r322;
	ld.global.u32 	%r325, [%rd72+6144];
	add.s32 	%r326, %r325, %r324;
	ld.global.u32 	%r327, [%rd72+7168];
	add.s32 	%r482, %r327, %r326;
	add.s32 	%r471, %r471, 4096;
	add.s32 	%r467, %r467, 16;
	add.s64 	%rd72, %rd72, 16384;
	setp.ne.s32 	%p26, %r467, 0;
	@%p26 bra 	$L__BB5_6;
$L__BB5_7:
	setp.eq.s32 	%p27, %r11, 0;
	@%p27 bra 	$L__BB5_16;
	and.b32  	%r22, %r10, 7;
	setp.lt.u32 	%p28, %r11, 8;
	@%p28 bra 	$L__BB5_10;
	cvt.s64.s32 	%rd57, %r471;
	add.s64 	%rd58, %rd57, %rd4;
	shl.b64 	%rd59, %rd58, 2;
	add.s64 	%rd60, %rd2, %rd59;
	ld.global.u32 	%r329, [%rd60];
	add.s32 	%r330, %r329, %r482;
	ld.global.u32 	%r331, [%rd60+1024];
	add.s32 	%r332, %r331, %r330;
	ld.global.u32 	%r333, [%rd60+2048];
	add.s32 	%r334, %r333, %r332;
	ld.global.u32 	%r335, [%rd60+3072];
	add.s32 	%r336, %r335, %r334;
	ld.global.u32 	%r337, [%rd60+4096];
	add.s32 	%r338, %r337, %r336;
	ld.global.u32 	%r339, [%rd60+5120];
	add.s32 	%r340, %r339, %r338;
	ld.global.u32 	%r341, [%rd60+6144];
	add.s32 	%r342, %r341, %r340;
	ld.global.u32 	%r343, [%rd60+7168];
	add.s32 	%r482, %r343, %r342;
	add.s32 	%r471, %r471, 2048;
$L__BB5_10:
	setp.eq.s32 	%p29, %r22, 0;
	@%p29 bra 	$L__BB5_16;
	and.b32  	%r28, %r10, 3;
	setp.lt.u32 	%p30, %r22, 4;
	@%p30 bra 	$L__BB5_13;
	cvt.s64.s32 	%rd61, %r471;
	add.s64 	%rd62, %rd61, %rd4;
	shl.b64 	%rd63, %rd62, 2;
	add.s64 	%rd64, %rd2, %rd63;
	ld.global.u32 	%r345, [%rd64];
	add.s32 	%r346, %r345, %r482;
	ld.global.u32 	%r347, [%rd64+1024];
	add.s32 	%r348, %r347, %r346;
	ld.global.u32 	%r349, [%rd64+2048];
	add.s32 	%r350, %r349, %r348;
	ld.global.u32 	%r351, [%rd64+3072];
	add.s32 	%r482, %r351, %r350;
	add.s32 	%r471, %r471, 1024;
$L__BB5_13:
	setp.eq.s32 	%p31, %r28, 0;
	@%p31 bra 	$L__BB5_16;
	mul.wide.u32 	%rd65, %r2, 16384;
	add.s64 	%rd9, %rd2, %rd65;
	neg.s32 	%r479, %r28;
$L__BB5_15:
	.pragma "nounroll";
	mul.wide.s32 	%rd66, %r471, 4;
	add.s64 	%rd67, %rd9, %rd66;
	ld.global.u32 	%r352, [%rd67];
	add.s32 	%r482, %r352, %r482;
	add.s32 	%r471, %r471, 256;
	add.s32 	%r479, %r479, 1;
	setp.ne.s32 	%p32, %r479, 0;
	@%p32 bra 	$L__BB5_15;
$L__BB5_16:
	setp.lt.s32 	%p33, %r4, 256;
	@%p33 bra 	$L__BB5_21;
	// begin inline asm
	mov.u32 %r416, %laneid;
	// end inline asm
	mov.b32 	%r419, 1;
	mov.b32 	%r440, 31;
	mov.b32 	%r441, -1;
	// begin inline asm
	shfl.sync.down.b32 %r417, %r482, %r419, %r440, %r441;
	// end inline asm
	setp.gt.s32 	%p49, %r416, 30;
	selp.b32 	%r442, 0, %r417, %p49;
	add.s32 	%r423, %r442, %r482;
	mov.b32 	%r424, 2;
	// begin inline asm
	shfl.sync.down.b32 %r422, %r423, %r424, %r440, %r441;
	// end inline asm
	setp.gt.s32 	%p50, %r416, 29;
	selp.b32 	%r443, 0, %r422, %p50;
	add.s32 	%r428, %r423, %r443;
	mov.b32 	%r429, 4;
	// begin inline asm
	shfl.sync.down.b32 %r427, %r428, %r429, %r440, %r441;
	// end inline asm
	setp.gt.s32 	%p51, %r416, 27;
	selp.b32 	%r444, 0, %r427, %p51;
	add.s32 	%r433, %r428, %r444;
	mov.b32 	%r434, 8;
	// begin inline asm
	shfl.sync.down.b32 %r432, %r433, %r434, %r440, %r441;
	// end inline asm
	setp.gt.s32 	%p52, %r416, 23;
	selp.b32 	%r445, 0, %r432, %p52;
	add.s32 	%r438, %r433, %r445;
	mov.b32 	%r439, 16;
	// begin inline asm
	shfl.sync.down.b32 %r437, %r438, %r439, %r440, %r441;
	// end inline asm
	setp.gt.s32 	%p53, %r416, 15;
	selp.b32 	%r446, 0, %r437, %p53;
	add.s32 	%r501, %r438, %r446;
	setp.ne.s32 	%p54, %r416, 0;
	@%p54 bra 	$L__BB5_19;
	shr.u32 	%r447, %r5, 3;
	and.b32  	%r448, %r447, 124;
	mov.u32 	%r449, _ZZN3cub18CUB_300001_SM_10006detail6reduce18DeviceReduceKernelINS2_10policy_hubIjyN4cuda3std3__44plusIjEEE10Policy1000EN6thrust24THRUST_300001_SM_1000_NS6detail15normal_iteratorINSD_10device_ptrIjEEEEyS9_jNS7_10__identityEEEvT0_PT3_T1_NS0_13GridEvenShareISN_EET2_T4_E12temp_storage;
	add.s32 	%r450, %r449, %r448;
	st.shared.u32 	[%r450+8], %r501;
$L__BB5_19:
	bar.sync 	0;
	setp.ne.s32 	%p55, %r5, 0;
	@%p55 bra 	$L__BB5_46;
	ld.shared.u32 	%r451, [_ZZN3cub18CUB_300001_SM_10006detail6reduce18DeviceReduceKernelINS2_10policy_hubIjyN4cuda3std3__44plusIjEEE10Policy1000EN6thrust24THRUST_300001_SM_1000_NS6detail15normal_iteratorINSD_10device_ptrIjEEEEyS9_jNS7_10__identityEEEvT0_PT3_T1_NS0_13GridEvenShareISN_EET2_T4_E12temp_storage+12];
	add.s32 	%r452, %r451, %r501;
	ld.shared.u32 	%r453, [_ZZN3cub18CUB_300001_SM_10006detail6reduce18DeviceReduceKernelINS2_10policy_hubIjyN4cuda3std3__44plusIjEEE10Policy1000EN6thrust24THRUST_300001_SM_1000_NS6detail15normal_iteratorINSD_10device_ptrIjEEEEyS9_jNS7_10__identityEEEvT0_PT3_T1_NS0_13GridEvenShareISN_EET2_T4_E12temp_storage+16];
	add.s32 	%r454, %r452, %r453;
	ld.shared.u32 	%r455, [_ZZN3cub18CUB_300001_SM_10006detail6reduce18DeviceReduceKernelINS2_10policy_hubIjyN4cuda3std3__44plusIjEEE10Policy1000EN6thrust24THRUST_300001_SM_1000_NS6detail15normal_iteratorINSD_10device_ptrIjEEEEyS9_jNS7_10__identityEEEvT0_PT3_T1_NS0_13GridEvenShareISN_EET2_T4_E12temp_storage+20];
	add.s32 	%r456, %r454, %r455;
	ld.shared.u32 	%r457, [_ZZN3cub18CUB_300001_SM_10006detail6reduce18DeviceReduceKernelINS2_10policy_hubIjyN4cuda3std3__44plusIjEEE10Policy1000EN6thrust24THRUST_300001_SM_1000_NS6detail15normal_iteratorINSD_10device_ptrIjEEEEyS9_jNS7_10__identityEEEvT0_PT3_T1_NS0_13GridEvenShareISN_EET2_T4_E12temp_storage+24];
	add.s32 	%r458, %r456, %r457;
	ld.shared.u32 	%r459, [_ZZN3cub18CUB_300001_SM_10006detail6reduce18DeviceReduceKernelINS2_10policy_hubIjyN4cuda3std3__44plusIjEEE10Policy1000EN6thrust24THRUST_300001_SM_1000_NS6detail15normal_iteratorINSD_10device_ptrIjEEEEyS9_jNS7_10__identityEEEvT0_PT3_T1_NS0_13GridEvenShareISN_EET2_T4_E12temp_storage+28];
	add.s32 	%r460, %r458, %r459;
	ld.shared.u32 	%r461, [_ZZN3cub18CUB_300001_SM_10006detail6reduce18DeviceReduceKernelINS2_10policy_hubIjyN4cuda3std3__44plusIjEEE10Policy1000EN6thrust24THRUST_300001_SM_1000_NS6detail15normal_iteratorINSD_10device_ptrIjEEEEyS9_jNS7_10__identityEEEvT0_PT3_T1_NS0_13GridEvenShareISN_EET2_T4_E12temp_storage+32];
	add.s32 	%r462, %r460, %r461;
	ld.shared.u32 	%r463, [_ZZN3cub18CUB_300001_SM_10006detail6reduce18DeviceReduceKernelINS2_10policy_hubIjyN4cuda3std3__44plusIjEEE10Policy1000EN6thrust24THRUST_300001_SM_1000_NS6detail15normal_iteratorINSD_10device_ptrIjEEEEyS9_jNS7_10__identityEEEvT0_PT3_T1_NS0_13GridEvenShareISN_EET2_T4_E12temp_storage+36];
	add.s32 	%r501, %r462, %r463;
	bra.uni 	$L__BB5_46;
$L__BB5_21:
	// begin inline asm
	mov.u32 %r353, %laneid;
	// end inline asm
	and.b32  	%r379, %r5, 992;
	add.s32 	%r380, %r379, 32;
	setp.gt.s32 	%p34, %r380, %r4;
	not.b32 	%r381, %r379;
	add.s32 	%r382, %r4, %r381;
	selp.b32 	%r377, %r382, 31, %p34;
	mov.b32 	%r356, 1;
	mov.b32 	%r378, -1;
	// begin inline asm
	shfl.sync.down.b32 %r354, %r482, %r356, %r377, %r378;
	// end inline asm
	setp.lt.s32 	%p35, %r353, %r377;
	selp.b32 	%r383, %r354, 0, %p35;
	add.s32 	%r360, %r383, %r482;
	mov.b32 	%r361, 2;
	// begin inline asm
	shfl.sync.down.b32 %r359, %r360, %r361, %r377, %r378;
	// end inline asm
	add.s32 	%r384, %r353, 2;
	setp.gt.s32 	%p36, %r384, %r377;
	selp.b32 	%r385, 0, %r359, %p36;
	add.s32 	%r365, %r360, %r385;
	mov.b32 	%r366, 4;
	// begin inline asm
	shfl.sync.down.b32 %r364, %r365, %r366, %r377, %r378;
	// end inline asm
	add.s32 	%r386, %r353, 4;
	setp.gt.s32 	%p37, %r386, %r377;
	selp.b32 	%r387, 0, %r364, %p37;
	add.s32 	%r370, %r365, %r387;
	mov.b32 	%r371, 8;
	// begin inline asm
	shfl.sync.down.b32 %r369, %r370, %r371, %r377, %r378;
	// end inline asm
	add.s32 	%r388, %r353, 8;
	setp.gt.s32 	%p38, %r388, %r377;
	selp.b32 	%r389, 0, %r369, %p38;
	add.s32 	%r375, %r370, %r389;
	mov.b32 	%r376, 16;
	// begin inline asm
	shfl.sync.down.b32 %r374, %r375, %r376, %r377, %r378;
	// end inline asm
	add.s32 	%r390, %r353, 16;
	setp.gt.s32 	%p39, %r390, %r377;
	selp.b32 	%r391, 0, %r374, %p39;
	add.s32 	%r501, %r375, %r391;
	setp.ne.s32 	%p40, %r353, 0;
	@%p40 bra 	$L__BB5_23;
	shr.u32 	%r392, %r5, 3;
	and.b32  	%r393, %r392, 124;
	mov.u32 	%r394, _ZZN3cub18CUB_300001_SM_10006detail6reduce18DeviceReduceKernelINS2_10policy_hubIjyN4cuda3std3__44plusIjEEE10Policy1000EN6thrust24THRUST_300001_SM_1000_NS6detail15normal_iteratorINSD_10device_ptrIjEEEEyS9_jNS7_10__identityEEEvT0_PT3_T1_NS0_13GridEvenShareISN_EET2_T4_E12temp_storage;
	add.s32 	%r395, %r394, %r393;
	st.shared.u32 	[%r395+8], %r501;
$L__BB5_23:
	bar.sync 	0;
	setp.ne.s32 	%p41, %r5, 0;
	@%p41 bra 	$L__BB5_46;
	setp.gt.s32 	%p42, %r4, 32;
	ld.shared.u32 	%r396, [_ZZN3cub18CUB_300001_SM_10006detail6reduce18DeviceReduceKernelINS2_10policy_hubIjyN4cuda3std3__44plusIjEEE10Policy1000EN6thrust24THRUST_300001_SM_1000_NS6detail15normal_iteratorINSD_10device_ptrIjEEEEyS9_jNS7_10__identityEEEvT0_PT3_T1_NS0_13GridEvenShareISN_EET2_T4_E12temp_storage+12];
	selp.b32 	%r397, %r396, 0, %p42;
	add.s32 	%r398, %r397, %r501;
	setp.gt.s32 	%p43, %r4, 64;
	ld.shared.u32 	%r399, [_ZZN3cub18CUB_300001_SM_10006detail6reduce18DeviceReduceKernelINS2_10policy_hubIjyN4cuda3std3__44plusIjEEE10Policy1000EN6thrust24THRUST_300001_SM_1000_NS6detail15normal_iteratorINSD_10device_ptrIjEEEEyS9_jNS7_10__identityEEEvT0_PT3_T1_NS0_13GridEvenShareISN_EET2_T4_E12temp_storage+16];
	selp.b32 	%r400, %r399, 0, %p43;
	add.s32 	%r401, %r398, %r400;
	setp.gt.s32 	%p44, %r4, 96;
	ld.shared.u32 	%r402, [_ZZN3cub18CUB_300001_SM_10006detail6reduce18DeviceReduceKernelINS2_10policy_hubIjyN4cuda3std3__44plusIjEEE10Policy1000EN6thrust24THRUST_300001_SM_1000_NS6detail15normal_iteratorINSD_10device_ptrIjEEEEyS9_jNS7_10__identityEEEvT0_PT3_T1_NS0_13GridEvenShareISN_EET2_T4_E12temp_storage+20];
	selp.b32 	%r403, %r402, 0, %p44;
	add.s32 	%r404, %r401, %r403;
	setp.gt.s32 	%p45, %r4, 128;
	ld.shared.u32 	%r405, [_ZZN3cub18CUB_300001_SM_10006detail6reduce18DeviceReduceKernelINS2_10policy_hubIjyN4cuda3std3__44plusIjEEE10Policy1000EN6thrust24THRUST_300001_SM_1000_NS6detail15normal_iteratorINSD_10device_ptrIjEEEEyS9_jNS7_10__identityEEEvT0_PT3_T1_NS0_13GridEvenShareISN_EET2_T4_E12temp_storage+24];
	selp.b32 	%r406, %r405, 0, %p45;
	add.s32 	%r407, %r404, %r406;
	setp.gt.s32 	%p46, %r4, 160;
	ld.shared.u32 	%r408, [_ZZN3cub18CUB_300001_SM_10006detail6reduce18DeviceReduceKernelINS2_10policy_hubIjyN4cuda3std3__44plusIjEEE10Policy1000EN6thrust24THRUST_300001_SM_1000_NS6detail15normal_iteratorINSD_10device_ptrIjEEEEyS9_jNS7_10__identityEEEvT0_PT3_T1_NS0_13GridEvenShareISN_EET2_T4_E12temp_storage+28];
	selp.b32 	%r409, %r408, 0, %p46;
	add.s32 	%r410, %r407, %r409;
	setp.gt.s32 	%p47, %r4, 192;
	ld.shared.u32 	%r411, [_ZZN3cub18CUB_300001_SM_10006detail6reduce18DeviceReduceKernelINS2_10policy_hubIjyN4cuda3std3__44plusIjEEE10Policy1000EN6thrust24THRUST_300001_SM_1000_NS6detail15normal_iteratorINSD_10device_ptrIjEEEEyS9_jNS7_10__identityEEEvT0_PT3_T1_NS0_13GridEvenShareISN_EET2_T4_E12temp_storage+32];
	selp.b32 	%r412, %r411, 0, %p47;
	add.s32 	%r413, %r410, %r412;
	setp.gt.s32 	%p48, %r4, 224;
	ld.shared.u32 	%r414, [_ZZN3cub18CUB_300001_SM_10006detail6reduce18DeviceReduceKernelINS2_10policy_hubIjyN4cuda3std3__44plusIjEEE10Policy1000EN6thrust24THRUST_300001_SM_1000_NS6detail15normal_iteratorINSD_10device_ptrIjEEEEyS9_jNS7_10__identityEEEvT0_PT3_T1_NS0_13GridEvenShareISN_EET2_T4_E12temp_storage+36];
	selp.b32 	%r415, %r414, 0, %p48;
	add.s32 	%r501, %r413, %r415;
	bra.uni 	$L__BB5_46;
$L__BB5_25:
	cvt.u32.u64 	%r90, %rd4;
	mov.u32 	%r46, %tid.x;
	add.s32 	%r91, %r46, %r90;
	mul.wide.u32 	%rd26, %r91, 4;
	add.s64 	%rd27, %rd2, %rd26;
	ld.global.u32 	%r92, [%rd27];
	ld.global.u32 	%r93, [%rd27+1024];
	ld.global.u32 	%r94, [%rd27+2048];
	ld.global.u32 	%r95, [%rd27+3072];
	ld.global.u32 	%r96, [%rd27+4096];
	ld.global.u32 	%r97, [%rd27+5120];
	ld.global.u32 	%r98, [%rd27+6144];
	ld.global.u32 	%r99, [%rd27+7168];
	ld.global.u32 	%r100, [%rd27+8192];
	ld.global.u32 	%r101, [%rd27+9216];
	ld.global.u32 	%r102, [%rd27+10240];
	ld.global.u32 	%r103, [%rd27+11264];
	ld.global.u32 	%r104, [%rd27+12288];
	ld.global.u32 	%r105, [%rd27+13312];
	ld.global.u32 	%r106, [%rd27+14336];
	ld.global.u32 	%r107, [%rd27+15360];
	add.s32 	%r108, %r93, %r92;
	add.s32 	%r109, %r94, %r108;
	add.s32 	%r110, %r95, %r109;
	add.s32 	%r111, %r96, %r110;
	add.s32 	%r112, %r97, %r111;
	add.s32 	%r113, %r98, %r112;
	add.s32 	%r114, %r99, %r113;
	add.s32 	%r115, %r100, %r114;
	add.s32 	%r116, %r101, %r115;
	add.s32 	%r117, %r102, %r116;
	add.s32 	%r118, %r103, %r117;
	add.s32 	%r119, %r104, %r118;
	add.s32 	%r120, %r105, %r119;
	add.s32 	%r121, %r106, %r120;
	add.s32 	%r500, %r107, %r121;
	setp.lt.u64 	%p2, %rd5, %rd3;
	@%p2 bra 	$L__BB5_42;
	cvt.u32.u64 	%r123, %rd3;
	cvt.u64.u32 	%rd28, %r46;
	add.s64 	%rd74, %rd4, %rd3;
	cvt.u32.u64 	%r48, %rd1;
	not.b32 	%r125, %r46;
	add.s32 	%r126, %r125, %r48;
	sub.s32 	%r127, %r126, %r123;
	sub.s32 	%r483, %r127, %r90;
	add.s64 	%rd29, %rd74, %rd28;
	shl.b64 	%rd30, %rd29, 2;
	add.s64 	%rd31, %rd30, %rd2;
	add.s64 	%rd73, %rd31, 8192;
	mov.b32 	%r484, 0;
	shl.b32 	%r128, %r1, 12;
	mov.u64 	%rd75, %rd4;
$L__BB5_27:
	cvt.s64.s32 	%rd15, %r128;
	add.s64 	%rd75, %rd75, %rd15;
	add.s64 	%rd32, %rd1, -4096;
	setp.gt.u64 	%p3, %rd75, %rd32;
	@%p3 bra 	$L__BB5_29;
	shl.b32 	%r129, %r1, 12;
	cvt.s64.s32 	%rd33, %r129;
	cvt.u64.u32 	%rd34, %r46;
	add.s64 	%rd35, %rd75, %rd34;
	shl.b64 	%rd36, %rd35, 2;
	add.s64 	%rd37, %rd2, %rd36;
	ld.global.u32 	%r130, [%rd37];
	ld.global.u32 	%r131, [%rd37+1024];
	ld.global.u32 	%r132, [%rd37+2048];
	ld.global.u32 	%r133, [%rd37+3072];
	ld.global.u32 	%r134, [%rd37+4096];
	ld.global.u32 	%r135, [%rd37+5120];
	ld.global.u32 	%r136, [%rd37+6144];
	ld.global.u32 	%r137, [%rd37+7168];
	ld.global.u32 	%r138, [%rd37+8192];
	ld.global.u32 	%r139, [%rd37+9216];
	ld.global.u32 	%r140, [%rd37+10240];
	ld.global.u32 	%r141, [%rd37+11264];
	ld.global.u32 	%r142, [%rd37+12288];
	ld.global.u32 	%r143, [%rd37+13312];
	ld.global.u32 	%r144, [%rd37+14336];
	ld.global.u32 	%r145, [%rd37+15360];
	add.s32 	%r146, %r130, %r500;
	add.s32 	%r147, %r131, %r146;
	add.s32 	%r148, %r132, %r147;
	add.s32 	%r149, %r133, %r148;
	add.s32 	%r150, %r134, %r149;
	add.s32 	%r151, %r135, %r150;
	add.s32 	%r152, %r136, %r151;
	add.s32 	%r153, %r137, %r152;
	add.s32 	%r154, %r138, %r153;
	add.s32 	%r155, %r139, %r154;
	add.s32 	%r156, %r140, %r155;
	add.s32 	%r157, %r141, %r156;
	add.s32 	%r158, %r142, %r157;
	add.s32 	%r159, %r143, %r158;
	add.s32 	%r160, %r144, %r159;
	add.s32 	%r500, %r145, %r160;
	sub.s64 	%rd38, %rd1, %rd75;
	setp.lt.u64 	%p4, %rd38, %rd33;
	add.s32 	%r484, %r484, 1;
	add.s64 	%rd74, %rd74, %rd33;
	sub.s32 	%r483, %r483, %r129;
	mul.wide.s32 	%rd39, %r129, 4;
	add.s64 	%rd73, %rd73, %rd39;
	@%p4 bra 	$L__BB5_42;
	bra.uni 	$L__BB5_27;
$L__BB5_29:
	setp.le.u64 	%p5, %rd1, %rd75;
	cvt.u32.u64 	%r161, %rd75;
	cvt.u32.u64 	%r162, %rd1;
	sub.s32 	%r163, %r162, %r161;
	setp.ge.s32 	%p6, %r46, %r163;
	or.pred  	%p7, %p5, %p6;
	@%p7 bra 	$L__BB5_42;
	cvt.u32.u64 	%r166, %rd15;
	cvt.u32.u64 	%r167, %rd4;
	not.b32 	%r168, %r46;
	add.s32 	%r169, %r168, %r48;
	add.s32 	%r170, %r166, %r167;
	sub.s32 	%r171, %r169, %r170;
	mul.lo.s32 	%r172, %r1, %r484;
	shl.b32 	%r173, %r172, 12;
	sub.s32 	%r174, %r171, %r173;
	shr.u32 	%r175, %r174, 8;
	add.s32 	%r56, %r175, 1;
	and.b32  	%r57, %r56, 15;
	setp.lt.u32 	%p8, %r174, 3840;
	mov.u32 	%r490, %r46;
	@%p8 bra 	$L__BB5_33;
	shr.u32 	%r176, %r483, 8;
	add.s32 	%r177, %r176, 1;
	and.b32  	%r178, %r177, 33554416;
	neg.s32 	%r486, %r178;
	mov.u32 	%r490, %r46;
$L__BB5_32:
	.pragma "nounroll";
	ld.global.u32 	%r179, [%rd73+-8192];
	add.s32 	%r180, %r179, %r500;
	ld.global.u32 	%r181, [%rd73+-7168];
	add.s32 	%r182, %r181, %r180;
	ld.global.u32 	%r183, [%rd73+-6144];
	add.s32 	%r184, %r183, %r182;
	ld.global.u32 	%r185, [%rd73+-5120];
	add.s32 	%r186, %r185, %r184;
	ld.global.u32 	%r187, [%rd73+-4096];
	add.s32 	%r188, %r187, %r186;
	ld.global.u32 	%r189, [%rd73+-3072];
	add.s32 	%r190, %r189, %r188;
	ld.global.u32 	%r191, [%rd73+-2048];
	add.s32 	%r192, %r191, %r190;
	ld.global.u32 	%r193, [%rd73+-1024];
	add.s32 	%r194, %r193, %r192;
	ld.global.u32 	%r195, [%rd73];
	add.s32 	%r196, %r195, %r194;
	ld.global.u32 	%r197, [%rd73+1024];
	add.s32 	%r198, %r197, %r196;
	ld.global.u32 	%r199, [%rd73+2048];
	add.s32 	%r200, %r199, %r198;
	ld.global.u32 	%r201, [%rd73+3072];
	add.s32 	%r202, %r201, %r200;
	ld.global.u32 	%r203, [%rd73+4096];
	add.s32 	%r204, %r203, %r202;
	ld.global.u32 	%r205, [%rd73+5120];
	add.s32 	%r206, %r205, %r204;
	ld.global.u32 	%r207, [%rd73+6144];
	add.s32 	%r208, %r207, %r206;
	ld.global.u32 	%r209, [%rd73+7168];
	add.s32 	%r500, %r209, %r208;
	add.s32 	%r490, %r490, 4096;
	add.s32 	%r486, %r486, 16;
	add.s64 	%rd73, %rd73, 16384;
	setp.ne.s32 	%p9, %r486, 0;
	@%p9 bra 	$L__BB5_32;
$L__BB5_33:
	setp.eq.s32 	%p10, %r57, 0;
	@%p10 bra 	$L__BB5_42;
	and.b32  	%r68, %r56, 7;
	setp.lt.u32 	%p11, %r57, 8;
	@%p11 bra 	$L__BB5_36;
	cvt.u64.u32 	%rd40, %r490;
	add.s64 	%rd41, %rd75, %rd40;
	shl.b64 	%rd42, %rd41, 2;
	add.s64 	%rd43, %rd2, %rd42;
	ld.global.u32 	%r211, [%rd43];
	add.s32 	%r212, %r211, %r500;
	ld.global.u32 	%r213, [%rd43+1024];
	add.s32 	%r214, %r213, %r212;
	ld.global.u32 	%r215, [%rd43+2048];
	add.s32 	%r216, %r215, %r214;
	ld.global.u32 	%r217, [%rd43+3072];
	add.s32 	%r218, %r217, %r216;
	ld.global.u32 	%r219, [%rd43+4096];
	add.s32 	%r220, %r219, %r218;
	ld.global.u32 	%r221, [%rd43+5120];
	add.s32 	%r222, %r221, %r220;
	ld.global.u32 	%r223, [%rd43+6144];
	add.s32 	%r224, %r223, %r222;
	ld.global.u32 	%r225, [%rd43+7168];
	add.s32 	%r500, %r225, %r224;
	add.s32 	%r490, %r490, 2048;
$L__BB5_36:
	setp.eq.s32 	%p12, %r68, 0;
	@%p12 bra 	$L__BB5_42;
	setp.lt.u32 	%p13, %r68, 4;
	@%p13 bra 	$L__BB5_39;
	cvt.u64.u32 	%rd44, %r490;
	add.s64 	%rd45, %rd75, %rd44;
	shl.b64 	%rd46, %rd45, 2;
	add.s64 	%rd47, %rd2, %rd46;
	ld.global.u32 	%r227, [%rd47];
	add.s32 	%r228, %r227, %r500;
	ld.global.u32 	%r229, [%rd47+1024];
	add.s32 	%r230, %r229, %r228;
	ld.global.u32 	%r231, [%rd47+2048];
	add.s32 	%r232, %r231, %r230;
	ld.global.u32 	%r233, [%rd47+3072];
	add.s32 	%r500, %r233, %r232;
	add.s32 	%r490, %r490, 1024;
$L__BB5_39:
	and.b32  	%r234, %r56, 3;
	setp.eq.s32 	%p14, %r234, 0;
	@%p14 bra 	$L__BB5_42;
	cvt.u64.u32 	%rd48, %r490;
	add.s64 	%rd49, %rd48, %rd74;
	shl.b64 	%rd50, %rd49, 2;
	add.s64 	%rd77, %rd2, %rd50;
	cvt.u16.u32 	%rs1, %r483;
	shr.u16 	%rs2, %rs1, 8;
	add.s16 	%rs3, %rs2, 1;
	cvt.u32.u16 	%r235, %rs3;
	and.b32  	%r236, %r235, 3;
	neg.s32 	%r498, %r236;
$L__BB5_41:
	.pragma "nounroll";
	ld.global.u32 	%r237, [%rd77];
	add.s32 	%r500, %r237, %r500;
	add.s64 	%rd77, %rd77, 1024;
	add.s32 	%r498, %r498, 1;
	setp.ne.s32 	%p15, %r498, 0;
	@%p15 bra 	$L__BB5_41;
$L__BB5_42:
	// begin inline asm
	mov.u32 %r238, %laneid;
	// end inline asm
	mov.b32 	%r241, 1;
	mov.b32 	%r262, 31;
	mov.b32 	%r263, -1;
	// begin inline asm
	shfl.sync.down.b32 %r239, %r500, %r241, %r262, %r263;
	// end inline asm
	setp.gt.s32 	%p16, %r238, 30;
	selp.b32 	%r264, 0, %r239, %p16;
	add.s32 	%r245, %r264, %r500;
	mov.b32 	%r246, 2;
	// begin inline asm
	shfl.sync.down.b32 %r244, %r245, %r246, %r262, %r263;
	// end inline asm
	setp.gt.s32 	%p17, %r238, 29;
	selp.b32 	%r265, 0, %r244, %p17;
	add.s32 	%r250, %r245, %r265;
	mov.b32 	%r251, 4;
	// begin inline asm
	shfl.sync.down.b32 %r249, %r250, %r251, %r262, %r263;
	// end inline asm
	setp.gt.s32 	%p18, %r238, 27;
	selp.b32 	%r266, 0, %r249, %p18;
	add.s32 	%r255, %r250, %r266;
	mov.b32 	%r256, 8;
	// begin inline asm
	shfl.sync.down.b32 %r254, %r255, %r256, %r262, %r263;
	// end inline asm
	setp.gt.s32 	%p19, %r238, 23;
	selp.b32 	%r267, 0, %r254, %p19;
	add.s32 	%r260, %r255, %r267;
	mov.b32 	%r261, 16;
	// begin inline asm
	shfl.sync.down.b32 %r259, %r260, %r261, %r262, %r263;
	// end inline asm
	setp.gt.s32 	%p20, %r238, 15;
	selp.b32 	%r268, 0, %r259, %p20;
	add.s32 	%r501, %r260, %r268;
	setp.ne.s32 	%p21, %r238, 0;
	@%p21 bra 	$L__BB5_44;
	shr.u32 	%r269, %r46, 3;
	and.b32  	%r270, %r269, 124;
	mov.u32 	%r271, _ZZN3cub18CUB_300001_SM_10006detail6reduce18DeviceReduceKernelINS2_10policy_hubIjyN4cuda3std3__44plusIjEEE10Policy1000EN6thrust24THRUST_300001_SM_1000_NS6detail15normal_iteratorINSD_10device_ptrIjEEEEyS9_jNS7_10__identityEEEvT0_PT3_T1_NS0_13GridEvenShareISN_EET2_T4_E12temp_storage;
	add.s32 	%r272, %r271, %r270;
	st.shared.u32 	[%r272+8], %r501;
$L__BB5_44:
	bar.sync 	0;
	setp.ne.s32 	%p22, %r46, 0;
	@%p22 bra 	$L__BB5_46;
	ld.shared.u32 	%r273, [_ZZN3cub18CUB_300001_SM_10006detail6reduce18DeviceReduceKernelINS2_10policy_hubIjyN4cuda3std3__44plusIjEEE10Policy1000EN6thrust24THRUST_300001_SM_1000_NS6detail15normal_iteratorINSD_10device_ptrIjEEEEyS9_jNS7_10__identityEEEvT0_PT3_T1_NS0_13GridEvenShareISN_EET2_T4_E12temp_storage+12];
	add.s32 	%r274, %r273, %r501;
	ld.shared.u32 	%r275, [_ZZN3cub18CUB_300001_SM_10006detail6reduce18DeviceReduceKernelINS2_10policy_hubIjyN4cuda3std3__44plusIjEEE10Policy1000EN6thrust24THRUST_300001_SM_1000_NS6detail15normal_iteratorINSD_10device_ptrIjEEEEyS9_jNS7_10__identityEEEvT0_PT3_T1_NS0_13GridEvenShareISN_EET2_T4_E12temp_storage+16];
	add.s32 	%r276, %r274, %r275;
	ld.shared.u32 	%r277, [_ZZN3cub18CUB_300001_SM_10006detail6reduce18DeviceReduceKernelINS2_10policy_hubIjyN4cuda3std3__44plusIjEEE10Policy1000EN6thrust24THRUST_300001_SM_1000_NS6detail15normal_iteratorINSD_10device_ptrIjEEEEyS9_jNS7_10__identityEEEvT0_PT3_T1_NS0_13GridEvenShareISN_EET2_T4_E12temp_storage+20];
	add.s32 	%r278, %r276, %r277;
	ld.shared.u32 	%r279, [_ZZN3cub18CUB_300001_SM_10006detail6reduce18DeviceReduceKernelINS2_10policy_hubIjyN4cuda3std3__44plusIjEEE10Policy1000EN6thrust24THRUST_300001_SM_1000_NS6detail15normal_iteratorINSD_10device_ptrIjEEEEyS9_jNS7_10__identityEEEvT0_PT3_T1_NS0_13GridEvenShareISN_EET2_T4_E12temp_storage+24];
	add.s32 	%r280, %r278, %r279;
	ld.shared.u32 	%r281, [_ZZN3cub18CUB_300001_SM_10006detail6reduce18DeviceReduceKernelINS2_10policy_hubIjyN4cuda3std3__44plusIjEEE10Policy1000EN6thrust24THRUST_300001_SM_1000_NS6detail15normal_iteratorINSD_10device_ptrIjEEEEyS9_jNS7_10__identityEEEvT0_PT3_T1_NS0_13GridEvenShareISN_EET2_T4_E12temp_storage+28];
	add.s32 	%r282, %r280, %r281;
	ld.shared.u32 	%r283, [_ZZN3cub18CUB_300001_SM_10006detail6reduce18DeviceReduceKernelINS2_10policy_hubIjyN4cuda3std3__44plusIjEEE10Policy1000EN6thrust24THRUST_300001_SM_1000_NS6detail15normal_iteratorINSD_10device_ptrIjEEEEyS9_jNS7_10__identityEEEvT0_PT3_T1_NS0_13GridEvenShareISN_EET2_T4_E12temp_storage+32];
	add.s32 	%r284, %r282, %r283;
	ld.shared.u32 	%r285, [_ZZN3cub18CUB_300001_SM_10006detail6reduce18DeviceReduceKernelINS2_10policy_hubIjyN4cuda3std3__44plusIjEEE10Policy1000EN6thrust24THRUST_300001_SM_1000_NS6detail15normal_iteratorINSD_10device_ptrIjEEEEyS9_jNS7_10__identityEEEvT0_PT3_T1_NS0_13GridEvenShareISN_EET2_T4_E12temp_storage+36];
	add.s32 	%r501, %r284, %r285;
$L__BB5_46:
	mov.u32 	%r464, %tid.x;
	setp.ne.s32 	%p56, %r464, 0;
	@%p56 bra 	$L__BB5_48;
	ld.param.u64 	%rd71, [_ZN3cub18CUB_300001_SM_10006detail6reduce18DeviceReduceKernelINS2_10policy_hubIjyN4cuda3std3__44plusIjEEE10Policy1000EN6thrust24THRUST_300001_SM_1000_NS6detail15normal_iteratorINSD_10device_ptrIjEEEEyS9_jNS7_10__identityEEEvT0_PT3_T1_NS0_13GridEvenShareISN_EET2_T4__param_1];
	cvta.to.global.u64 	%rd68, %rd71;
	mul.wide.u32 	%rd69, %r2, 4;
	add.s64 	%rd70, %rd68, %rd69;
	st.global.u32 	[%rd70], %r501;
$L__BB5_48:
	ret;

}
	// .globl	_ZN3cub18CUB_300001_SM_10006detail6reduce28DeviceReduceSingleTileKernelINS2_10policy_hubIjyN4cuda3std3__44plusIjEEE10Policy1000EPjSC_iS9_jjNS7_10__identityEEEvT0_T1_T2_T3_T4_T6_
.visible .entry _ZN3cub18CUB_300001_SM_10006detail6reduce28DeviceReduceSingleTileKernelINS2_10policy_hubIjyN4cuda3std3__44plusIjEEE10Policy1000EPjSC_iS9_jjNS7_10__identityEEEvT0_T1_T2_T3_T4_T6_(
	.param .u64 .ptr .align 1 _ZN3cub18CUB_300001_SM_10006detail6reduce28DeviceReduceSingleTileKernelINS2_10policy_hubIjyN4cuda3std3__44plusIjEEE10Policy1000EPjSC_iS9_jjNS7_10__identityEEEvT0_T1_T2_T3_T4_T6__param_0,
	.param .u64 .ptr .align 1 _ZN3cub18CUB_300001_SM_10006detail6reduce28DeviceReduceSingleTileKernelINS2_10policy_hubIjyN4cuda3std3__44plusIjEEE10Policy1000EPjSC_iS9_jjNS7_10__identityEEEvT0_T1_T2_T3_T4_T6__param_1,
	.param .u32 _ZN3cub18CUB_300001_SM_10006detail6reduce28DeviceReduceSingleTileKernelINS2_10policy_hubIjyN4cuda3std3__44plusIjEEE10Policy1000EPjSC_iS9_jjNS7_10__identityEEEvT0_T1_T2_T3_T4_T6__param_2,
	.param .align 1 .b8 _ZN3cub18CUB_300001_SM_10006detail6reduce28DeviceReduceSingleTileKernelINS2_10policy_hubIjyN4cuda3std3__44plusIjEEE10Policy1000EPjSC_iS9_jjNS7_10__identityEEEvT0_T1_T2_T3_T4_T6__param_3[1],
	.param .u32 _ZN3cub18CUB_300001_SM_10006detail6reduce28DeviceReduceSingleTileKernelINS2_10policy_hubIjyN4cuda3std3__44plusIjEEE10Policy1000EPjSC_iS9_jjNS7_10__identityEEEvT0_T1_T2_T3_T4_T6__param_4,
	.param .align 1 .b8 _ZN3cub18CUB_300001_SM_10006detail6reduce28DeviceReduceSingleTileKernelINS2_10policy_hubIjyN4cuda3std3__44plusIjEEE10Policy1000EPjSC_iS9_jjNS7_10__identityEEEvT0_T1_T2_T3_T4_T6__param_5[1]
)
.maxntid 256
.minnctapersm 1
{
	.reg .pred 	%p<97>;
	.reg .b32 	%r<687>;
	.reg .b64 	%rd<125>;
	// demoted variable
	.shared .align 4 .b8 _ZZN3cub18CUB_300001_SM_10006detail6reduce28DeviceReduceSingleTileKernelINS2_10policy_hubIjyN4cuda3std3__44plusIjEEE10Policy1000EPjSC_iS9_jjNS7_10__identityEEEvT0_T1_T2_T3_T4_T6_E12temp_storage[44];
	ld.param.u64 	%rd16, [_ZN3cub18CUB_300001_SM_10006detail6reduce28DeviceReduceSingleTileKernelINS2_10policy_hubIjyN4cuda3std3__44plusIjEEE10Policy1000EPjSC_iS9_jjNS7_10__identityEEEvT0_T1_T2_T3_T4_T6__param_0];
	ld.param.u64 	%rd17, [_ZN3cub18CUB_300001_SM_10006detail6reduce28DeviceReduceSingleTileKernelINS2_10policy_hubIjyN4cuda3std3__44plusIjEEE10Policy1000EPjSC_iS9_jjNS7_10__identityEEEvT0_T1_T2_T3_T4_T6__param_1];
	ld.param.u32 	%r120, [_ZN3cub18CUB_300001_SM_10006detail6reduce28DeviceReduceSingleTileKernelINS2_10policy_hubIjyN4cuda3std3__44plusIjEEE10Policy1000EPjSC_iS9_jjNS7_10__identityEEEvT0_T1_T2_T3_T4_T6__param_2];
	ld.param.u32 	%r121, [_ZN3cub18CUB_300001_SM_10006detail6reduce28DeviceReduceSingleTileKernelINS2_10policy_hubIjyN4cuda3std3__44plusIjEEE10Policy1000EPjSC_iS9_jjNS7_10__identityEEEvT0_T1_T2_T3_T4_T6__param_4];
	cvta.to.global.u64 	%rd1, %rd17;
	setp.ne.s32 	%p1, %r120, 0;
	@%p1 bra 	$L__BB6_3;
	mov.u32 	%r633, %tid.x;
	setp.ne.s32 	%p96, %r633, 0;
	@%p96 bra 	$L__BB6_74;
	st.global.u32 	[%rd1], %r121;
	bra.uni 	$L__BB6_74;
$L__BB6_3:
	and.b64  	%rd18, %rd16, 15;
	setp.ne.s64 	%p2, %rd18, 0;
	@%p2 bra 	$L__BB6_38;
	setp.gt.s32 	%p49, %r120, 4095;
	@%p49 bra 	$L__BB6_22;
	mov.u32 	%r1, %tid.x;
	setp.ge.s32 	%p66, %r1, %r120;
	mov.b32 	%r644, 0;
	mov.u32 	%r639, %r1;
	@%p66 bra 	$L__BB6_7;
	mul.wide.u32 	%rd113, %r1, 4;
	add.s64 	%rd112, %rd16, %rd113;
	// begin inline asm
	ld.global.nc.u32 %r644, [%rd112];
	// end inline asm
	add.s32 	%r639, %r1, 256;
$L__BB6_7:
	setp.ge.s32 	%p67, %r639, %r120;
	@%p67 bra 	$L__BB6_13;
	not.b32 	%r507, %r639;
	add.s32 	%r6, %r120, %r507;
	and.b32  	%r508, %r6, 768;
	setp.eq.s32 	%p68, %r508, 768;
	@%p68 bra 	$L__BB6_11;
	mul.wide.u32 	%rd114, %r639, 4;
	add.s64 	%rd121, %rd16, %rd114;
	shr.u32 	%r509, %r6, 8;
	add.s32 	%r510, %r509, 1;
	and.b32  	%r511, %r510, 3;
	neg.s32 	%r636, %r511;
$L__BB6_10:
	.pragma "nounroll";
	// begin inline asm
	ld.global.nc.u32 %r512, [%rd121];
	// end inline asm
	add.s32 	%r644, %r512, %r644;
	add.s32 	%r639, %r639, 256;
	add.s64 	%rd121, %rd121, 1024;
	add.s32 	%r636, %r636, 1;
	setp.ne.s32 	%p69, %r636, 0;
	@%p69 bra 	$L__BB6_10;
$L__BB6_11:
	setp.lt.u32 	%p70, %r6, 768;
	@%p70 bra 	$L__BB6_13;
$L__BB6_12:
	mul.wide.s32 	%rd120, %r639, 4;
	add.s64 	%rd116, %rd16, %rd120;
	// begin inline asm
	ld.global.nc.u32 %r513, [%rd116];
	// end inline asm
	add.s32 	%r517, %r513, %r644;
	add.s64 	%rd117, %rd116, 1024;
	// begin inline asm
	ld.global.nc.u32 %r514, [%rd117];
	// end inline asm
	add.s32 	%r518, %r514, %r517;
	add.s64 	%rd118, %rd116, 2048;
	// begin inline asm
	ld.global.nc.u32 %r515, [%rd118];
	// end inline asm
	add.s32 	%r519, %r515, %r518;
	add.s64 	%rd119, %rd116, 3072;
	// begin inline asm
	ld.global.nc.u32 %r516, [%rd119];
	// end inline asm
	add.s32 	%r644, %r516, %r519;
	add.s32 	%r639, %r639, 1024;
	setp.lt.s32 	%p71, %r639, %r120;
	@%p71 bra 	$L__BB6_12;
$L__BB6_13:
	setp.lt.s32 	%p72, %r120, 256;
	@%p72 bra 	$L__BB6_18;
	// begin inline asm
	mov.u32 %r583, %laneid;
	// end inline asm
	mov.b32 	%r586, 1;
	mov.b32 	%r607, 31;
	mov.b32 	%r608, -1;
	// begin inline asm
	shfl.sync.down.b32 %r584, %r644, %r586, %r607, %r608;
	// end inline asm
	setp.gt.s32 	%p88, %r583, 30;
	selp.b32 	%r609, 0, %r584, %p88;
	add.s32 	%r590, %r609, %r644;
	mov.b32 	%r591, 2;
	// begin inline asm
	shfl.sync.down.b32 %r589, %r590, %r591, %r607, %r608;
	// end inline asm
	setp.gt.s32 	%p89, %r583, 29;
	selp.b32 	%r610, 0, %r589, %p89;
	add.s32 	%r595, %r590, %r610;
	mov.b32 	%r596, 4;
	// begin inline asm
	shfl.sync.down.b32 %r594, %r595, %r596, %r607, %r608;
	// end inline asm
	setp.gt.s32 	%p90, %r583, 27;
	selp.b32 	%r611, 0, %r594, %p90;
	add.s32 	%r600, %r595, %r611;
	mov.b32 	%r601, 8;
	// begin inline asm
	shfl.sync.down.b32 %r599, %r600, %r601, %r607, %r608;
	// end inline asm
	setp.gt.s32 	%p91, %r583, 23;
	selp.b32 	%r612, 0, %r599, %p91;
	add.s32 	%r605, %r600, %r612;
	mov.b32 	%r606, 16;
	// begin inline asm
	shfl.sync.down.b32 %r604, %r605, %r606, %r607, %r608;
	// end inline asm
	setp.gt.s32 	%p92, %r583, 15;
	selp.b32 	%r613, 0, %r604, %p92;
	add.s32 	%r686, %r605, %r613;
	setp.ne.s32 	%p93, %r583, 0;
	@%p93 bra 	$L__BB6_16;
	shr.u32 	%r614, %r1, 3;
	and.b32  	%r615, %r614, 124;
	mov.u32 	%r616, _ZZN3cub18CUB_300001_SM_10006detail6reduce28DeviceReduceSingleTileKernelINS2_10policy_hubIjyN4cuda3std3__44plusIjEEE10Policy1000EPjSC_iS9_jjNS7_10__identityEEEvT0_T1_T2_T3_T4_T6_E12temp_storage;
	add.s32 	%r617, %r616, %r615;
	st.shared.u32 	[%r617+8], %r686;
$L__BB6_16:
	bar.sync 	0;
	setp.ne.s32 	%p94, %r1, 0;
	@%p94 bra 	$L__BB6_72;
	ld.shared.u32 	%r618, [_ZZN3cub18CUB_300001_SM_10006detail6reduce28DeviceReduceSingleTileKernelINS2_10policy_hubIjyN4cuda3std3__44plusIjEEE10Policy1000EPjSC_iS9_jjNS7_10__identityEEEvT0_T1_T2_T3_T4_T6_E12temp_storage+12];
	add.s32 	%r619, %r618, %r686;
	ld.shared.u32 	%r620, [_ZZN3cub18CUB_300001_SM_10006detail6reduce28DeviceReduceSingleTileKernelINS2_10policy_hubIjyN4cuda3std3__44plusIjEEE10Policy1000EPjSC_iS9_jjNS7_10__identityEEEvT0_T1_T2_T3_T4_T6_E12temp_storage+16];
	add.s32 	%r621, %r619, %r620;
	ld.shared.u32 	%r622, [_ZZN3cub18CUB_300001_SM_10006detail6reduce28DeviceReduceSingleTileKernelINS2_10policy_hubIjyN4cuda3std3__44plusIjEEE10Policy1000EPjSC_iS9_jjNS7_10__identityEEEvT0_T1_T2_T3_T4_T6_E12temp_storage+20];
	add.s32 	%r623, %r621, %r622;
	ld.shared.u32 	%r624, [_ZZN3cub18CUB_300001_SM_10006detail6reduce28DeviceReduceSingleTileKernelINS2_10policy_hubIjyN4cuda3std3__44plusIjEEE10Policy1000EPjSC_iS9_jjNS7_10__identityEEEvT0_T1_T2_T3_T4_T6_E12temp_storage+24];
	add.s32 	%r625, %r623, %r624;
	ld.shared.u32 	%r626, [_ZZN3cub18CUB_300001_SM_10006detail6reduce28DeviceReduceSingleTileKernelINS2_10policy_hubIjyN4cuda3std3__44plusIjEEE10Policy1000EPjSC_iS9_jjNS7_10__identityEEEvT0_T1_T2_T3_T4_T6_E12temp_storage+28];
	add.s32 	%r627, %r625, %r626;
	ld.shared.u32 	%r628, [_ZZN3cub18CUB_300001_SM_10006detail6reduce28DeviceReduceSingleTileKernelINS2_10policy_hubIjyN4cuda3std3__44plusIjEEE10Policy1000EPjSC_iS9_jjNS7_10__identityEEEvT0_T1_T2_T3_T4_T6_E12temp_storage+32];
	add.s32 	%r629, %r627, %r628;
	ld.shared.u32 	%r630, [_ZZN3cub18CUB_300001_SM_10006detail6reduce28DeviceReduceSingleTileKernelINS2_10policy_hubIjyN4cuda3std3__44plusIjEEE10Policy1000EPjSC_iS9_jjNS7_10__identityEEEvT0_T1_T2_T3_T4_T6_E12temp_storage+36];
	add.s32 	%r686, %r629, %r630;
	bra.uni 	$L__BB6_72;
$L__BB6_18:
	// begin inline asm
	mov.u32 %r520, %laneid;
	// end inline asm
	and.b32  	%r546, %r1, 992;
	add.s32 	%r547, %r546, 32;
	setp.gt.s32 	%p73, %r547, %r120;
	not.b32 	%r548, %r546;
	add.s32 	%r549, %r120, %r548;
	selp.b32 	%r544, %r549, 31, %p73;
	mov.b32 	%r523, 1;
	mov.b32 	%r545, -1;
	// begin inline asm
	shfl.sync.down.b32 %r521, %r644, %r523, %r544, %r545;
	// end inline asm
	setp.lt.s32 	%p74, %r520, %r544;
	selp.b32 	%r550, %r521, 0, %p74;
	add.s32 	%r527, %r550, %r644;
	mov.b32 	%r528, 2;
	// begin inline asm
	shfl.sync.down.b32 %r526, %r527, %r528, %r544, %r545;
	// end inline asm
	add.s32 	%r551, %r520, 2;
	setp.gt.s32 	%p75, %r551, %r544;
	selp.b32 	%r552, 0, %r526, %p75;
	add.s32 	%r532, %r527, %r552;
	mov.b32 	%r533, 4;
	// begin inline asm
	shfl.sync.down.b32 %r531, %r532, %r533, %r544, %r545;
	// end inline asm
	add.s32 	%r553, %r520, 4;
	setp.gt.s32 	%p76, %r553, %r544;
	selp.b32 	%r554, 0, %r531, %p76;
	add.s32 	%r537, %r532, %r554;
	mov.b32 	%r538, 8;
	// begin inline asm
	shfl.sync.down.b32 %r536, %r537, %r538, %r544, %r545;
	// end inline asm
	add.s32 	%r555, %r520, 8;
	setp.gt.s32 	%p77, %r555, %r544;
	selp.b32 	%r556, 0, %r536, %p77;
	add.s32 	%r542, %r537, %r556;
	mov.b32 	%r543, 16;
	// begin inline asm
	shfl.sync.down.b32 %r541, %r542, %r543, %r544, %r545;
	// end inline asm
	add.s32 	%r557, %r520, 16;
	setp.gt.s32 	%p78, %r557, %r544;
	selp.b32 	%r558, 0, %r541, %p78;
	add.s32 	%r686, %r542, %r558;
	setp.ne.s32 	%p79, %r520, 0;
	@%p79 bra 	$L__BB6_20;
	shr.u32 	%r559, %r1, 3;
	and.b32  	%r560, %r559, 124;
	mov.u32 	%r561, _ZZN3cub18CUB_300001_SM_10006detail6reduce28DeviceReduceSingleTileKernelINS2_10policy_hubIjyN4cuda3std3__44plusIjEEE10Policy1000EPjSC_iS9_jjNS7_10__identityEEEvT0_T1_T2_T3_T4_T6_E12temp_storage;
	add.s32 	%r562, %r561, %r560;
	st.shared.u32 	[%r562+8], %r686;
$L__BB6_20:
	bar.sync 	0;
	setp.ne.s32 	%p80, %r1, 0;
	@%p80 bra 	$L__BB6_72;
	setp.gt.s32 	%p81, %r120, 32;
	ld.shared.u32 	%r563, [_ZZN3cub18CUB_300001_SM_10006detail6reduce28DeviceReduceSingleTileKernelINS2_10policy_hubIjyN4cuda3std3__44plusIjEEE10Policy1000EPjSC_iS9_jjNS7_10__identityEEEvT0_T1_T2_T3_T4_T6_E12temp_storage+12];
	selp.b32 	%r564, %r563, 0, %p81;
	add.s32 	%r565, %r564, %r686;
	setp.gt.s32 	%p82, %r120, 64;
	ld.shared.u32 	%r566, [_ZZN3cub18CUB_300001_SM_10006detail6reduce28DeviceReduceSingleTileKernelINS2_10policy_hubIjyN4cuda3std3__44plusIjEEE10Policy1000EPjSC_iS9_jjNS7_10__identityEEEvT0_T1_T2_T3_T4_T6_E12temp_storage+16];
	selp.b32 	%r567, %r566, 0, %p82;
	add.s32 	%r568, %r565, %r567;
	setp.gt.s32 	%p83, %r120, 96;
	ld.shared.u32 	%r569, [_ZZN3cub18CUB_300001_SM_10006detail6reduce28DeviceReduceSingleTileKernelINS2_10policy_hubIjyN4cuda3std3__44plusIjEEE10Policy1000EPjSC_iS9_jjNS7_10__identityEEEvT0_T1_T2_T3_T4_T6_E12temp_storage+20];
	selp.b32 	%r570, %r569, 0, %p83;
	add.s32 	%r571, %r568, %r570;
	setp.gt.s32 	%p84, %r120, 128;
	ld.shared.u32 	%r572, [_ZZN3cub18CUB_300001_SM_10006detail6reduce28DeviceReduceSingleTileKernelINS2_10policy_hubIjyN4cuda3std3__44plusIjEEE10Policy1000EPjSC_iS9_jjNS7_10__identityEEEvT0_T1_T2_T3_T4_T6_E12temp_storage+24];
	selp.b32 	%r573, %r572, 0, %p84;
	add.s32 	%r574, %r571, %r573;
	setp.gt.s32 	%p85, %r120, 160;
	ld.shared.u32 	%r575, [_ZZN3cub18CUB_300001_SM_10006detail6reduce28DeviceReduceSingleTileKernelINS2_10policy_hubIjyN4cuda3std3__44plusIjEEE10Policy1000EPjSC_iS9_jjNS7_10__identityEEEvT0_T1_T2_T3_T4_T6_E12temp_storage+28];
	selp.b32 	%r576, %r575, 0, %p85;
	add.s32 	%r577, %r574, %r576;
	setp.gt.s32 	%p86, %r120, 192;
	ld.shared.u32 	%r578, [_ZZN3cub18CUB_300001_SM_10006detail6reduce28DeviceReduceSingleTileKernelINS2_10policy_hubIjyN4cuda3std3__44plusIjEEE10Policy1000EPjSC_iS9_jjNS7_10__identityEEEvT0_T1_T2_T3_T4_T6_E12temp_storage+32];
	selp.b32 	%r579, %r578, 0, %p86;
	add.s32 	%r580, %r577, %r579;
	setp.gt.s32 	%p87, %r120, 224;
	ld.shared.u32 	%r581, [_ZZN3cub18CUB_300001_SM_10006detail6reduce28DeviceReduceSingleTileKernelINS2_10policy_hubIjyN4cuda3std3__44plusIjEEE10Policy1000EPjSC_iS9_jjNS7_10__identityEEEvT0_T1_T2_T3_T4_T6_E12temp_storage+36];
	selp.b32 	%r582, %r581, 0, %p87;
	add.s32 	%r686, %r580, %r582;
	bra.uni 	$L__BB6_72;
$L__BB6_22:
	mov.u32 	%r26, %tid.x;
	shl.b32 	%r377, %r26, 2;
	mul.wide.u32 	%rd86, %r377, 4;
	add.s64 	%rd76, %rd16, %rd86;
	// begin inline asm
	ld.global.nc.v2.u64 {%rd74, %rd75}, [%rd76];
	// end inline asm
	mov.b64 	{%r378, %r379}, %rd75;
	mov.b64 	{%r380, %r381}, %rd74;
	add.s64 	%rd79, %rd76, 4096;
	// begin inline asm
	ld.global.nc.v2.u64 {%rd77, %rd78}, [%rd79];
	// end inline asm
	mov.b64 	{%r382, %r383}, %rd78;
	mov.b64 	{%r384, %r385}, %rd77;
	add.s64 	%rd82, %rd76, 8192;
	// begin inline asm
	ld.global.nc.v2.u64 {%rd80, %rd81}, [%rd82];
	// end inline asm
	mov.b64 	{%r386, %r387}, %rd81;
	mov.b64 	{%r388, %r389}, %rd80;
	add.s64 	%rd85, %rd76, 12288;
	// begin inline asm
	ld.global.nc.v2.u64 {%rd83, %rd84}, [%rd85];
	// end inline asm
	mov.b64 	{%r390, %r391}, %rd84;
	mov.b64 	{%r392, %r393}, %rd83;
	add.s32 	%r394, %r381, %r380;
	add.s32 	%r395, %r378, %r394;
	add.s32 	%r396, %r379, %r395;
	add.s32 	%r397, %r384, %r396;
	add.s32 	%r398, %r385, %r397;
	add.s32 	%r399, %r382, %r398;
	add.s32 	%r400, %r383, %r399;
	add.s32 	%r401, %r388, %r400;
	add.s32 	%r402, %r389, %r401;
	add.s32 	%r403, %r386, %r402;
	add.s32 	%r404, %r387, %r403;
	add.s32 	%r405, %r392, %r404;
	add.s32 	%r406, %r393, %r405;
	add.s32 	%r407, %r390, %r406;
	add.s32 	%r659, %r391, %r407;
	setp.lt.u32 	%p50, %r120, 8192;
	mov.b32 	%r648, 4096;
	@%p50 bra 	$L__BB6_26;
	add.s32 	%r28, %r120, -4096;
	mov.b32 	%r648, 4096;
$L__BB6_24:
	mul.wide.s32 	%rd99, %r648, 4;
	add.s64 	%rd89, %rd76, %rd99;
	// begin inline asm
	ld.global.nc.v2.u64 {%rd87, %rd88}, [%rd89];
	// end inline asm
	mov.b64 	{%r409, %r410}, %rd88;
	mov.b64 	{%r411, %r412}, %rd87;
	add.s64 	%rd92, %rd89, 4096;
	// begin inline asm
	ld.global.nc.v2.u64 {%rd90, %rd91}, [%rd92];
	// end inline asm
	mov.b64 	{%r413, %r414}, %rd91;
	mov.b64 	{%r415, %r416}, %rd90;
	add.s64 	%rd95, %rd89, 8192;
	// begin inline asm
	ld.global.nc.v2.u64 {%rd93, %rd94}, [%rd95];
	// end inline asm
	mov.b64 	{%r417, %r418}, %rd94;
	mov.b64 	{%r419, %r420}, %rd93;
	add.s64 	%rd98, %rd89, 12288;
	// begin inline asm
	ld.global.nc.v2.u64 {%rd96, %rd97}, [%rd98];
	// end inline asm
	mov.b64 	{%r421, %r422}, %rd97;
	mov.b64 	{%r423, %r424}, %rd96;
	add.s32 	%r425, %r411, %r659;
	add.s32 	%r426, %r412, %r425;
	add.s32 	%r427, %r409, %r426;
	add.s32 	%r428, %r410, %r427;
	add.s32 	%r429, %r415, %r428;
	add.s32 	%r430, %r416, %r429;
	add.s32 	%r431, %r413, %r430;
	add.s32 	%r432, %r414, %r431;
	add.s32 	%r433, %r419, %r432;
	add.s32 	%r434, %r420, %r433;
	add.s32 	%r435, %r417, %r434;
	add.s32 	%r436, %r418, %r435;
	add.s32 	%r437, %r423, %r436;
	add.s32 	%r438, %r424, %r437;
	add.s32 	%r439, %r421, %r438;
	add.s32 	%r659, %r422, %r439;
	sub.s32 	%r440, %r120, %r648;
	setp.lt.s32 	%p51, %r440, 4096;
	@%p51 bra 	$L__BB6_34;
	add.s32 	%r648, %r648, 4096;
	setp.le.s32 	%p52, %r648, %r28;
	@%p52 bra 	$L__BB6_24;
$L__BB6_26:
	setp.le.s32 	%p53, %r120, %r648;
	@%p53 bra 	$L__BB6_34;
	sub.s32 	%r35, %r120, %r648;
	setp.ge.s32 	%p54, %r26, %r35;
	@%p54 bra 	$L__BB6_34;
	not.b32 	%r442, %r26;
	add.s32 	%r443, %r120, %r442;
	sub.s32 	%r36, %r443, %r648;
	and.b32  	%r444, %r36, 768;
	setp.eq.s32 	%p55, %r444, 768;
	mov.u32 	%r653, %r26;
	@%p55 bra 	$L__BB6_31;
	add.s32 	%r650, %r26, %r648;
	shr.u32 	%r445, %r36, 8;
	add.s32 	%r446, %r445, 1;
	and.b32  	%r447, %r446, 3;
	neg.s32 	%r649, %r447;
	mov.u32 	%r653, %r26;
$L__BB6_30:
	.pragma "nounroll";
	mul.wide.u32 	%rd101, %r650, 4;
	add.s64 	%rd100, %rd16, %rd101;
	// begin inline asm
	ld.global.nc.u32 %r448, [%rd100];
	// end inline asm
	add.s32 	%r659, %r448, %r659;
	add.s32 	%r653, %r653, 256;
	add.s32 	%r650, %r650, 256;
	add.s32 	%r649, %r649, 1;
	setp.ne.s32 	%p56, %r649, 0;
	@%p56 bra 	$L__BB6_30;
$L__BB6_31:
	setp.lt.u32 	%p57, %r36, 768;
	@%p57 bra 	$L__BB6_34;
	cvt.u64.u32 	%rd102, %r653;
	cvt.u64.u32 	%rd103, %r648;
	add.s64 	%rd104, %rd102, %rd103;
	shl.b64 	%rd105, %rd104, 2;
	add.s64 	%rd106, %rd105, %rd16;
	add.s64 	%rd122, %rd106, 2048;
	add.s32 	%r656, %r653, %r648;
$L__BB6_33:
	mul.wide.u32 	%rd111, %r656, 4;
	add.s64 	%rd107, %rd16, %rd111;
	// begin inline asm
	ld.global.nc.u32 %r449, [%rd107];
	// end inline asm
	add.s32 	%r453, %r449, %r659;
	add.s64 	%rd108, %rd122, -1024;
	// begin inline asm
	ld.global.nc.u32 %r450, [%rd108];
	// end inline asm
	add.s32 	%r454, %r450, %r453;
	// begin inline asm
	ld.global.nc.u32 %r451, [%rd122];
	// end inline asm
	add.s32 	%r455, %r451, %r454;
	add.s64 	%rd110, %rd122, 1024;
	// begin inline asm
	ld.global.nc.u32 %r452, [%rd110];
	// end inline asm
	add.s32 	%r659, %r452, %r455;
	add.s32 	%r653, %r653, 1024;
	add.s64 	%rd122, %rd122, 4096;
	add.s32 	%r656, %r656, 1024;
	setp.lt.s32 	%p58, %r653, %r35;
	@%p58 bra 	$L__BB6_33;
$L__BB6_34:
	// begin inline asm
	mov.u32 %r456, %laneid;
	// end inline asm
	mov.b32 	%r459, 1;
	mov.b32 	%r480, 31;
	mov.b32 	%r481, -1;
	// begin inline asm
	shfl.sync.down.b32 %r457, %r659, %r459, %r480, %r481;
	// end inline asm
	setp.gt.s32 	%p59, %r456, 30;
	selp.b32 	%r482, 0, %r457, %p59;
	add.s32 	%r463, %r482, %r659;
	mov.b32 	%r464, 2;
	// begin inline asm
	shfl.sync.down.b32 %r462, %r463, %r464, %r480, %r481;
	// end inline asm
	setp.gt.s32 	%p60, %r456, 29;
	selp.b32 	%r483, 0, %r462, %p60;
	add.s32 	%r468, %r463, %r483;
	mov.b32 	%r469, 4;
	// begin inline asm
	shfl.sync.down.b32 %r467, %r468, %r469, %r480, %r481;
	// end inline asm
	setp.gt.s32 	%p61, %r456, 27;
	selp.b32 	%r484, 0, %r467, %p61;
	add.s32 	%r473, %r468, %r484;
	mov.b32 	%r474, 8;
	// begin inline asm
	shfl.sync.down.b32 %r472, %r473, %r474, %r480, %r481;
	// end inline asm
	setp.gt.s32 	%p62, %r456, 23;
	selp.b32 	%r485, 0, %r472, %p62;
	add.s32 	%r478, %r473, %r485;
	mov.b32 	%r479, 16;
	// begin inline asm
	shfl.sync.down.b32 %r477, %r478, %r479, %r480, %r481;
	// end inline asm
	setp.gt.s32 	%p63, %r456, 15;
	selp.b32 	%r486, 0, %r477, %p63;
	add.s32 	%r686, %r478, %r486;
	setp.ne.s32 	%p64, %r456, 0;
	@%p64 bra 	$L__BB6_36;
	shr.u32 	%r487, %r26, 3;
	and.b32  	%r488, %r487, 124;
	mov.u32 	%r489, _ZZN3cub18CUB_300001_SM_10006detail6reduce28DeviceReduceSingleTileKernelINS2_10policy_hubIjyN4cuda3std3__44plusIjEEE10Policy1000EPjSC_iS9_jjNS7_10__identityEEEvT0_T1_T2_T3_T4_T6_E12temp_storage;
	add.s32 	%r490, %r489, %r488;
	st.shared.u32 	[%r490+8], %r686;
$L__BB6_36:
	bar.sync 	0;
	setp.ne.s32 	%p65, %r26, 0;
	@%p65 bra 	$L__BB6_72;
	ld.shared.u32 	%r491, [_ZZN3cub18CUB_300001_SM_10006detail6reduce28DeviceReduceSingleTileKernelINS2_10policy_hubIjyN4cuda3std3__44plusIjEEE10Policy1000EPjSC_iS9_jjNS7_10__identityEEEvT0_T1_T2_T3_T4_T6_E12temp_storage+12];
	add.s32 	%r492, %r491, %r686;
	ld.shared.u32 	%r493, [_ZZN3cub18CUB_300001_SM_10006detail6reduce28DeviceReduceSingleTileKernelINS2_10policy_hubIjyN4cuda3std3__44plusIjEEE10Policy1000EPjSC_iS9_jjNS7_10__identityEEEvT0_T1_T2_T3_T4_T6_E12temp_storage+16];
	add.s32 	%r494, %r492, %r493;
	ld.shared.u32 	%r495, [_ZZN3cub18CUB_300001_SM_10006detail6reduce28DeviceReduceSingleTileKernelINS2_10policy_hubIjyN4cuda3std3__44plusIjEEE10Policy1000EPjSC_iS9_jjNS7_10__identityEEEvT0_T1_T2_T3_T4_T6_E12temp_storage+20];
	add.s32 	%r496, %r494, %r495;
	ld.shared.u32 	%r497, [_ZZN3cub18CUB_300001_SM_10006detail6reduce28DeviceReduceSingleTileKernelINS2_10policy_hubIjyN4cuda3std3__44plusIjEEE10Policy1000EPjSC_iS9_jjNS7_10__identityEEEvT0_T1_T2_T3_T4_T6_E12temp_storage+24];
	add.s32 	%r498, %r496, %r497;
	ld.shared.u32 	%r499, [_ZZN3cub18CUB_300001_SM_10006detail6reduce28DeviceReduceSingleTileKernelINS2_10policy_hubIjyN4cuda3std3__44plusIjEEE10Policy1000EPjSC_iS9_jjNS7_10__identityEEEvT0_T1_T2_T3_T4_T6_E12temp_storage+28];
	add.s32 	%r500, %r498, %r499;
	ld.shared.u32 	%r501, [_ZZN3cub18CUB_300001_SM_10006detail6reduce28DeviceReduceSingleTileKernelINS2_10policy_hubIjyN4cuda3std3__44plusIjEEE10Policy1000EPjSC_iS9_jjNS7_10__identityEEEvT0_T1_T2_T3_T4_T6_E12temp_storage+32];
	add.s32 	%r502, %r500, %r501;
	ld.shared.u32 	%r503, [_ZZN3cub18CUB_300001_SM_10006detail6reduce28DeviceReduceSingleTileKernelINS2_10policy_hubIjyN4cuda3std3__44plusIjEEE10Policy1000EPjSC_iS9_jjNS7_10__identityEEEvT0_T1_T2_T3_T4_T6_E12temp_storage+36];
	add.s32 	%r686, %r502, %r503;
	bra.uni 	$L__BB6_72;
$L__BB6_38:
	setp.gt.s32 	%p3, %r120, 4095;
	@%p3 bra 	$L__BB6_56;
	mov.u32 	%r60, %tid.x;
	setp.ge.s32 	%p20, %r60, %r120;
	mov.b32 	%r670, 0;
	mov.u32 	%r665, %r60;
	@%p20 bra 	$L__BB6_41;
	mul.wide.u32 	%rd66, %r60, 4;
	add.s64 	%rd65, %rd16, %rd66;
	// begin inline asm
	ld.global.nc.u32 %r670, [%rd65];
	// end inline asm
	add.s32 	%r665, %r60, 256;
$L__BB6_41:
	setp.ge.s32 	%p21, %r665, %r120;
	@%p21 bra 	$L__BB6_47;
	not.b32 	%r252, %r665;
	add.s32 	%r65, %r120, %r252;
	and.b32  	%r253, %r65, 768;
	setp.eq.s32 	%p22, %r253, 768;
	@%p22 bra 	$L__BB6_45;
	mul.wide.u32 	%rd67, %r665, 4;
	add.s64 	%rd123, %rd16, %rd67;
	shr.u32 	%r254, %r65, 8;
	add.s32 	%r255, %r254, 1;
	and.b32  	%r256, %r255, 3;
	neg.s32 	%r662, %r256;
$L__BB6_44:
	.pragma "nounroll";
	// begin inline asm
	ld.global.nc.u32 %r257, [%rd123];
	// end inline asm
	add.s32 	%r670, %r257, %r670;
	add.s32 	%r665, %r665, 256;
	add.s64 	%rd123, %rd123, 1024;
	add.s32 	%r662, %r662, 1;
	setp.ne.s32 	%p23, %r662, 0;
	@%p23 bra 	$L__BB6_44;
$L__BB6_45:
	setp.lt.u32 	%p24, %r65, 768;
	@%p24 bra 	$L__BB6_47;
$L__BB6_46:
	mul.wide.s32 	%rd73, %r665, 4;
	add.s64 	%rd69, %rd16, %rd73;
	// begin inline asm
	ld.global.nc.u32 %r258, [%rd69];
	// end inline asm
	add.s32 	%r262, %r258, %r670;
	add.s64 	%rd70, %rd69, 1024;
	// begin inline asm
	ld.global.nc.u32 %r259, [%rd70];
	// end inline asm
	add.s32 	%r263, %r259, %r262;
	add.s64 	%rd71, %rd69, 2048;
	// begin inline asm
	ld.global.nc.u32 %r260, [%rd71];
	// end inline asm
	add.s32 	%r264, %r260, %r263;
	add.s64 	%rd72, %rd69, 3072;
	// begin inline asm
	ld.global.nc.u32 %r261, [%rd72];
	// end inline asm
	add.s32 	%r670, %r261, %r264;
	add.s32 	%r665, %r665, 1024;
	setp.lt.s32 	%p25, %r665, %r120;
	@%p25 bra 	$L__BB6_46;
$L__BB6_47:
	setp.lt.s32 	%p26, %r120, 256;
	@%p26 bra 	$L__BB6_52;
	// begin inline asm
	mov.u32 %r328, %laneid;
	// end inline asm
	mov.b32 	%r331, 1;
	mov.b32 	%r352, 31;
	mov.b32 	%r353, -1;
	// begin inline asm
	shfl.sync.down.b32 %r329, %r670, %r331, %r352, %r353;
	// end inline asm
	setp.gt.s32 	%p42, %r328, 30;
	selp.b32 	%r354, 0, %r329, %p42;
	add.s32 	%r335, %r354, %r670;
	mov.b32 	%r336, 2;
	// begin inline asm
	shfl.sync.down.b32 %r334, %r335, %r336, %r352, %r353;
	// end inline asm
	setp.gt.s32 	%p43, %r328, 29;
	selp.b32 	%r355, 0, %r334, %p43;
	add.s32 	%r340, %r335, %r355;
	mov.b32 	%r341, 4;
	// begin inline asm
	shfl.sync.down.b32 %r339, %r340, %r341, %r352, %r353;
	// end inline asm
	setp.gt.s32 	%p44, %r328, 27;
	selp.b32 	%r356, 0, %r339, %p44;
	add.s32 	%r345, %r340, %r356;
	mov.b32 	%r346, 8;
	// begin inline asm
	shfl.sync.down.b32 %r344, %r345, %r346, %r352, %r353;
	// end inline asm
	setp.gt.s32 	%p45, %r328, 23;
	selp.b32 	%r357, 0, %r344, %p45;
	add.s32 	%r350, %r345, %r357;
	mov.b32 	%r351, 16;
	// begin inline asm
	shfl.sync.down.b32 %r349, %r350, %r351, %r352, %r353;
	// end inline asm
	setp.gt.s32 	%p46, %r328, 15;
	selp.b32 	%r358, 0, %r349, %p46;
	add.s32 	%r686, %r350, %r358;
	setp.ne.s32 	%p47, %r328, 0;
	@%p47 bra 	$L__BB6_50;
	shr.u32 	%r359, %r60, 3;
	and.b32  	%r360, %r359, 124;
	mov.u32 	%r361, _ZZN3cub18CUB_300001_SM_10006detail6reduce28DeviceReduceSingleTileKernelINS2_10policy_hubIjyN4cuda3std3__44plusIjEEE10Policy1000EPjSC_iS9_jjNS7_10__identityEEEvT0_T1_T2_T3_T4_T6_E12temp_storage;
	add.s32 	%r362, %r361, %r360;
	st.shared.u32 	[%r362+8], %r686;
$L__BB6_50:
	bar.sync 	0;
	setp.ne.s32 	%p48, %r60, 0;
	@%p48 bra 	$L__BB6_72;
	ld.shared.u32 	%r363, [_ZZN3cub18CUB_300001_SM_10006detail6reduce28DeviceReduceSingleTileKernelINS2_10policy_hubIjyN4cuda3std3__44plusIjEEE10Policy1000EPjSC_iS9_jjNS7_10__identityEEEvT0_T1_T2_T3_T4_T6_E12temp_storage+12];
	add.s32 	%r364, %r363, %r686;
	ld.shared.u32 	%r365, [_ZZN3cub18CUB_300001_SM_10006detail6reduce28DeviceReduceSingleTileKernelINS2_10policy_hubIjyN4cuda3std3__44plusIjEEE10Policy1000EPjSC_iS9_jjNS7_10__identityEEEvT0_T1_T2_T3_T4_T6_E12temp_storage+16];
	add.s32 	%r366, %r364, %r365;
	ld.shared.u32 	%r367, [_ZZN3cub18CUB_300001_SM_10006detail6reduce28DeviceReduceSingleTileKernelINS2_10policy_hubIjyN4cuda3std3__44plusIjEEE10Policy1000EPjSC_iS9_jjNS7_10__identityEEEvT0_T1_T2_T3_T4_T6_E12temp_storage+20];
	add.s32 	%r368, %r366, %r367;
	ld.shared.u32 	%r369, [_ZZN3cub18CUB_300001_SM_10006detail6reduce28DeviceReduceSingleTileKernelINS2_10policy_hubIjyN4cuda3std3__44plusIjEEE10Policy1000EPjSC_iS9_jjNS7_10__identityEEEvT0_T1_T2_T3_T4_T6_E12temp_storage+24];
	add.s32 	%r370, %r368, %r369;
	ld.shared.u32 	%r371, [_ZZN3cub18CUB_300001_SM_10006detail6reduce28DeviceReduceSingleTileKernelINS2_10policy_hubIjyN4cuda3std3__44plusIjEEE10Policy1000EPjSC_iS9_jjNS7_10__identityEEEvT0_T1_T2_T3_T4_T6_E12temp_storage+28];
	add.s32 	%r372, %r370, %r371;
	ld.shared.u32 	%r373, [_ZZN3cub18CUB_300001_SM_10006detail6reduce28DeviceReduceSingleTileKernelINS2_10policy_hubIjyN4cuda3std3__44plusIjEEE10Policy1000EPjSC_iS9_jjNS7_10__identityEEEvT0_T1_T2_T3_T4_T6_E12temp_storage+32];
	add.s32 	%r374, %r372, %r373;
	ld.shared.u32 	%r375, [_ZZN3cub18CUB_300001_SM_10006detail6reduce28DeviceReduceSingleTileKernelINS2_10policy_hubIjyN4cuda3std3__44plusIjEEE10Policy1000EPjSC_iS9_jjNS7_10__identityEEEvT0_T1_T2_T3_T4_T6_E12temp_storage+36];
	add.s32 	%r686, %r374, %r375;
	bra.uni 	$L__BB6_72;
$L__BB6_52:
	// begin inline asm
	mov.u32 %r265, %laneid;
	// end inline asm
	and.b32  	%r291, %r60, 992;
	add.s32 	%r292, %r291, 32;
	setp.gt.s32 	%p27, %r292, %r120;
	not.b32 	%r293, %r291;
	add.s32 	%r294, %r120, %r293;
	selp.b32 	%r289, %r294, 31, %p27;
	mov.b32 	%r268, 1;
	mov.b32 	%r290, -1;
	// begin inline asm
	shfl.sync.down.b32 %r266, %r670, %r268, %r289, %r290;
	// end inline asm
	setp.lt.s32 	%p28, %r265, %r289;
	selp.b32 	%r295, %r266, 0, %p28;
	add.s32 	%r272, %r295, %r670;
	mov.b32 	%r273, 2;
	// begin inline asm
	shfl.sync.down.b32 %r271, %r272, %r273, %r289, %r290;
	// end inline asm
	add.s32 	%r296, %r265, 2;
	setp.gt.s32 	%p29, %r296, %r289;
	selp.b32 	%r297, 0, %r271, %p29;
	add.s32 	%r277, %r272, %r297;
	mov.b32 	%r278, 4;
	// begin inline asm
	shfl.sync.down.b32 %r276, %r277, %r278, %r289, %r290;
	// end inline asm
	add.s32 	%r298, %r265, 4;
	setp.gt.s32 	%p30, %r298, %r289;
	selp.b32 	%r299, 0, %r276, %p30;
	add.s32 	%r282, %r277, %r299;
	mov.b32 	%r283, 8;
	// begin inline asm
	shfl.sync.down.b32 %r281, %r282, %r283, %r289, %r290;
	// end inline asm
	add.s32 	%r300, %r265, 8;
	setp.gt.s32 	%p31, %r300, %r289;
	selp.b32 	%r301, 0, %r281, %p31;
	add.s32 	%r287, %r282, %r301;
	mov.b32 	%r288, 16;
	// begin inline asm
	shfl.sync.down.b32 %r286, %r287, %r288, %r289, %r290;
	// end inline asm
	add.s32 	%r302, %r265, 16;
	setp.gt.s32 	%p32, %r302, %r289;
	selp.b32 	%r303, 0, %r286, %p32;
	add.s32 	%r686, %r287, %r303;
	setp.ne.s32 	%p33, %r265, 0;
	@%p33 bra 	$L__BB6_54;
	shr.u32 	%r304, %r60, 3;
	and.b32  	%r305, %r304, 124;
	mov.u32 	%r306, _ZZN3cub18CUB_300001_SM_10006detail6reduce28DeviceReduceSingleTileKernelINS2_10policy_hubIjyN4cuda3std3__44plusIjEEE10Policy1000EPjSC_iS9_jjNS7_10__identityEEEvT0_T1_T2_T3_T4_T6_E12temp_storage;
	add.s32 	%r307, %r306, %r305;
	st.shared.u32 	[%r307+8], %r686;
$L__BB6_54:
	bar.sync 	0;
	setp.ne.s32 	%p34, %r60, 0;
	@%p34 bra 	$L__BB6_72;
	setp.gt.s32 	%p35, %r120, 32;
	ld.shared.u32 	%r308, [_ZZN3cub18CUB_300001_SM_10006detail6reduce28DeviceReduceSingleTileKernelINS2_10policy_hubIjyN4cuda3std3__44plusIjEEE10Policy1000EPjSC_iS9_jjNS7_10__identityEEEvT0_T1_T2_T3_T4_T6_E12temp_storage+12];
	selp.b32 	%r309, %r308, 0, %p35;
	add.s32 	%r310, %r309, %r686;
	setp.gt.s32 	%p36, %r120, 64;
	ld.shared.u32 	%r311, [_ZZN3cub18CUB_300001_SM_10006detail6reduce28DeviceReduceSingleTileKernelINS2_10policy_hubIjyN4cuda3std3__44plusIjEEE10Policy1000EPjSC_iS9_jjNS7_10__identityEEEvT0_T1_T2_T3_T4_T6_E12temp_storage+16];
	selp.b32 	%r312, %r311, 0, %p36;
	add.s32 	%r313, %r310, %r312;
	setp.gt.s32 	%p37, %r120, 96;
	ld.shared.u32 	%r314, [_ZZN3cub18CUB_300001_SM_10006detail6reduce28DeviceReduceSingleTileKernelINS2_10policy_hubIjyN4cuda3std3__44plusIjEEE10Policy1000EPjSC_iS9_jjNS7_10__identityEEEvT0_T1_T2_T3_T4_T6_E12temp_storage+20];
	selp.b32 	%r315, %r314, 0, %p37;
	add.s32 	%r316, %r313, %r315;
	setp.gt.s32 	%p38, %r120, 128;
	ld.shared.u32 	%r317, [_ZZN3cub18CUB_300001_SM_10006detail6reduce28DeviceReduceSingleTileKernelINS2_10policy_hubIjyN4cuda3std3__44plusIjEEE10Policy1000EPjSC_iS9_jjNS7_10__identityEEEvT0_T1_T2_T3_T4_T6_E12temp_storage+24];
	selp.b32 	%r318, %r317, 0, %p38;
	add.s32 	%r319, %r316, %r318;
	setp.gt.s32 	%p39, %r120, 160;
	ld.shared.u32 	%r320, [_ZZN3cub18CUB_300001_SM_10006detail6reduce28DeviceReduceSingleTileKernelINS2_10policy_hubIjyN4cuda3std3__44plusIjEEE10Policy1000EPjSC_iS9_jjNS7_10__identityEEEvT0_T1_T2_T3_T4_T6_E12temp_storage+28];
	selp.b32 	%r321, %r320, 0, %p39;
	add.s32 	%r322, %r319, %r321;
	setp.gt.s32 	%p40, %r120, 192;
	ld.shared.u32 	%r323, [_ZZN3cub18CUB_300001_SM_10006detail6reduce28DeviceReduceSingleTileKernelINS2_10policy_hubIjyN4cuda3std3__44plusIjEEE10Policy1000EPjSC_iS9_jjNS7_10__identityEEEvT0_T1_T2_T3_T4_T6_E12temp_storage+32];
	selp.b32 	%r324, %r323, 0, %p40;
	add.s32 	%r325, %r322, %r324;
	setp.gt.s32 	%p41, %r120, 224;
	ld.shared.u32 	%r326, [_ZZN3cub18CUB_300001_SM_10006detail6reduce28DeviceReduceSingleTileKernelINS2_10policy_hubIjyN4cuda3std3__44plusIjEEE10Policy1000EPjSC_iS9_jjNS7_10__identityEEEvT0_T1_T2_T3_T4_T6_E12temp_storage+36];
	selp.b32 	%r327, %r326, 0, %p41;
	add.s32 	%r686, %r325, %r327;
	bra.uni 	$L__BB6_72;
$L__BB6_56:
	mov.u32 	%r85, %tid.x;
	mul.wide.u32 	%rd35, %r85, 4;
	add.s64 	%rd19, %rd16, %rd35;
	// begin inline asm
	ld.global.nc.u32 %r122, [%rd19];
	// end inline asm
	add.s64 	%rd20, %rd19, 1024;
	// begin inline asm
	ld.global.nc.u32 %r123, [%rd20];
	// end inline asm
	add.s64 	%rd21, %rd19, 2048;
	// begin inline asm
	ld.global.nc.u32 %r124, [%rd21];
	// end inline asm
	add.s64 	%rd22, %rd19, 3072;
	// begin inline asm
	ld.global.nc.u32 %r125, [%rd22];
	// end inline asm
	add.s64 	%rd23, %rd19, 4096;
	// begin inline asm
	ld.global.nc.u32 %r126, [%rd23];
	// end inline asm
	add.s64 	%rd24, %rd19, 5120;
	// begin inline asm
	ld.global.nc.u32 %r127, [%rd24];
	// end inline asm
	add.s64 	%rd25, %rd19, 6144;
	// begin inline asm
	ld.global.nc.u32 %r128, [%rd25];
	// end inline asm
	add.s64 	%rd26, %rd19, 7168;
	// begin inline asm
	ld.global.nc.u32 %r129, [%rd26];
	// end inline asm
	add.s64 	%rd27, %rd19, 8192;
	// begin inline asm
	ld.global.nc.u32 %r130, [%rd27];
	// end inline asm
	add.s64 	%rd28, %rd19, 9216;
	// begin inline asm
	ld.global.nc.u32 %r131, [%rd28];
	// end inline asm
	add.s64 	%rd29, %rd19, 10240;
	// begin inline asm
	ld.global.nc.u32 %r132, [%rd29];
	// end inline asm
	add.s64 	%rd30, %rd19, 11264;
	// begin inline asm
	ld.global.nc.u32 %r133, [%rd30];
	// end inline asm
	add.s64 	%rd31, %rd19, 12288;
	// begin inline asm
	ld.global.nc.u32 %r134, [%rd31];
	// end inline asm
	add.s64 	%rd32, %rd19, 13312;
	// begin inline asm
	ld.global.nc.u32 %r135, [%rd32];
	// end inline asm
	add.s64 	%rd33, %rd19, 14336;
	// begin inline asm
	ld.global.nc.u32 %r136, [%rd33];
	// end inline asm
	add.s64 	%rd34, %rd19, 15360;
	// begin inline asm
	ld.global.nc.u32 %r137, [%rd34];
	// end inline asm
	add.s32 	%r139, %r123, %r122;
	add.s32 	%r140, %r124, %r139;
	add.s32 	%r141, %r125, %r140;
	add.s32 	%r142, %r126, %r141;
	add.s32 	%r143, %r127, %r142;
	add.s32 	%r144, %r128, %r143;
	add.s32 	%r145, %r129, %r144;
	add.s32 	%r146, %r130, %r145;
	add.s32 	%r147, %r131, %r146;
	add.s32 	%r148, %r132, %r147;
	add.s32 	%r149, %r133, %r148;
	add.s32 	%r150, %r134, %r149;
	add.s32 	%r151, %r135, %r150;
	add.s32 	%r152, %r136, %r151;
	add.s32 	%r685, %r137, %r152;
	setp.lt.u32 	%p4, %r120, 8192;
	mov.b32 	%r674, 4096;
	@%p4 bra 	$L__BB6_60;
	add.s32 	%r87, %r120, -4096;
	mov.b32 	%r674, 4096;
$L__BB6_58:
	mul.wide.s32 	%rd52, %r674, 4;
	add.s64 	%rd36, %rd19, %rd52;
	// begin inline asm
	ld.global.nc.u32 %r154, [%rd36];
	// end inline asm
	add.s64 	%rd37, %rd36, 1024;
	// begin inline asm
	ld.global.nc.u32 %r155, [%rd37];
	// end inline asm
	add.s64 	%rd38, %rd36, 2048;
	// begin inline asm
	ld.global.nc.u32 %r156, [%rd38];
	// end inline asm
	add.s64 	%rd39, %rd36, 3072;
	// begin inline asm
	ld.global.nc.u32 %r157, [%rd39];
	// end inline asm
	add.s64 	%rd40, %rd36, 4096;
	// begin inline asm
	ld.global.nc.u32 %r158, [%rd40];
	// end inline asm
	add.s64 	%rd41, %rd36, 5120;
	// begin inline asm
	ld.global.nc.u32 %r159, [%rd41];
	// end inline asm
	add.s64 	%rd42, %rd36, 6144;
	// begin inline asm
	ld.global.nc.u32 %r160, [%rd42];
	// end inline asm
	add.s64 	%rd43, %rd36, 7168;
	// begin inline asm
	ld.global.nc.u32 %r161, [%rd43];
	// end inline asm
	add.s64 	%rd44, %rd36, 8192;
	// begin inline asm
	ld.global.nc.u32 %r162, [%rd44];
	// end inline asm
	add.s64 	%rd45, %rd36, 9216;
	// begin inline asm
	ld.global.nc.u32 %r163, [%rd45];
	// end inline asm
	add.s64 	%rd46, %rd36, 10240;
	// begin inline asm
	ld.global.nc.u32 %r164, [%rd46];
	// end inline asm
	add.s64 	%rd47, %rd36, 11264;
	// begin inline asm
	ld.global.nc.u32 %r165, [%rd47];
	// end inline asm
	add.s64 	%rd48, %rd36, 12288;
	// begin inline asm
	ld.global.nc.u32 %r166, [%rd48];
	// end inline asm
	add.s64 	%rd49, %rd36, 13312;
	// begin inline asm
	ld.global.nc.u32 %r167, [%rd49];
	// end inline asm
	add.s64 	%rd50, %rd36, 14336;
	// begin inline asm
	ld.global.nc.u32 %r168, [%rd50];
	// end inline asm
	add.s64 	%rd51, %rd36, 15360;
	// begin inline asm
	ld.global.nc.u32 %r169, [%rd51];
	// end inline asm
	add.s32 	%r170, %r154, %r685;
	add.s32 	%r171, %r155, %r170;
	add.s32 	%r172, %r156, %r171;
	add.s32 	%r173, %r157, %r172;
	add.s32 	%r174, %r158, %r173;
	add.s32 	%r175, %r159, %r174;
	add.s32 	%r176, %r160, %r175;
	add.s32 	%r177, %r161, %r176;
	add.s32 	%r178, %r162, %r177;
	add.s32 	%r179, %r163, %r178;
	add.s32 	%r180, %r164, %r179;
	add.s32 	%r181, %r165, %r180;
	add.s32 	%r182, %r166, %r181;
	add.s32 	%r183, %r167, %r182;
	add.s32 	%r184, %r168, %r183;
	add.s32 	%r685, %r169, %r184;
	sub.s32 	%r185, %r120, %r674;
	setp.lt.s32 	%p5, %r185, 4096;
	@%p5 bra 	$L__BB6_68;
	add.s32 	%r674, %r674, 4096;
	setp.le.s32 	%p6, %r674, %r87;
	@%p6 bra 	$L__BB6_58;
$L__BB6_60:
	setp.le.s32 	%p7, %r120, %r674;
	@%p7 bra 	$L__BB6_68;
	sub.s32 	%r94, %r120, %r674;
	setp.ge.s32 	%p8, %r85, %r94;
	@%p8 bra 	$L__BB6_68;
	not.b32 	%r187, %r85;
	add.s32 	%r188, %r120, %r187;
	sub.s32 	%r95, %r188, %r674;
	and.b32  	%r189, %r95, 768;
	setp.eq.s32 	%p9, %r189, 768;
	mov.u32 	%r679, %r85;
	@%p9 bra 	$L__BB6_65;
	add.s32 	%r676, %r85, %r674;
	shr.u32 	%r190, %r95, 8;
	add.s32 	%r191, %r190, 1;
	and.b32  	%r192, %r191, 3;
	neg.s32 	%r675, %r192;
	mov.u32 	%r679, %r85;
$L__BB6_64:
	.pragma "nounroll";
	mul.wide.u32 	%rd54, %r676, 4;
	add.s64 	%rd53, %rd16, %rd54;
	// begin inline asm
	ld.global.nc.u32 %r193, [%rd53];
	// end inline asm
	add.s32 	%r685, %r193, %r685;
	add.s32 	%r679, %r679, 256;
	add.s32 	%r676, %r676, 256;
	add.s32 	%r675, %r675, 1;
	setp.ne.s32 	%p10, %r675, 0;
	@%p10 bra 	$L__BB6_64;
$L__BB6_65:
	setp.lt.u32 	%p11, %r95, 768;
	@%p11 bra 	$L__BB6_68;
	cvt.u64.u32 	%rd55, %r679;
	cvt.u64.u32 	%rd56, %r674;
	add.s64 	%rd57, %rd55, %rd56;
	shl.b64 	%rd58, %rd57, 2;
	add.s64 	%rd59, %rd58, %rd16;
	add.s64 	%rd124, %rd59, 2048;
	add.s32 	%r682, %r679, %r674;
$L__BB6_67:
	mul.wide.u32 	%rd64, %r682, 4;
	add.s64 	%rd60, %rd16, %rd64;
	// begin inline asm
	ld.global.nc.u32 %r194, [%rd60];
	// end inline asm
	add.s32 	%r198, %r194, %r685;
	add.s64 	%rd61, %rd124, -1024;
	// begin inline asm
	ld.global.nc.u32 %r195, [%rd61];
	// end inline asm
	add.s32 	%r199, %r195, %r198;
	// begin inline asm
	ld.global.nc.u32 %r196, [%rd124];
	// end inline asm
	add.s32 	%r200, %r196, %r199;
	add.s64 	%rd63, %rd124, 1024;
	// begin inline asm
	ld.global.nc.u32 %r197, [%rd63];
	// end inline asm
	add.s32 	%r685, %r197, %r200;
	add.s32 	%r679, %r679, 1024;
	add.s64 	%rd124, %rd124, 4096;
	add.s32 	%r682, %r682, 1024;
	setp.lt.s32 	%p12, %r679, %r94;
	@%p12 bra 	$L__BB6_67;
$L__BB6_68:
	// begin inline asm
	mov.u32 %r201, %laneid;
	// end inline asm
	mov.b32 	%r204, 1;
	mov.b32 	%r225, 31;
	mov.b32 	%r226, -1;
	// begin inline asm
	shfl.sync.down.b32 %r202, %r685, %r204, %r225, %r226;
	// end inline asm
	setp.gt.s32 	%p13, %r201, 30;
	selp.b32 	%r227, 0, %r202, %p13;
	add.s32 	%r208, %r227, %r685;
	mov.b32 	%r209, 2;
	// begin inline asm
	shfl.sync.down.b32 %r207, %r208, %r209, %r225, %r226;
	// end inline asm
	setp.gt.s32 	%p14, %r201, 29;
	selp.b32 	%r228, 0, %r207, %p14;
	add.s32 	%r213, %r208, %r228;
	mov.b32 	%r214, 4;
	// begin inline asm
	shfl.sync.down.b32 %r212, %r213, %r214, %r225, %r226;
	// end inline asm
	setp.gt.s32 	%p15, %r201, 27;
	selp.b32 	%r229, 0, %r212, %p15;
	add.s32 	%r218, %r213, %r229;
	mov.b32 	%r219, 8;
	// begin inline asm
	shfl.sync.down.b32 %r217, %r218, %r219, %r225, %r226;
	// end inline asm
	setp.gt.s32 	%p16, %r201, 23;
	selp.b32 	%r230, 0, %r217, %p16;
	add.s32 	%r223, %r218, %r230;
	mov.b32 	%r224, 16;
	// begin inline asm
	shfl.sync.down.b32 %r222, %r223, %r224, %r225, %r226;
	// end inline asm
	setp.gt.s32 	%p17, %r201, 15;
	selp.b32 	%r231, 0, %r222, %p17;
	add.s32 	%r686, %r223, %r231;
	setp.ne.s32 	%p18, %r201, 0;
	@%p18 bra 	$L__BB6_70;
	shr.u32 	%r232, %r85, 3;
	and.b32  	%r233, %r232, 124;
	mov.u32 	%r234, _ZZN3cub18CUB_300001_SM_10006detail6reduce28DeviceReduceSingleTileKernelINS2_10policy_hubIjyN4cuda3std3__44plusIjEEE10Policy1000EPjSC_iS9_jjNS7_10__identityEEEvT0_T1_T2_T3_T4_T6_E12temp_storage;
	add.s32 	%r235, %r234, %r233;
	st.shared.u32 	[%r235+8], %r686;
$L__BB6_70:
	bar.sync 	0;
	setp.ne.s32 	%p19, %r85, 0;
	@%p19 bra 	$L__BB6_72;
	ld.shared.u32 	%r236, [_ZZN3cub18CUB_300001_SM_10006detail6reduce28DeviceReduceSingleTileKernelINS2_10policy_hubIjyN4cuda3std3__44plusIjEEE10Policy1000EPjSC_iS9_jjNS7_10__identityEEEvT0_T1_T2_T3_T4_T6_E12temp_storage+12];
	add.s32 	%r237, %r236, %r686;
	ld.shared.u32 	%r238, [_ZZN3cub18CUB_300001_SM_10006detail6reduce28DeviceReduceSingleTileKernelINS2_10policy_hubIjyN4cuda3std3__44plusIjEEE10Policy1000EPjSC_iS9_jjNS7_10__identityEEEvT0_T1_T2_T3_T4_T6_E12temp_storage+16];
	add.s32 	%r239, %r237, %r238;
	ld.shared.u32 	%r240, [_ZZN3cub18CUB_300001_SM_10006detail6reduce28DeviceReduceSingleTileKernelINS2_10policy_hubIjyN4cuda3std3__44plusIjEEE10Policy1000EPjSC_iS9_jjNS7_10__identityEEEvT0_T1_T2_T3_T4_T6_E12temp_storage+20];
	add.s32 	%r241, %r239, %r240;
	ld.shared.u32 	%r242, [_ZZN3cub18CUB_300001_SM_10006detail6reduce28DeviceReduceSingleTileKernelINS2_10policy_hubIjyN4cuda3std3__44plusIjEEE10Policy1000EPjSC_iS9_jjNS7_10__identityEEEvT0_T1_T2_T3_T4_T6_E12temp_storage+24];
	add.s32 	%r243, %r241, %r242;
	ld.shared.u32 	%r244, [_ZZN3cub18CUB_300001_SM_10006detail6reduce28DeviceReduceSingleTileKernelINS2_10policy_hubIjyN4cuda3std3__44plusIjEEE10Policy1000EPjSC_iS9_jjNS7_10__identityEEEvT0_T1_T2_T3_T4_T6_E12temp_storage+28];
	add.s32 	%r245, %r243, %r244;
	ld.shared.u32 	%r246, [_ZZN3cub18CUB_300001_SM_10006detail6reduce28DeviceReduceSingleTileKernelINS2_10policy_hubIjyN4cuda3std3__44plusIjEEE10Policy1000EPjSC_iS9_jjNS7_10__identityEEEvT0_T1_T2_T3_T4_T6_E12temp_storage+32];
	add.s32 	%r247, %r245, %r246;
	ld.shared.u32 	%r248, [_ZZN3cub18CUB_300001_SM_10006detail6reduce28DeviceReduceSingleTileKernelINS2_10policy_hubIjyN4cuda3std3__44plusIjEEE10Policy1000EPjSC_iS9_jjNS7_10__identityEEEvT0_T1_T2_T3_T4_T6_E12temp_storage+36];
	add.s32 	%r686, %r247, %r248;
$L__BB6_72:
	mov.u32 	%r631, %tid.x;
	setp.ne.s32 	%p95, %r631, 0;
	@%p95 bra 	$L__BB6_74;
	add.s32 	%r632, %r686, %r121;
	st.global.u32 	[%rd1], %r632;
$L__BB6_74:
	ret;

}
	// .globl	_ZN3cub18CUB_300001_SM_10006detail6reduce28DeviceReduceSingleTileKernelINS2_10policy_hubIfjN4cuda3std3__44plusIfEEE10Policy1000EN6thrust24THRUST_300001_SM_1000_NS6detail15normal_iteratorINSD_10device_ptrIfEEEEPfjS9_ffNS7_10__identityEEEvT0_T1_T2_T3_T4_T6_
.visible .entry _ZN3cub18CUB_300001_SM_10006detail6reduce28DeviceReduceSingleTileKernelINS2_10policy_hubIfjN4cuda3std3__44plusIfEEE10Policy1000EN6thrust24THRUST_300001_SM_1000_NS6detail15normal_iteratorINSD_10device_ptrIfEEEEPfjS9_ffNS7_10__identityEEEvT0_T1_T2_T3_T4_T6_(
	.param .align 8 .b8 _ZN3cub18CUB_300001_SM_10006detail6reduce28DeviceReduceSingleTileKernelINS2_10policy_hubIfjN4cuda3std3__44plusIfEEE10Policy1000EN6thrust24THRUST_300001_SM_1000_NS6detail15normal_iteratorINSD_10device_ptrIfEEEEPfjS9_ffNS7_10__identityEEEvT0_T1_T2_T3_T4_T6__param_0[8],
	.param .u64 .ptr .align 1 _ZN3cub18CUB_300001_SM_10006detail6reduce28DeviceReduceSingleTileKernelINS2_10policy_hubIfjN4cuda3std3__44plusIfEEE10Policy1000EN6thrust24THRUST_300001_SM_1000_NS6detail15normal_iteratorINSD_10device_ptrIfEEEEPfjS9_ffNS7_10__identityEEEvT0_T1_T2_T3_T4_T6__param_1,
	.param .u32 _ZN3cub18CUB_300001_SM_10006detail6reduce28DeviceReduceSingleTileKernelINS2_10policy_hubIfjN4cuda3std3__44plusIfEEE10Policy1000EN6thrust24THRUST_300001_SM_1000_NS6detail15normal_iteratorINSD_10device_ptrIfEEEEPfjS9_ffNS7_10__identityEEEvT0_T1_T2_T3_T4_T6__param_2,
	.param .align 1 .b8 _ZN3cub18CUB_300001_SM_10006detail6reduce28DeviceReduceSingleTileKernelINS2_10policy_hubIfjN4cuda3std3__44plusIfEEE10Policy1000EN6thrust24THRUST_300001_SM_1000_NS6detail15normal_iteratorINSD_10device_ptrIfEEEEPfjS9_ffNS7_10__identityEEEvT0_T1_T2_T3_T4_T6__param_3[1],
	.param .f32 _ZN3cub18CUB_300001_SM_10006detail6reduce28DeviceReduceSingleTileKernelINS2_10policy_hubIfjN4cuda3std3__44plusIfEEE10Policy1000EN6thrust24THRUST_300001_SM_1000_NS6detail15normal_iteratorINSD_10device_ptrIfEEEEPfjS9_ffNS7_10__identityEEEvT0_T1_T2_T3_T4_T6__param_4,
	.param .align 1 .b8 _ZN3cub18CUB_300001_SM_10006detail6reduce28DeviceReduceSingleTileKernelINS2_10policy_hubIfjN4cuda3std3__44plusIfEEE10Policy1000EN6thrust24THRUST_300001_SM_1000_NS6detail15normal_iteratorINSD_10device_ptrIfEEEEPfjS9_ffNS7_10__identityEEEvT0_T1_T2_T3_T4_T6__param_5[1]
)
.maxntid 512
.minnctapersm 1
{
	.reg .pred 	%p<67>;
	.reg .b32 	%r<211>;
	.reg .b32 	%f<384>;
	.reg .b64 	%rd<84>;
	// demoted variable
	.shared .align 4 .b8 _ZZN3cub18CUB_300001_SM_10006detail6reduce28DeviceReduceSingleTileKernelINS2_10policy_hubIfjN4cuda3std3__44plusIfEEE10Policy1000EN6thrust24THRUST_300001_SM_1000_NS6detail15normal_iteratorINSD_10device_ptrIfEEEEPfjS9_ffNS7_10__identityEEEvT0_T1_T2_T3_T4_T6_E12temp_storage[84];
	ld.param.u64 	%rd9, [_ZN3cub18CUB_300001_SM_10006detail6reduce28DeviceReduceSingleTileKernelINS2_10policy_hubIfjN4cuda3std3__44plusIfEEE10Policy1000EN6thrust24THRUST_300001_SM_1000_NS6detail15normal_iteratorINSD_10device_ptrIfEEEEPfjS9_ffNS7_10__identityEEEvT0_T1_T2_T3_T4_T6__param_0];
	ld.param.u64 	%rd10, [_ZN3cub18CUB_300001_SM_10006detail6reduce28DeviceReduceSingleTileKernelINS2_10policy_hubIfjN4cuda3std3__44plusIfEEE10Policy1000EN6thrust24THRUST_300001_SM_1000_NS6detail15normal_iteratorINSD_10device_ptrIfEEEEPfjS9_ffNS7_10__identityEEEvT0_T1_T2_T3_T4_T6__param_1];
	ld.param.u32 	%r51, [_ZN3cub18CUB_300001_SM_10006detail6reduce28DeviceReduceSingleTileKernelINS2_10policy_hubIfjN4cuda3std3__44plusIfEEE10Policy1000EN6thrust24THRUST_300001_SM_1000_NS6detail15normal_iteratorINSD_10device_ptrIfEEEEPfjS9_ffNS7_10__identityEEEvT0_T1_T2_T3_T4_T6__param_2];
	ld.param.f32 	%f42, [_ZN3cub18CUB_300001_SM_10006detail6reduce28DeviceReduceSingleTileKernelINS2_10policy_hubIfjN4cuda3std3__44plusIfEEE10Policy1000EN6thrust24THRUST_300001_SM_1000_NS6detail15normal_iteratorINSD_10device_ptrIfEEEEPfjS9_ffNS7_10__identityEEEvT0_T1_T2_T3_T4_T6__param_4];
	cvta.to.global.u64 	%rd1, %rd10;
	setp.ne.s32 	%p1, %r51, 0;
	@%p1 bra 	$L__BB7_3;
	mov.u32 	%r193, %tid.x;
	setp.ne.s32 	%p66, %r193, 0;
	@%p66 bra 	$L__BB7_52;
	st.global.f32 	[%rd1], %f42;
	bra.uni 	$L__BB7_52;
$L__BB7_3:
	cvta.to.global.u64 	%rd2, %rd9;
	setp.gt.u32 	%p2, %r51, 8191;
	@%p2 bra 	$L__BB7_28;
	mov.u32 	%r1, %tid.x;
	setp.ge.u32 	%p24, %r1, %r51;
	mov.f32 	%f371, 0f00000000;
	mov.u32 	%r197, %r1;
	@%p24 bra 	$L__BB7_6;
	mul.wide.u32 	%rd73, %r1, 4;
	add.s64 	%rd74, %rd2, %rd73;
	ld.global.f32 	%f371, [%rd74];
	add.s32 	%r197, %r1, 512;
$L__BB7_6:
	setp.ge.u32 	%p25, %r197, %r51;
	@%p25 bra 	$L__BB7_19;
	not.b32 	%r120, %r197;
	add.s32 	%r121, %r51, %r120;
	shr.u32 	%r122, %r121, 9;
	add.s32 	%r4, %r122, 1;
	and.b32  	%r5, %r4, 15;
	setp.lt.u32 	%p26, %r121, 7680;
	@%p26 bra 	$L__BB7_10;
	and.b32  	%r123, %r4, 16777200;
	neg.s32 	%r195, %r123;
	mul.wide.u32 	%rd75, %r197, 4;
	add.s64 	%rd76, %rd75, %rd2;
	add.s64 	%rd82, %rd76, 16384;
$L__BB7_9:
	.pragma "nounroll";
	ld.global.f32 	%f205, [%rd82+-16384];
	add.f32 	%f206, %f371, %f205;
	ld.global.f32 	%f207, [%rd82+-14336];
	add.f32 	%f208, %f206, %f207;
	ld.global.f32 	%f209, [%rd82+-12288];
	add.f32 	%f210, %f208, %f209;
	ld.global.f32 	%f211, [%rd82+-10240];
	add.f32 	%f212, %f210, %f211;
	ld.global.f32 	%f213, [%rd82+-8192];
	add.f32 	%f214, %f212, %f213;
	ld.global.f32 	%f215, [%rd82+-6144];
	add.f32 	%f216, %f214, %f215;
	ld.global.f32 	%f217, [%rd82+-4096];
	add.f32 	%f218, %f216, %f217;
	ld.global.f32 	%f219, [%rd82+-2048];
	add.f32 	%f220, %f218, %f219;
	ld.global.f32 	%f221, [%rd82];
	add.f32 	%f222, %f220, %f221;
	ld.global.f32 	%f223, [%rd82+2048];
	add.f32 	%f224, %f222, %f223;
	ld.global.f32 	%f225, [%rd82+4096];
	add.f32 	%f226, %f224, %f225;
	ld.global.f32 	%f227, [%rd82+6144];
	add.f32 	%f228, %f226, %f227;
	ld.global.f32 	%f229, [%rd82+8192];
	add.f32 	%f230, %f228, %f229;
	ld.global.f32 	%f231, [%rd82+10240];
	add.f32 	%f232, %f230, %f231;
	ld.global.f32 	%f233, [%rd82+12288];
	add.f32 	%f234, %f232, %f233;
	ld.global.f32 	%f235, [%rd82+14336];
	add.f32 	%f371, %f234, %f235;
	add.s32 	%r197, %r197, 8192;
	add.s32 	%r195, %r195, 16;
	add.s64 	%rd82, %rd82, 32768;
	setp.ne.s32 	%p27, %r195, 0;
	@%p27 bra 	$L__BB7_9;
$L__BB7_10:
	setp.eq.s32 	%p28, %r5, 0;
	@%p28 bra 	$L__BB7_19;
	and.b32  	%r12, %r4, 7;
	setp.lt.u32 	%p29, %r5, 8;
	@%p29 bra 	$L__BB7_13;
	mul.wide.u32 	%rd77, %r197, 4;
	add.s64 	%rd78, %rd2, %rd77;
	ld.global.f32 	%f237, [%rd78];
	add.f32 	%f238, %f371, %f237;
	ld.global.f32 	%f239, [%rd78+2048];
	add.f32 	%f240, %f238, %f239;
	ld.global.f32 	%f241, [%rd78+4096];
	add.f32 	%f242, %f240, %f241;
	ld.global.f32 	%f243, [%rd78+6144];
	add.f32 	%f244, %f242, %f243;
	ld.global.f32 	%f245, [%rd78+8192];
	add.f32 	%f246, %f244, %f245;
	ld.global.f32 	%f247, [%rd78+10240];
	add.f32 	%f248, %f246, %f247;
	ld.global.f32 	%f249, [%rd78+12288];
	add.f32 	%f250, %f248, %f249;
	ld.global.f32 	%f251, [%rd78+14336];
	add.f32 	%f371, %f250, %f251;
	add.s32 	%r197, %r197, 4096;
$L__BB7_13:
	setp.eq.s32 	%p30, %r12, 0;
	@%p30 bra 	$L__BB7_19;
	and.b32  	%r15, %r4, 3;
	setp.lt.u32 	%p31, %r12, 4;
	@%p31 bra 	$L__BB7_16;
	mul.wide.u32 	%rd79, %r197, 4;
	add.s64 	%rd80, %rd2, %rd79;
	ld.global.f32 	%f253, [%rd80];
	add.f32 	%f254, %f371, %f253;
	ld.global.f32 	%f255, [%rd80+2048];
	add.f32 	%f256, %f254, %f255;
	ld.global.f32 	%f257, [%rd80+4096];
	add.f32 	%f258, %f256, %f257;
	ld.global.f32 	%f259, [%rd80+6144];
	add.f32 	%f371, %f258, %f259;
	add.s32 	%r197, %r197, 2048;
$L__BB7_16:
	setp.eq.s32 	%p32, %r15, 0;
	@%p32 bra 	$L__BB7_19;
	mul.wide.u32 	%rd81, %r197, 4;
	add.s64 	%rd83, %rd2, %rd81;
	neg.s32 	%r200, %r15;
$L__BB7_18:
	.pragma "nounroll";
	ld.global.f32 	%f260, [%rd83];
	add.f32 	%f371, %f371, %f260;
	add.s64 	%rd83, %rd83, 2048;
	add.s32 	%r200, %r200, 1;
	setp.ne.s32 	%p33, %r200, 0;
	@%p33 bra 	$L__BB7_18;
$L__BB7_19:
	setp.lt.u32 	%p34, %r51, 512;
	@%p34 bra 	$L__BB7_24;
	// begin inline asm
	mov.u32 %r162, %laneid;
	// end inline asm
	mov.b32 	%r164, %f371;
	mov.b32 	%r165, 1;
	mov.b32 	%r186, 31;
	mov.b32 	%r187, -1;
	// begin inline asm
	shfl.sync.down.b32 %r163, %r164, %r165, %r186, %r187;
	// end inline asm
	setp.gt.s32 	%p58, %r162, 30;
	mov.b32 	%f319, %r163;
	add.f32 	%f320, %f371, %f319;
	selp.f32 	%f321, %f371, %f320, %p58;
	mov.b32 	%r169, %f321;
	mov.b32 	%r170, 2;
	// begin inline asm
	shfl.sync.down.b32 %r168, %r169, %r170, %r186, %r187;
	// end inline asm
	setp.gt.s32 	%p59, %r162, 29;
	mov.b32 	%f322, %r168;
	add.f32 	%f323, %f321, %f322;
	selp.f32 	%f324, %f321, %f323, %p59;
	mov.b32 	%r174, %f324;
	mov.b32 	%r175, 4;
	// begin inline asm
	shfl.sync.down.b32 %r173, %r174, %r175, %r186, %r187;
	// end inline asm
	setp.gt.s32 	%p60, %r162, 27;
	mov.b32 	%f325, %r173;
	add.f32 	%f326, %f324, %f325;
	selp.f32 	%f327, %f324, %f326, %p60;
	mov.b32 	%r179, %f327;
	mov.b32 	%r180, 8;
	// begin inline asm
	shfl.sync.down.b32 %r178, %r179, %r180, %r186, %r187;
	// end inline asm
	setp.gt.s32 	%p61, %r162, 23;
	mov.b32 	%f328, %r178;
	add.f32 	%f329, %f327, %f328;
	selp.f32 	%f330, %f327, %f329, %p61;
	mov.b32 	%r184, %f330;
	mov.b32 	%r185, 16;
	// begin inline asm
	shfl.sync.down.b32 %r183, %r184, %r185, %r186, %r187;
	// end inline asm
	setp.gt.s32 	%p62, %r162, 15;
	mov.b32 	%f331, %r183;
	add.f32 	%f16, %f330, %f331;
	selp.f32 	%f383, %f330, %f16, %p62;
	setp.ne.s32 	%p63, %r162, 0;
	@%p63 bra 	$L__BB7_22;
	shr.u32 	%r188, %r1, 3;
	and.b32  	%r189, %r188, 124;
	mov.u32 	%r190, _ZZN3cub18CUB_300001_SM_10006detail6reduce28DeviceReduceSingleTileKernelINS2_10policy_hubIfjN4cuda3std3__44plusIfEEE10Policy1000EN6thrust24THRUST_300001_SM_1000_NS6detail15normal_iteratorINSD_10device_ptrIfEEEEPfjS9_ffNS7_10__identityEEEvT0_T1_T2_T3_T4_T6_E12temp_storage;
	add.s32 	%r191, %r190, %r189;
	st.shared.f32 	[%r191+16], %f16;
$L__BB7_22:
	bar.sync 	0;
	setp.ne.s32 	%p64, %r1, 0;
	@%p64 bra 	$L__BB7_50;
	ld.shared.f32 	%f332, [_ZZN3cub18CUB_300001_SM_10006detail6reduce28DeviceReduceSingleTileKernelINS2_10policy_hubIfjN4cuda3std3__44plusIfEEE10Policy1000EN6thrust24THRUST_300001_SM_1000_NS6detail15normal_iteratorINSD_10device_ptrIfEEEEPfjS9_ffNS7_10__identityEEEvT0_T1_T2_T3_T4_T6_E12temp_storage+20];
	add.f32 	%f333, %f383, %f332;
	ld.shared.f32 	%f334, [_ZZN3cub18CUB_300001_SM_10006detail6reduce28DeviceReduceSingleTileKernelINS2_10policy_hubIfjN4cuda3std3__44plusIfEEE10Policy1000EN6thrust24THRUST_300001_SM_1000_NS6detail15normal_iteratorINSD_10device_ptrIfEEEEPfjS9_ffNS7_10__identityEEEvT0_T1_T2_T3_T4_T6_E12temp_storage+24];
	add.f32 	%f335, %f333, %f334;
	ld.shared.f32 	%f336, [_ZZN3cub18CUB_300001_SM_10006detail6reduce28DeviceReduceSingleTileKernelINS2_10policy_hubIfjN4cuda3std3__44plusIfEEE10Policy1000EN6thrust24THRUST_300001_SM_1000_NS6detail15normal_iteratorINSD_10device_ptrIfEEEEPfjS9_ffNS7_10__identityEEEvT0_T1_T2_T3_T4_T6_E12temp_storage+28];
	add.f32 	%f337, %f335, %f336;
	ld.shared.f32 	%f338, [_ZZN3cub18CUB_300001_SM_10006detail6reduce28DeviceReduceSingleTileKernelINS2_10policy_hubIfjN4cuda3std3__44plusIfEEE10Policy1000EN6thrust24THRUST_300001_SM_1000_NS6detail15normal_iteratorINSD_10device_ptrIfEEEEPfjS9_ffNS7_10__identityEEEvT0_T1_T2_T3_T4_T6_E12temp_storage+32];
	add.f32 	%f339, %f337, %f338;
	ld.shared.f32 	%f340, [_ZZN3cub18CUB_300001_SM_10006detail6reduce28DeviceReduceSingleTileKernelINS2_10policy_hubIfjN4cuda3std3__44plusIfEEE10Policy1000EN6thrust24THRUST_300001_SM_1000_NS6detail15normal_iteratorINSD_10device_ptrIfEEEEPfjS9_ffNS7_10__identityEEEvT0_T1_T2_T3_T4_T6_E12temp_storage+36];
	add.f32 	%f341, %f339, %f340;
	ld.shared.f32 	%f342, [_ZZN3cub18CUB_300001_SM_10006detail6reduce28DeviceReduceSingleTileKernelINS2_10policy_hubIfjN4cuda3std3__44plusIfEEE10Policy1000EN6thrust24THRUST_300001_SM_1000_NS6detail15normal_iteratorINSD_10device_ptrIfEEEEPfjS9_ffNS7_10__identityEEEvT0_T1_T2_T3_T4_T6_E12temp_storage+40];
	add.f32 	%f343, %f341, %f342;
	ld.shared.f32 	%f344, [_ZZN3cub18CUB_300001_SM_10006detail6reduce28DeviceReduceSingleTileKernelINS2_10policy_hubIfjN4cuda3std3__44plusIfEEE10Policy1000EN6thrust24THRUST_300001_SM_1000_NS6detail15normal_iteratorINSD_10device_ptrIfEEEEPfjS9_ffNS7_10__identityEEEvT0_T1_T2_T3_T4_T6_E12temp_storage+44];
	add.f32 	%f345, %f343, %f344;
	ld.shared.f32 	%f346, [_ZZN3cub18CUB_300001_SM_10006detail6reduce28DeviceReduceSingleTileKernelINS2_10policy_hubIfjN4cuda3std3__44plusIfEEE10Policy1000EN6thrust24THRUST_300001_SM_1000_NS6detail15normal_iteratorINSD_10device_ptrIfEEEEPfjS9_ffNS7_10__identityEEEvT0_T1_T2_T3_T4_T6_E12temp_storage+48];
	add.f32 	%f347, %f345, %f346;
	ld.shared.f32 	%f348, [_ZZN3cub18CUB_300001_SM_10006detail6reduce28DeviceReduceSingleTileKernelINS2_10policy_hubIfjN4cuda3std3__44plusIfEEE10Policy1000EN6thrust24THRUST_300001_SM_1000_NS6detail15normal_iteratorINSD_10device_ptrIfEEEEPfjS9_ffNS7_10__identityEEEvT0_T1_T2_T3_T4_T6_E12temp_storage+52];
	add.f32 	%f349, %f347, %f348;
	ld.shared.f32 	%f350, [_ZZN3cub18CUB_300001_SM_10006detail6reduce28DeviceReduceSingleTileKernelINS2_10policy_hubIfjN4cuda3std3__44plusIfEEE10Policy1000EN6thrust24THRUST_300001_SM_1000_NS6detail15normal_iteratorINSD_10device_ptrIfEEEEPfjS9_ffNS7_10__identityEEEvT0_T1_T2_T3_T4_T6_E12temp_storage+56];
	add.f32 	%f351, %f349, %f350;
	ld.shared.f32 	%f352, [_ZZN3cub18CUB_300001_SM_10006detail6reduce28DeviceReduceSingleTileKernelINS2_10policy_hubIfjN4cuda3std3__44plusIfEEE10Policy1000EN6thrust24THRUST_300001_SM_1000_NS6detail15normal_iteratorINSD_10device_ptrIfEEEEPfjS9_ffNS7_10__identityEEEvT0_T1_T2_T3_T4_T6_E12temp_storage+60];
	add.f32 	%f353, %f351, %f352;
	ld.shared.f32 	%f354, [_ZZN3cub18CUB_300001_SM_10006detail6reduce28DeviceReduceSingleTileKernelINS2_10policy_hubIfjN4cuda3std3__44plusIfEEE10Policy1000EN6thrust24THRUST_300001_SM_1000_NS6detail15normal_iteratorINSD_10device_ptrIfEEEEPfjS9_ffNS7_10__identityEEEvT0_T1_T2_T3_T4_T6_E12temp_storage+64];
	add.f32 	%f355, %f353, %f354;
	ld.shared.f32 	%f356, [_ZZN3cub18CUB_300001_SM_10006detail6reduce28DeviceReduceSingleTileKernelINS2_10policy_hubIfjN4cuda3std3__44plusIfEEE10Policy1000EN6thrust24THRUST_300001_SM_1000_NS6detail15normal_iteratorINSD_10device_ptrIfEEEEPfjS9_ffNS7_10__identityEEEvT0_T1_T2_T3_T4_T6_E12temp_storage+68];
	add.f32 	%f357, %f355, %f356;
	ld.shared.f32 	%f358, [_ZZN3cub18CUB_300001_SM_10006detail6reduce28DeviceReduceSingleTileKernelINS2_10policy_hubIfjN4cuda3std3__44plusIfEEE10Policy1000EN6thrust24THRUST_300001_SM_1000_NS6detail15normal_iteratorINSD_10device_ptrIfEEEEPfjS9_ffNS7_10__identityEEEvT0_T1_T2_T3_T4_T6_E12temp_storage+72];
	add.f32 	%f359, %f357, %f358;
	ld.shared.f32 	%f360, [_ZZN3cub18CUB_300001_SM_10006detail6reduce28DeviceReduceSingleTileKernelINS2_10policy_hubIfjN4cuda3std3__44plusIfEEE10Policy1000EN6thrust24THRUST_300001_SM_1000_NS6detail15normal_iteratorINSD_10device_ptrIfEEEEPfjS9_ffNS7_10__identityEEEvT0_T1_T2_T3_T4_T6_E12temp_storage+76];
	add.f32 	%f383, %f359, %f360;
	bra.uni 	$L__BB7_50;
$L__BB7_24:
	// begin inline asm
	mov.u32 %r124, %laneid;
	// end inline asm
	and.b32  	%r150, %r1, 992;
	add.s32 	%r151, %r150, 32;
	setp.gt.u32 	%p35, %r151, %r51;
	not.b32 	%r152, %r150;
	add.s32 	%r153, %r51, %r152;
	selp.b32 	%r148, %r153, 31, %p35;
	mov.b32 	%r126, %f371;
	mov.b32 	%r127, 1;
	mov.b32 	%r149, -1;
	// begin inline asm
	shfl.sync.down.b32 %r125, %r126, %r127, %r148, %r149;
	// end inline asm
	setp.lt.s32 	%p36, %r124, %r148;
	mov.b32 	%f261, %r125;
	add.f32 	%f262, %f371, %f261;
	selp.f32 	%f263, %f262, %f371, %p36;
	mov.b32 	%r131, %f263;
	mov.b32 	%r132, 2;
	// begin inline asm
	shfl.sync.down.b32 %r130, %r131, %r132, %r148, %r149;
	// end inline asm
	add.s32 	%r154, %r124, 2;
	setp.gt.s32 	%p37, %r154, %r148;
	mov.b32 	%f264, %r130;
	add.f32 	%f265, %f263, %f264;
	selp.f32 	%f266, %f263, %f265, %p37;
	mov.b32 	%r136, %f266;
	mov.b32 	%r137, 4;
	// begin inline asm
	shfl.sync.down.b32 %r135, %r136, %r137, %r148, %r149;
	// end inline asm
	add.s32 	%r155, %r124, 4;
	setp.gt.s32 	%p38, %r155, %r148;
	mov.b32 	%f267, %r135;
	add.f32 	%f268, %f266, %f267;
	selp.f32 	%f269, %f266, %f268, %p38;
	mov.b32 	%r141, %f269;
	mov.b32 	%r142, 8;
	// begin inline asm
	shfl.sync.down.b32 %r140, %r141, %r142, %r148, %r149;
	// end inline asm
	add.s32 	%r156, %r124, 8;
	setp.gt.s32 	%p39, %r156, %r148;
	mov.b32 	%f270, %r140;
	add.f32 	%f271, %f269, %f270;
	selp.f32 	%f272, %f269, %f271, %p39;
	mov.b32 	%r146, %f272;
	mov.b32 	%r147, 16;
	// begin inline asm
	shfl.sync.down.b32 %r145, %r146, %r147, %r148, %r149;
	// end inline asm
	add.s32 	%r157, %r124, 16;
	setp.gt.s32 	%p40, %r157, %r148;
	mov.b32 	%f273, %r145;
	add.f32 	%f274, %f272, %f273;
	selp.f32 	%f383, %f272, %f274, %p40;
	setp.ne.s32 	%p41, %r124, 0;
	@%p41 bra 	$L__BB7_26;
	shr.u32 	%r158, %r1, 3;
	and.b32  	%r159, %r158, 124;
	mov.u32 	%r160, _ZZN3cub18CUB_300001_SM_10006detail6reduce28DeviceReduceSingleTileKernelINS2_10policy_hubIfjN4cuda3std3__44plusIfEEE10Policy1000EN6thrust24THRUST_300001_SM_1000_NS6detail15normal_iteratorINSD_10device_ptrIfEEEEPfjS9_ffNS7_10__identityEEEvT0_T1_T2_T3_T4_T6_E12temp_storage;
	add.s32 	%r161, %r160, %r159;
	st.shared.f32 	[%r161+16], %f383;
$L__BB7_26:
	bar.sync 	0;
	setp.ne.s32 	%p42, %r1, 0;
	@%p42 bra 	$L__BB7_50;
	setp.gt.u32 	%p43, %r51, 32;
	ld.shared.f32 	%f275, [_ZZN3cub18CUB_300001_SM_10006detail6reduce28DeviceReduceSingleTileKernelINS2_10policy_hubIfjN4cuda3std3__44plusIfEEE10Policy1000EN6thrust24THRUST_300001_SM_1000_NS6detail15normal_iteratorINSD_10device_ptrIfEEEEPfjS9_ffNS7_10__identityEEEvT0_T1_T2_T3_T4_T6_E12temp_storage+20];
	add.f32 	%f276, %f383, %f275;
	selp.f32 	%f277, %f276, %f383, %p43;
	setp.gt.u32 	%p44, %r51, 64;
	ld.shared.f32 	%f278, [_ZZN3cub18CUB_300001_SM_10006detail6reduce28DeviceReduceSingleTileKernelINS2_10policy_hubIfjN4cuda3std3__44plusIfEEE10Policy1000EN6thrust24THRUST_300001_SM_1000_NS6detail15normal_iteratorINSD_10device_ptrIfEEEEPfjS9_ffNS7_10__identityEEEvT0_T1_T2_T3_T4_T6_E12temp_storage+24];
	add.f32 	%f279, %f278, %f277;
	selp.f32 	%f280, %f279, %f277, %p44;
	setp.gt.u32 	%p45, %r51, 96;
	ld.shared.f32 	%f281, [_ZZN3cub18CUB_300001_SM_10006detail6reduce28DeviceReduceSingleTileKernelINS2_10policy_hubIfjN4cuda3std3__44plusIfEEE10Policy1000EN6thrust24THRUST_300001_SM_1000_NS6detail15normal_iteratorINSD_10device_ptrIfEEEEPfjS9_ffNS7_10__identityEEEvT0_T1_T2_T3_T4_T6_E12temp_storage+28];
	add.f32 	%f282, %f281, %f280;
	selp.f32 	%f283, %f282, %f280, %p45;
	setp.gt.u32 	%p46, %r51, 128;
	ld.shared.f32 	%f284, [_ZZN3cub18CUB_300001_SM_10006detail6reduce28DeviceReduceSingleTileKernelINS2_10policy_hubIfjN4cuda3std3__44plusIfEEE10Policy1000EN6thrust24THRUST_300001_SM_1000_NS6detail15normal_iteratorINSD_10device_ptrIfEEEEPfjS9_ffNS7_10__identityEEEvT0_T1_T2_T3_T4_T6_E12temp_storage+32];
	add.f32 	%f285, %f284, %f283;
	selp.f32 	%f286, %f285, %f283, %p46;
	setp.gt.u32 	%p47, %r51, 160;
	ld.shared.f32 	%f287, [_ZZN3cub18CUB_300001_SM_10006detail6reduce28DeviceReduceSingleTileKernelINS2_10policy_hubIfjN4cuda3std3__44plusIfEEE10Policy1000EN6thrust24THRUST_300001_SM_1000_NS6detail15normal_iteratorINSD_10device_ptrIfEEEEPfjS9_ffNS7_10__identityEEEvT0_T1_T2_T3_T4_T6_E12temp_storage+36];
	add.f32 	%f288, %f287, %f286;
	selp.f32 	%f289, %f288, %f286, %p47;
	setp.gt.u32 	%p48, %r51, 192;
	ld.shared.f32 	%f290, [_ZZN3cub18CUB_300001_SM_10006detail6reduce28DeviceReduceSingleTileKernelINS2_10policy_hubIfjN4cuda3std3__44plusIfEEE10Policy1000EN6thrust24THRUST_300001_SM_1000_NS6detail15normal_iteratorINSD_10device_ptrIfEEEEPfjS9_ffNS7_10__identityEEEvT0_T1_T2_T3_T4_T6_E12temp_storage+40];
	add.f32 	%f291, %f290, %f289;
	selp.f32 	%f292, %f291, %f289, %p48;
	setp.gt.u32 	%p49, %r51, 224;
	ld.shared.f32 	%f293, [_ZZN3cub18CUB_300001_SM_10006detail6reduce28DeviceReduceSingleTileKernelINS2_10policy_hubIfjN4cuda3std3__44plusIfEEE10Policy1000EN6thrust24THRUST_300001_SM_1000_NS6detail15normal_iteratorINSD_10device_ptrIfEEEEPfjS9_ffNS7_10__identityEEEvT0_T1_T2_T3_T4_T6_E12temp_storage+44];
	add.f32 	%f294, %f293, %f292;
	selp.f32 	%f295, %f294, %f292, %p49;
	setp.gt.u32 	%p50, %r51, 256;
	ld.shared.f32 	%f296, [_ZZN3cub18CUB_300001_SM_10006detail6reduce28DeviceReduceSingleTileKernelINS2_10policy_hubIfjN4cuda3std3__44plusIfEEE10Policy1000EN6thrust24THRUST_300001_SM_1000_NS6detail15normal_iteratorINSD_10device_ptrIfEEEEPfjS9_ffNS7_10__identityEEEvT0_T1_T2_T3_T4_T6_E12temp_storage+48];
	add.f32 	%f297, %f296, %f295;
	selp.f32 	%f298, %f297, %f295, %p50;
	setp.gt.u32 	%p51, %r51, 288;
	ld.shared.f32 	%f299, [_ZZN3cub18CUB_300001_SM_10006detail6reduce28DeviceReduceSingleTileKernelINS2_10policy_hubIfjN4cuda3std3__44plusIfEEE10Policy1000EN6thrust24THRUST_300001_SM_1000_NS6detail15normal_iteratorINSD_10device_ptrIfEEEEPfjS9_ffNS7_10__identityEEEvT0_T1_T2_T3_T4_T6_E12temp_storage+52];
	add.f32 	%f300, %f299, %f298;
	selp.f32 	%f301, %f300, %f298, %p51;
	setp.gt.u32 	%p52, %r51, 320;
	ld.shared.f32 	%f302, [_ZZN3cub18CUB_300001_SM_10006detail6reduce28DeviceReduceSingleTileKernelINS2_10policy_hubIfjN4cuda3std3__44plusIfEEE10Policy1000EN6thrust24THRUST_300001_SM_1000_NS6detail15normal_iteratorINSD_10device_ptrIfEEEEPfjS9_ffNS7_10__identityEEEvT0_T1_T2_T3_T4_T6_E12temp_storage+56];
	add.f32 	%f303, %f302, %f301;
	selp.f32 	%f304, %f303, %f301, %p52;
	setp.gt.u32 	%p53, %r51, 352;
	ld.shared.f32 	%f305, [_ZZN3cub18CUB_300001_SM_10006detail6reduce28DeviceReduceSingleTileKernelINS2_10policy_hubIfjN4cuda3std3__44plusIfEEE10Policy1000EN6thrust24THRUST_300001_SM_1000_NS6detail15normal_iteratorINSD_10device_ptrIfEEEEPfjS9_ffNS7_10__identityEEEvT0_T1_T2_T3_T4_T6_E12temp_storage+60];
	add.f32 	%f306, %f305, %f304;
	selp.f32 	%f307, %f306, %f304, %p53;
	setp.gt.u32 	%p54, %r51, 384;
	ld.shared.f32 	%f308, [_ZZN3cub18CUB_300001_SM_10006detail6reduce28DeviceReduceSingleTileKernelINS2_10policy_hubIfjN4cuda3std3__44plusIfEEE10Policy1000EN6thrust24THRUST_300001_SM_1000_NS6detail15normal_iteratorINSD_10device_ptrIfEEEEPfjS9_ffNS7_10__identityEEEvT0_T1_T2_T3_T4_T6_E12temp_storage+64];
	add.f32 	%f309, %f308, %f307;
	selp.f32 	%f310, %f309, %f307, %p54;
	setp.gt.u32 	%p55, %r51, 416;
	ld.shared.f32 	%f311, [_ZZN3cub18CUB_300001_SM_10006detail6reduce28DeviceReduceSingleTileKernelINS2_10policy_hubIfjN4cuda3std3__44plusIfEEE10Policy1000EN6thrust24THRUST_300001_SM_1000_NS6detail15normal_iteratorINSD_10device_ptrIfEEEEPfjS9_ffNS7_10__identityEEEvT0_T1_T2_T3_T4_T6_E12temp_storage+68];
	add.f32 	%f312, %f311, %f310;
	selp.f32 	%f313, %f312, %f310, %p55;
	setp.gt.u32 	%p56, %r51, 448;
	ld.shared.f32 	%f314, [_ZZN3cub18CUB_300001_SM_10006detail6reduce28DeviceReduceSingleTileKernelINS2_10policy_hubIfjN4cuda3std3__44plusIfEEE10Policy1000EN6thrust24THRUST_300001_SM_1000_NS6detail15normal_iteratorINSD_10device_ptrIfEEEEPfjS9_ffNS7_10__identityEEEvT0_T1_T2_T3_T4_T6_E12temp_storage+72];
	add.f32 	%f315, %f314, %f313;
	selp.f32 	%f316, %f315, %f313, %p56;
	setp.gt.u32 	%p57, %r51, 480;
	ld.shared.f32 	%f317, [_ZZN3cub18CUB_300001_SM_10006detail6reduce28DeviceReduceSingleTileKernelINS2_10policy_hubIfjN4cuda3std3__44plusIfEEE10Policy1000EN6thrust24THRUST_300001_SM_1000_NS6detail15normal_iteratorINSD_10device_ptrIfEEEEPfjS9_ffNS7_10__identityEEEvT0_T1_T2_T3_T4_T6_E12temp_storage+76];
	add.f32 	%f318, %f317, %f316;
	selp.f32 	%f383, %f318, %f316, %p57;
	bra.uni 	$L__BB7_50;
$L__BB7_28:
	mov.u32 	%r21, %tid.x;
	mul.wide.u32 	%rd11, %r21, 4;
	add.s64 	%rd12, %rd2, %rd11;
	ld.global.f32 	%f43, [%rd12];
	ld.global.f32 	%f44, [%rd12+2048];
	ld.global.f32 	%f45, [%rd12+4096];
	ld.global.f32 	%f46, [%rd12+6144];
	ld.global.f32 	%f47, [%rd12+8192];
	ld.global.f32 	%f48, [%rd12+10240];
	ld.global.f32 	%f49, [%rd12+12288];
	ld.global.f32 	%f50, [%rd12+14336];
	ld.global.f32 	%f51, [%rd12+16384];
	ld.global.f32 	%f52, [%rd12+18432];
	ld.global.f32 	%f53, [%rd12+20480];
	ld.global.f32 	%f54, [%rd12+22528];
	ld.global.f32 	%f55, [%rd12+24576];
	ld.global.f32 	%f56, [%rd12+26624];
	ld.global.f32 	%f57, [%rd12+28672];
	ld.global.f32 	%f58, [%rd12+30720];
	add.f32 	%f59, %f43, %f44;
	add.f32 	%f60, %f45, %f46;
	add.f32 	%f61, %f47, %f48;
	add.f32 	%f62, %f49, %f50;
	add.f32 	%f63, %f51, %f52;
	add.f32 	%f64, %f53, %f54;
	add.f32 	%f65, %f55, %f56;
	add.f32 	%f66, %f57, %f58;
	add.f32 	%f67, %f59, %f60;
	add.f32 	%f68, %f61, %f62;
	add.f32 	%f69, %f63, %f64;
	add.f32 	%f70, %f65, %f66;
	add.f32 	%f71, %f67, %f68;
	add.f32 	%f72, %f69, %f70;
	add.f32 	%f382, %f71, %f72;
	add.s32 	%r22, %r51, -8192;
	setp.lt.u32 	%p3, %r22, 8192;
	mov.b32 	%r202, 8192;
	@%p3 bra 	$L__BB7_32;
	mov.b32 	%r202, 8192;
$L__BB7_30:
	add.s32 	%r54, %r21, %r202;
	mul.wide.u32 	%rd13, %r54, 4;
	add.s64 	%rd14, %rd2, %rd13;
	ld.global.f32 	%f73, [%rd14];
	ld.global.f32 	%f74, [%rd14+2048];
	ld.global.f32 	%f75, [%rd14+4096];
	ld.global.f32 	%f76, [%rd14+6144];
	ld.global.f32 	%f77, [%rd14+8192];
	ld.global.f32 	%f78, [%rd14+10240];
	ld.global.f32 	%f79, [%rd14+12288];
	ld.global.f32 	%f80, [%rd14+14336];
	ld.global.f32 	%f81, [%rd14+16384];
	ld.global.f32 	%f82, [%rd14+18432];
	ld.global.f32 	%f83, [%rd14+20480];
	ld.global.f32 	%f84, [%rd14+22528];
	ld.global.f32 	%f85, [%rd14+24576];
	ld.global.f32 	%f86, [%rd14+26624];
	ld.global.f32 	%f87, [%rd14+28672];
	ld.global.f32 	%f88, [%rd14+30720];
	add.f32 	%f89, %f382, %f73;
	add.f32 	%f90, %f74, %f75;
	add.f32 	%f91, %f76, %f77;
	add.f32 	%f92, %f78, %f79;
	add.f32 	%f93, %f80, %f81;
	add.f32 	%f94, %f82, %f83;
	add.f32 	%f95, %f84, %f85;
	add.f32 	%f96, %f86, %f87;
	add.f32 	%f97, %f89, %f90;
	add.f32 	%f98, %f91, %f92;
	add.f32 	%f99, %f93, %f94;
	add.f32 	%f100, %f95, %f96;
	add.f32 	%f101, %f97, %f98;
	add.f32 	%f102, %f99, %f100;
	add.f32 	%f103, %f101, %f102;
	add.f32 	%f382, %f103, %f88;
	sub.s32 	%r55, %r51, %r202;
	setp.lt.u32 	%p4, %r55, 8192;
	@%p4 bra 	$L__BB7_46;
	add.s32 	%r202, %r202, 8192;
	setp.le.u32 	%p5, %r202, %r22;
	@%p5 bra 	$L__BB7_30;
$L__BB7_32:
	setp.le.u32 	%p6, %r51, %r202;
	sub.s32 	%r56, %r51, %r202;
	setp.ge.s32 	%p7, %r21, %r56;
	or.pred  	%p8, %p6, %p7;
	@%p8 bra 	$L__BB7_46;
	not.b32 	%r58, %r21;
	add.s32 	%r59, %r51, %r58;
	sub.s32 	%r60, %r59, %r202;
	shr.u32 	%r61, %r60, 9;
	add.s32 	%r26, %r61, 1;
	and.b32  	%r27, %r26, 15;
	setp.lt.u32 	%p9, %r60, 7680;
	mov.u32 	%r207, %r21;
	@%p9 bra 	$L__BB7_37;
	or.b32  	%r205, %r21, 4096;
	add.s32 	%r204, %r21, %r202;
	and.b32  	%r62, %r26, 16777200;
	neg.s32 	%r203, %r62;
$L__BB7_35:
	.pragma "nounroll";
	mul.wide.u32 	%rd15, %r204, 4;
	add.s64 	%rd16, %rd2, %rd15;
	ld.global.f32 	%f105, [%rd16];
	add.f32 	%f106, %f382, %f105;
	add.s32 	%r63, %r204, 512;
	mul.wide.u32 	%rd17, %r63, 4;
	add.s64 	%rd18, %rd2, %rd17;
	ld.global.f32 	%f107, [%rd18];
	add.f32 	%f108, %f106, %f107;
	add.s32 	%r64, %r204, 1024;
	mul.wide.u32 	%rd19, %r64, 4;
	add.s64 	%rd20, %rd2, %rd19;
	ld.global.f32 	%f109, [%rd20];
	add.f32 	%f110, %f108, %f109;
	add.s32 	%r65, %r204, 1536;
	mul.wide.u32 	%rd21, %r65, 4;
	add.s64 	%rd22, %rd2, %rd21;
	ld.global.f32 	%f111, [%rd22];
	add.f32 	%f112, %f110, %f111;
	add.s32 	%r66, %r204, 2048;
	mul.wide.u32 	%rd23, %r66, 4;
	add.s64 	%rd24, %rd2, %rd23;
	ld.global.f32 	%f113, [%rd24];
	add.f32 	%f114, %f112, %f113;
	add.s32 	%r67, %r204, 2560;
	mul.wide.u32 	%rd25, %r67, 4;
	add.s64 	%rd26, %rd2, %rd25;
	ld.global.f32 	%f115, [%rd26];
	add.f32 	%f116, %f114, %f115;
	add.s32 	%r68, %r204, 3072;
	mul.wide.u32 	%rd27, %r68, 4;
	add.s64 	%rd28, %rd2, %rd27;
	ld.global.f32 	%f117, [%rd28];
	add.f32 	%f118, %f116, %f117;
	add.s32 	%r69, %r204, 3584;
	mul.wide.u32 	%rd29, %r69, 4;
	add.s64 	%rd30, %rd2, %rd29;
	ld.global.f32 	%f119, [%rd30];
	add.f32 	%f120, %f118, %f119;
	add.s32 	%r70, %r204, 4096;
	mul.wide.u32 	%rd31, %r70, 4;
	add.s64 	%rd32, %rd2, %rd31;
	ld.global.f32 	%f121, [%rd32];
	add.f32 	%f122, %f120, %f121;
	add.s32 	%r71, %r204, 4608;
	mul.wide.u32 	%rd33, %r71, 4;
	add.s64 	%rd34, %rd2, %rd33;
	ld.global.f32 	%f123, [%rd34];
	add.f32 	%f124, %f122, %f123;
	add.s32 	%r72, %r204, 5120;
	mul.wide.u32 	%rd35, %r72, 4;
	add.s64 	%rd36, %rd2, %rd35;
	ld.global.f32 	%f125, [%rd36];
	add.f32 	%f126, %f124, %f125;
	add.s32 	%r73, %r204, 5632;
	mul.wide.u32 	%rd37, %r73, 4;
	add.s64 	%rd38, %rd2, %rd37;
	ld.global.f32 	%f127, [%rd38];
	add.f32 	%f128, %f126, %f127;
	add.s32 	%r74, %r204, 6144;
	mul.wide.u32 	%rd39, %r74, 4;
	add.s64 	%rd40, %rd2, %rd39;
	ld.global.f32 	%f129, [%rd40];
	add.f32 	%f130, %f128, %f129;
	add.s32 	%r75, %r204, 6656;
	mul.wide.u32 	%rd41, %r75, 4;
	add.s64 	%rd42, %rd2, %rd41;
	ld.global.f32 	%f131, [%rd42];
	add.f32 	%f132, %f130, %f131;
	add.s32 	%r76, %r204, 7168;
	mul.wide.u32 	%rd43, %r76, 4;
	add.s64 	%rd44, %rd2, %rd43;
	ld.global.f32 	%f133, [%rd44];
	add.f32 	%f134, %f132, %f133;
	add.s32 	%r77, %r204, 7680;
	mul.wide.u32 	%rd45, %r77, 4;
	add.s64 	%rd46, %rd2, %rd45;
	ld.global.f32 	%f135, [%rd46];
	add.f32 	%f382, %f134, %f135;
	add.s32 	%r205, %r205, 8192;
	add.s32 	%r204, %r204, 8192;
	add.s32 	%r203, %r203, 16;
	setp.ne.s32 	%p10, %r203, 0;
	@%p10 bra 	$L__BB7_35;
	add.s32 	%r207, %r205, -4096;
$L__BB7_37:
	setp.eq.s32 	%p11, %r27, 0;
	@%p11 bra 	$L__BB7_46;
	and.b32  	%r39, %r26, 7;
	setp.lt.u32 	%p12, %r27, 8;
	@%p12 bra 	$L__BB7_40;
	add.s32 	%r78, %r207, %r202;
	mul.wide.u32 	%rd47, %r78, 4;
	add.s64 	%rd48, %rd2, %rd47;
	ld.global.f32 	%f137, [%rd48];
	add.f32 	%f138, %f382, %f137;
	add.s32 	%r79, %r78, 512;
	mul.wide.u32 	%rd49, %r79, 4;
	add.s64 	%rd50, %rd2, %rd49;
	ld.global.f32 	%f139, [%rd50];
	add.f32 	%f140, %f138, %f139;
	add.s32 	%r80, %r78, 1024;
	mul.wide.u32 	%rd51, %r80, 4;
	add.s64 	%rd52, %rd2, %rd51;
	ld.global.f32 	%f141, [%rd52];
	add.f32 	%f142, %f140, %f141;
	add.s32 	%r81, %r78, 1536;
	mul.wide.u32 	%rd53, %r81, 4;
	add.s64 	%rd54, %rd2, %rd53;
	ld.global.f32 	%f143, [%rd54];
	add.f32 	%f144, %f142, %f143;
	add.s32 	%r82, %r78, 2048;
	mul.wide.u32 	%rd55, %r82, 4;
	add.s64 	%rd56, %rd2, %rd55;
	ld.global.f32 	%f145, [%rd56];
	add.f32 	%f146, %f144, %f145;
	add.s32 	%r83, %r78, 2560;
	mul.wide.u32 	%rd57, %r83, 4;
	add.s64 	%rd58, %rd2, %rd57;
	ld.global.f32 	%f147, [%rd58];
	add.f32 	%f148, %f146, %f147;
	add.s32 	%r84, %r78, 3072;
	mul.wide.u32 	%rd59, %r84, 4;
	add.s64 	%rd60, %rd2, %rd59;
	ld.global.f32 	%f149, [%rd60];
	add.f32 	%f150, %f148, %f149;
	add.s32 	%r85, %r78, 3584;
	mul.wide.u32 	%rd61, %r85, 4;
	add.s64 	%rd62, %rd2, %rd61;
	ld.global.f32 	%f151, [%rd62];
	add.f32 	%f382, %f150, %f151;
	add.s32 	%r207, %r207, 4096;
$L__BB7_40:
	setp.eq.s32 	%p13, %r39, 0;
	@%p13 bra 	$L__BB7_46;
	and.b32  	%r42, %r26, 3;
	setp.lt.u32 	%p14, %r39, 4;
	@%p14 bra 	$L__BB7_43;
	add.s32 	%r86, %r207, %r202;
	mul.wide.u32 	%rd63, %r86, 4;
	add.s64 	%rd64, %rd2, %rd63;
	ld.global.f32 	%f153, [%rd64];
	add.f32 	%f154, %f382, %f153;
	add.s32 	%r87, %r86, 512;
	mul.wide.u32 	%rd65, %r87, 4;
	add.s64 	%rd66, %rd2, %rd65;
	ld.global.f32 	%f155, [%rd66];
	add.f32 	%f156, %f154, %f155;
	add.s32 	%r88, %r86, 1024;
	mul.wide.u32 	%rd67, %r88, 4;
	add.s64 	%rd68, %rd2, %rd67;
	ld.global.f32 	%f157, [%rd68];
	add.f32 	%f158, %f156, %f157;
	add.s32 	%r89, %r86, 1536;
	mul.wide.u32 	%rd69, %r89, 4;
	add.s64 	%rd70, %rd2, %rd69;
	ld.global.f32 	%f159, [%rd70];
	add.f32 	%f382, %f158, %f159;
	add.s32 	%r207, %r207, 2048;
$L__BB7_43:
	setp.eq.s32 	%p15, %r42, 0;
	@%p15 bra 	$L__BB7_46;
	add.s32 	%r210, %r207, %r202;
	neg.s32 	%r209, %r42;
$L__BB7_45:
	.pragma "nounroll";
	mul.wide.u32 	%rd71, %r210, 4;
	add.s64 	%rd72, %rd2, %rd71;
	ld.global.f32 	%f160, [%rd72];
	add.f32 	%f382, %f382, %f160;
	add.s32 	%r210, %r210, 512;
	add.s32 	%r209, %r209, 1;
	setp.ne.s32 	%p16, %r209, 0;
	@%p16 bra 	$L__BB7_45;
$L__BB7_46:
	// begin inline asm
	mov.u32 %r90, %laneid;
	// end inline asm
	mov.b32 	%r92, %f382;
	mov.b32 	%r93, 1;
	mov.b32 	%r114, 31;
	mov.b32 	%r115, -1;
	// begin inline asm
	shfl.sync.down.b32 %r91, %r92, %r93, %r114, %r115;
	// end inline asm
	setp.gt.s32 	%p17, %r90, 30;
	mov.b32 	%f161, %r91;
	add.f32 	%f162, %f382, %f161;
	selp.f32 	%f163, %f382, %f162, %p17;
	mov.b32 	%r97, %f163;
	mov.b32 	%r98, 2;
	// begin inline asm
	shfl.sync.down.b32 %r96, %r97, %r98, %r114, %r115;
	// end inline asm
	setp.gt.s32 	%p18, %r90, 29;
	mov.b32 	%f164, %r96;
	add.f32 	%f165, %f163, %f164;
	selp.f32 	%f166, %f163, %f165, %p18;
	mov.b32 	%r102, %f166;
	mov.b32 	%r103, 4;
	// begin inline asm
	shfl.sync.down.b32 %r101, %r102, %r103, %r114, %r115;
	// end inline asm
	setp.gt.s32 	%p19, %r90, 27;
	mov.b32 	%f167, %r101;
	add.f32 	%f168, %f166, %f167;
	selp.f32 	%f169, %f166, %f168, %p19;
	mov.b32 	%r107, %f169;
	mov.b32 	%r108, 8;
	// begin inline asm
	shfl.sync.down.b32 %r106, %r107, %r108, %r114, %r115;
	// end inline asm
	setp.gt.s32 	%p20, %r90, 23;
	mov.b32 	%f170, %r106;
	add.f32 	%f171, %f169, %f170;
	selp.f32 	%f172, %f169, %f171, %p20;
	mov.b32 	%r112, %f172;
	mov.b32 	%r113, 16;
	// begin inline asm
	shfl.sync.down.b32 %r111, %r112, %r113, %r114, %r115;
	// end inline asm
	setp.gt.s32 	%p21, %r90, 15;
	mov.b32 	%f173, %r111;
	add.f32 	%f38, %f172, %f173;
	selp.f32 	%f383, %f172, %f38, %p21;
	setp.ne.s32 	%p22, %r90, 0;
	@%p22 bra 	$L__BB7_48;
	shr.u32 	%r116, %r21, 3;
	and.b32  	%r117, %r116, 124;
	mov.u32 	%r118, _ZZN3cub18CUB_300001_SM_10006detail6reduce28DeviceReduceSingleTileKernelINS2_10policy_hubIfjN4cuda3std3__44plusIfEEE10Policy1000EN6thrust24THRUST_300001_SM_1000_NS6detail15normal_iteratorINSD_10device_ptrIfEEEEPfjS9_ffNS7_10__identityEEEvT0_T1_T2_T3_T4_T6_E12temp_storage;
	add.s32 	%r119, %r118, %r117;
	st.shared.f32 	[%r119+16], %f38;
$L__BB7_48:
	bar.sync 	0;
	setp.ne.s32 	%p23, %r21, 0;
	@%p23 bra 	$L__BB7_50;
	ld.shared.f32 	%f174, [_ZZN3cub18CUB_300001_SM_10006detail6reduce28DeviceReduceSingleTileKernelINS2_10policy_hubIfjN4cuda3std3__44plusIfEEE10Policy1000EN6thrust24THRUST_300001_SM_1000_NS6detail15normal_iteratorINSD_10device_ptrIfEEEEPfjS9_ffNS7_10__identityEEEvT0_T1_T2_T3_T4_T6_E12temp_storage+20];
	add.f32 	%f175, %f383, %f174;
	ld.shared.f32 	%f176, [_ZZN3cub18CUB_300001_SM_10006detail6reduce28DeviceReduceSingleTileKernelINS2_10policy_hubIfjN4cuda3std3__44plusIfEEE10Policy1000EN6thrust24THRUST_300001_SM_1000_NS6detail15normal_iteratorINSD_10device_ptrIfEEEEPfjS9_ffNS7_10__identityEEEvT0_T1_T2_T3_T4_T6_E12temp_storage+24];
	add.f32 	%f177, %f175, %f176;
	ld.shared.f32 	%f178, [_ZZN3cub18CUB_300001_SM_10006detail6reduce28DeviceReduceSingleTileKernelINS2_10policy_hubIfjN4cuda3std3__44plusIfEEE10Policy1000EN6thrust24THRUST_300001_SM_1000_NS6detail15normal_iteratorINSD_10device_ptrIfEEEEPfjS9_ffNS7_10__identityEEEvT0_T1_T2_T3_T4_T6_E12temp_storage+28];
	add.f32 	%f179, %f177, %f178;
	ld.shared.f32 	%f180, [_ZZN3cub18CUB_300001_SM_10006detail6reduce28DeviceReduceSingleTileKernelINS2_10policy_hubIfjN4cuda3std3__44plusIfEEE10Policy1000EN6thrust24THRUST_300001_SM_1000_NS6detail15normal_iteratorINSD_10device_ptrIfEEEEPfjS9_ffNS7_10__identityEEEvT0_T1_T2_T3_T4_T6_E12temp_storage+32];
	add.f32 	%f181, %f179, %f180;
	ld.shared.f32 	%f182, [_ZZN3cub18CUB_300001_SM_10006detail6reduce28DeviceReduceSingleTileKernelINS2_10policy_hubIfjN4cuda3std3__44plusIfEEE10Policy1000EN6thrust24THRUST_300001_SM_1000_NS6detail15normal_iteratorINSD_10device_ptrIfEEEEPfjS9_ffNS7_10__identityEEEvT0_T1_T2_T3_T4_T6_E12temp_storage+36];
	add.f32 	%f183, %f181, %f182;
	ld.shared.f32 	%f184, [_ZZN3cub18CUB_300001_SM_10006detail6reduce28DeviceReduceSingleTileKernelINS2_10policy_hubIfjN4cuda3std3__44plusIfEEE10Policy1000EN6thrust24THRUST_300001_SM_1000_NS6detail15normal_iteratorINSD_10device_ptrIfEEEEPfjS9_ffNS7_10__identityEEEvT0_T1_T2_T3_T4_T6_E12temp_storage+40];
	add.f32 	%f185, %f183, %f184;
	ld.shared.f32 	%f186, [_ZZN3cub18CUB_300001_SM_10006detail6reduce28DeviceReduceSingleTileKernelINS2_10policy_hubIfjN4cuda3std3__44plusIfEEE10Policy1000EN6thrust24THRUST_300001_SM_1000_NS6detail15normal_iteratorINSD_10device_ptrIfEEEEPfjS9_ffNS7_10__identityEEEvT0_T1_T2_T3_T4_T6_E12temp_storage+44];
	add.f32 	%f187, %f185, %f186;
	ld.shared.f32 	%f188, [_ZZN3cub18CUB_300001_SM_10006detail6reduce28DeviceReduceSingleTileKernelINS2_10policy_hubIfjN4cuda3std3__44plusIfEEE10Policy1000EN6thrust24THRUST_300001_SM_1000_NS6detail15normal_iteratorINSD_10device_ptrIfEEEEPfjS9_ffNS7_10__identityEEEvT0_T1_T2_T3_T4_T6_E12temp_storage+48];
	add.f32 	%f189, %f187, %f188;
	ld.shared.f32 	%f190, [_ZZN3cub18CUB_300001_SM_10006detail6reduce28DeviceReduceSingleTileKernelINS2_10policy_hubIfjN4cuda3std3__44plusIfEEE10Policy1000EN6thrust24THRUST_300001_SM_1000_NS6detail15normal_iteratorINSD_10device_ptrIfEEEEPfjS9_ffNS7_10__identityEEEvT0_T1_T2_T3_T4_T6_E12temp_storage+52];
	add.f32 	%f191, %f189, %f190;
	ld.shared.f32 	%f192, [_ZZN3cub18CUB_300001_SM_10006detail6reduce28DeviceReduceSingleTileKernelINS2_10policy_hubIfjN4cuda3std3__44plusIfEEE10Policy1000EN6thrust24THRUST_300001_SM_1000_NS6detail15normal_iteratorINSD_10device_ptrIfEEEEPfjS9_ffNS7_10__identityEEEvT0_T1_T2_T3_T4_T6_E12temp_storage+56];
	add.f32 	%f193, %f191, %f192;
	ld.shared.f32 	%f194, [_ZZN3cub18CUB_300001_SM_10006detail6reduce28DeviceReduceSingleTileKernelINS2_10policy_hubIfjN4cuda3std3__44plusIfEEE10Policy1000EN6thrust24THRUST_300001_SM_1000_NS6detail15normal_iteratorINSD_10device_ptrIfEEEEPfjS9_ffNS7_10__identityEEEvT0_T1_T2_T3_T4_T6_E12temp_storage+60];
	add.f32 	%f195, %f193, %f194;
	ld.shared.f32 	%f196, [_ZZN3cub18CUB_300001_SM_10006detail6reduce28DeviceReduceSingleTileKernelINS2_10policy_hubIfjN4cuda3std3__44plusIfEEE10Policy1000EN6thrust24THRUST_300001_SM_1000_NS6detail15normal_iteratorINSD_10device_ptrIfEEEEPfjS9_ffNS7_10__identityEEEvT0_T1_T2_T3_T4_T6_E12temp_storage+64];
	add.f32 	%f197, %f195, %f196;
	ld.shared.f32 	%f198, [_ZZN3cub18CUB_300001_SM_10006detail6reduce28DeviceReduceSingleTileKernelINS2_10policy_hubIfjN4cuda3std3__44plusIfEEE10Policy1000EN6thrust24THRUST_300001_SM_1000_NS6detail15normal_iteratorINSD_10device_ptrIfEEEEPfjS9_ffNS7_10__identityEEEvT0_T1_T2_T3_T4_T6_E12temp_storage+68];
	add.f32 	%f199, %f197, %f198;
	ld.shared.f32 	%f200, [_ZZN3cub18CUB_300001_SM_10006detail6reduce28DeviceReduceSingleTileKernelINS2_10policy_hubIfjN4cuda3std3__44plusIfEEE10Policy1000EN6thrust24THRUST_300001_SM_1000_NS6detail15normal_iteratorINSD_10device_ptrIfEEEEPfjS9_ffNS7_10__identityEEEvT0_T1_T2_T3_T4_T6_E12temp_storage+72];
	add.f32 	%f201, %f199, %f200;
	ld.shared.f32 	%f202, [_ZZN3cub18CUB_300001_SM_10006detail6reduce28DeviceReduceSingleTileKernelINS2_10policy_hubIfjN4cuda3std3__44plusIfEEE10Policy1000EN6thrust24THRUST_300001_SM_1000_NS6detail15normal_iteratorINSD_10device_ptrIfEEEEPfjS9_ffNS7_10__identityEEEvT0_T1_T2_T3_T4_T6_E12temp_storage+76];
	add.f32 	%f383, %f201, %f202;
$L__BB7_50:
	mov.u32 	%r192, %tid.x;
	setp.ne.s32 	%p65, %r192, 0;
	@%p65 bra 	$L__BB7_52;
	add.f32 	%f361, %f42, %f383;
	st.global.f32 	[%rd1], %f361;
$L__BB7_52:
	ret;

}
	// .globl	_ZN3cub18CUB_300001_SM_10006detail6reduce18DeviceReduceKernelINS2_10policy_hubIfjN4cuda3std3__44plusIfEEE10Policy1000EN6thrust24THRUST_300001_SM_1000_NS6detail15normal_iteratorINSD_10device_ptrIfEEEEjS9_fNS7_10__identityEEEvT0_PT3_T1_NS0_13GridEvenShareISN_EET2_T4_
.visible .entry _ZN3cub18CUB_300001_SM_10006detail6reduce18DeviceReduceKernelINS2_10policy_hubIfjN4cuda3std3__44plusIfEEE10Policy1000EN6thrust24THRUST_300001_SM_1000_NS6detail15normal_iteratorINSD_10device_ptrIfEEEEjS9_fNS7_10__identityEEEvT0_PT3_T1_NS0_13GridEvenShareISN_EET2_T4_(
	.param .align 8 .b8 _ZN3cub18CUB_300001_SM_10006detail6reduce18DeviceReduceKernelINS2_10policy_hubIfjN4cuda3std3__44plusIfEEE10Policy1000EN6thrust24THRUST_300001_SM_1000_NS6detail15normal_iteratorINSD_10device_ptrIfEEEEjS9_fNS7_10__identityEEEvT0_PT3_T1_NS0_13GridEvenShareISN_EET2_T4__param_0[8],
	.param .u64 .ptr .align 1 _ZN3cub18CUB_300001_SM_10006detail6reduce18DeviceReduceKernelINS2_10policy_hubIfjN4cuda3std3__44plusIfEEE10Policy1000EN6thrust24THRUST_300001_SM_1000_NS6detail15normal_iteratorINSD_10device_ptrIfEEEEjS9_fNS7_10__identityEEEvT0_PT3_T1_NS0_13GridEvenShareISN_EET2_T4__param_1,
	.param .u32 _ZN3cub18CUB_300001_SM_10006detail6reduce18DeviceReduceKernelINS2_10policy_hubIfjN4cuda3std3__44plusIfEEE10Policy1000EN6thrust24THRUST_300001_SM_1000_NS6detail15normal_iteratorINSD_10device_ptrIfEEEEjS9_fNS7_10__identityEEEvT0_PT3_T1_NS0_13GridEvenShareISN_EET2_T4__param_2,
	.param .align 4 .b8 _ZN3cub18CUB_300001_SM_10006detail6reduce18DeviceReduceKernelINS2_10policy_hubIfjN4cuda3std3__44plusIfEEE10Policy1000EN6thrust24THRUST_300001_SM_1000_NS6detail15normal_iteratorINSD_10device_ptrIfEEEEjS9_fNS7_10__identityEEEvT0_PT3_T1_NS0_13GridEvenShareISN_EET2_T4__param_3[40],
	.param .align 1 .b8 _ZN3cub18CUB_300001_SM_10006detail6reduce18DeviceReduceKernelINS2_10policy_hubIfjN4cuda3std3__44plusIfEEE10Policy1000EN6thrust24THRUST_300001_SM_1000_NS6detail15normal_iteratorINSD_10device_ptrIfEEEEjS9_fNS7_10__identityEEEvT0_PT3_T1_NS0_13GridEvenShareISN_EET2_T4__param_4[1],
	.param .align 1 .b8 _ZN3cub18CUB_300001_SM_10006detail6reduce18DeviceReduceKernelINS2_10policy_hubIfjN4cuda3std3__44plusIfEEE10Policy1000EN6thrust24THRUST_300001_SM_1000_NS6detail15normal_iteratorINSD_10device_ptrIfEEEEjS9_fNS7_10__identityEEEvT0_PT3_T1_NS0_13GridEvenShareISN_EET2_T4__param_5[1]
)
.maxntid 512
{
	.reg .pred 	%p<65>;
	.reg .b16 	%rs<4>;
	.reg .b32 	%r<279>;
	.reg .b32 	%f<380>;
	.reg .b64 	%rd<130>;
	// demoted variable
	.shared .align 4 .b8 _ZZN3cub18CUB_300001_SM_10006detail6reduce18DeviceReduceKernelINS2_10policy_hubIfjN4cuda3std3__44plusIfEEE10Policy1000EN6thrust24THRUST_300001_SM_1000_NS6detail15normal_iteratorINSD_10device_ptrIfEEEEjS9_fNS7_10__identityEEEvT0_PT3_T1_NS0_13GridEvenShareISN_EET2_T4_E12temp_storage[84];
	ld.param.u32 	%r1, [_ZN3cub18CUB_300001_SM_10006detail6reduce18DeviceReduceKernelINS2_10policy_hubIfjN4cuda3std3__44plusIfEEE10Policy1000EN6thrust24THRUST_300001_SM_1000_NS6detail15normal_iteratorINSD_10device_ptrIfEEEEjS9_fNS7_10__identityEEEvT0_PT3_T1_NS0_13GridEvenShareISN_EET2_T4__param_3+20];
	ld.param.u32 	%r2, [_ZN3cub18CUB_300001_SM_10006detail6reduce18DeviceReduceKernelINS2_10policy_hubIfjN4cuda3std3__44plusIfEEE10Policy1000EN6thrust24THRUST_300001_SM_1000_NS6detail15normal_iteratorINSD_10device_ptrIfEEEEjS9_fNS7_10__identityEEEvT0_PT3_T1_NS0_13GridEvenShareISN_EET2_T4__param_3+24];
	ld.param.u64 	%rd3, [_ZN3cub18CUB_300001_SM_10006detail6reduce18DeviceReduceKernelINS2_10policy_hubIfjN4cuda3std3__44plusIfEEE10Policy1000EN6thrust24THRUST_300001_SM_1000_NS6detail15normal_iteratorINSD_10device_ptrIfEEEEjS9_fNS7_10__identityEEEvT0_PT3_T1_NS0_13GridEvenShareISN_EET2_T4__param_0];
	cvta.to.global.u64 	%rd1, %rd3;
	mov.u32 	%r3, %ctaid.x;
	shl.b32 	%r4, %r2, 13;
	shl.b32 	%r270, %r3, 13;
	sub.s32 	%r6, %r1, %r270;
	setp.gt.u32 	%p1, %r6, 8191;
	@%p1 bra 	$L__BB8_26;
	mov.u32 	%r7, %tid.x;
	setp.ge.u32 	%p23, %r7, %r6;
	mov.f32 	%f368, 0f00000000;
	mov.u32 	%r261, %r7;
	@%p23 bra 	$L__BB8_3;
	add.s32 	%r155, %r270, %r7;
	mul.wide.u32 	%rd66, %r155, 4;
	add.s64 	%rd67, %rd1, %rd66;
	ld.global.f32 	%f368, [%rd67];
	add.s32 	%r261, %r7, 512;
$L__BB8_3:
	setp.ge.u32 	%p24, %r261, %r6;
	@%p24 bra 	$L__BB8_17;
	not.b32 	%r156, %r261;
	add.s32 	%r157, %r1, %r156;
	sub.s32 	%r158, %r157, %r270;
	shr.u32 	%r159, %r158, 9;
	add.s32 	%r10, %r159, 1;
	and.b32  	%r11, %r10, 15;
	setp.lt.u32 	%p25, %r158, 7680;
	@%p25 bra 	$L__BB8_8;
	or.b32  	%r260, %r261, 4096;
	add.s32 	%r259, %r261, %r270;
	and.b32  	%r160, %r10, 16777200;
	neg.s32 	%r258, %r160;
$L__BB8_6:
	.pragma "nounroll";
	mul.wide.u32 	%rd68, %r259, 4;
	add.s64 	%rd69, %rd1, %rd68;
	ld.global.f32 	%f203, [%rd69];
	add.f32 	%f204, %f368, %f203;
	add.s32 	%r161, %r259, 512;
	mul.wide.u32 	%rd70, %r161, 4;
	add.s64 	%rd71, %rd1, %rd70;
	ld.global.f32 	%f205, [%rd71];
	add.f32 	%f206, %f204, %f205;
	add.s32 	%r162, %r259, 1024;
	mul.wide.u32 	%rd72, %r162, 4;
	add.s64 	%rd73, %rd1, %rd72;
	ld.global.f32 	%f207, [%rd73];
	add.f32 	%f208, %f206, %f207;
	add.s32 	%r163, %r259, 1536;
	mul.wide.u32 	%rd74, %r163, 4;
	add.s64 	%rd75, %rd1, %rd74;
	ld.global.f32 	%f209, [%rd75];
	add.f32 	%f210, %f208, %f209;
	add.s32 	%r164, %r259, 2048;
	mul.wide.u32 	%rd76, %r164, 4;
	add.s64 	%rd77, %rd1, %rd76;
	ld.global.f32 	%f211, [%rd77];
	add.f32 	%f212, %f210, %f211;
	add.s32 	%r165, %r259, 2560;
	mul.wide.u32 	%rd78, %r165, 4;
	add.s64 	%rd79, %rd1, %rd78;
	ld.global.f32 	%f213, [%rd79];
	add.f32 	%f214, %f212, %f213;
	add.s32 	%r166, %r259, 3072;
	mul.wide.u32 	%rd80, %r166, 4;
	add.s64 	%rd81, %rd1, %rd80;
	ld.global.f32 	%f215, [%rd81];
	add.f32 	%f216, %f214, %f215;
	add.s32 	%r167, %r259, 3584;
	mul.wide.u32 	%rd82, %r167, 4;
	add.s64 	%rd83, %rd1, %rd82;
	ld.global.f32 	%f217, [%rd83];
	add.f32 	%f218, %f216, %f217;
	add.s32 	%r168, %r259, 4096;
	mul.wide.u32 	%rd84, %r168, 4;
	add.s64 	%rd85, %rd1, %rd84;
	ld.global.f32 	%f219, [%rd85];
	add.f32 	%f220, %f218, %f219;
	add.s32 	%r169, %r259, 4608;
	mul.wide.u32 	%rd86, %r169, 4;
	add.s64 	%rd87, %rd1, %rd86;
	ld.global.f32 	%f221, [%rd87];
	add.f32 	%f222, %f220, %f221;
	add.s32 	%r170, %r259, 5120;
	mul.wide.u32 	%rd88, %r170, 4;
	add.s64 	%rd89, %rd1, %rd88;
	ld.global.f32 	%f223, [%rd89];
	add.f32 	%f224, %f222, %f223;
	add.s32 	%r171, %r259, 5632;
	mul.wide.u32 	%rd90, %r171, 4;
	add.s64 	%rd91, %rd1, %rd90;
	ld.global.f32 	%f225, [%rd91];
	add.f32 	%f226, %f224, %f225;
	add.s32 	%r172, %r259, 6144;
	mul.wide.u32 	%rd92, %r172, 4;
	add.s64 	%rd93, %rd1, %rd92;
	ld.global.f32 	%f227, [%rd93];
	add.f32 	%f228, %f226, %f227;
	add.s32 	%r173, %r259, 6656;
	mul.wide.u32 	%rd94, %r173, 4;
	add.s64 	%rd95, %rd1, %rd94;
	ld.global.f32 	%f229, [%rd95];
	add.f32 	%f230, %f228, %f229;
	add.s32 	%r174, %r259, 7168;
	mul.wide.u32 	%rd96, %r174, 4;
	add.s64 	%rd97, %rd1, %rd96;
	ld.global.f32 	%f231, [%rd97];
	add.f32 	%f232, %f230, %f231;
	add.s32 	%r175, %r259, 7680;
	mul.wide.u32 	%rd98, %r175, 4;
	add.s64 	%rd99, %rd1, %rd98;
	ld.global.f32 	%f233, [%rd99];
	add.f32 	%f368, %f232, %f233;
	add.s32 	%r260, %r260, 8192;
	add.s32 	%r259, %r259, 8192;
	add.s32 	%r258, %r258, 16;
	setp.ne.s32 	%p26, %r258, 0;
	@%p26 bra 	$L__BB8_6;
	add.s32 	%r261, %r260, -4096;
$L__BB8_8:
	setp.eq.s32 	%p27, %r11, 0;
	@%p27 bra 	$L__BB8_17;
	and.b32  	%r23, %r10, 7;
	setp.lt.u32 	%p28, %r11, 8;
	@%p28 bra 	$L__BB8_11;
	add.s32 	%r176, %r270, %r261;
	mul.wide.u32 	%rd100, %r176, 4;
	add.s64 	%rd101, %rd1, %rd100;
	ld.global.f32 	%f235, [%rd101];
	add.f32 	%f236, %f368, %f235;
	add.s32 	%r177, %r176, 512;
	mul.wide.u32 	%rd102, %r177, 4;
	add.s64 	%rd103, %rd1, %rd102;
	ld.global.f32 	%f237, [%rd103];
	add.f32 	%f238, %f236, %f237;
	add.s32 	%r178, %r176, 1024;
	mul.wide.u32 	%rd104, %r178, 4;
	add.s64 	%rd105, %rd1, %rd104;
	ld.global.f32 	%f239, [%rd105];
	add.f32 	%f240, %f238, %f239;
	add.s32 	%r179, %r176, 1536;
	mul.wide.u32 	%rd106, %r179, 4;
	add.s64 	%rd107, %rd1, %rd106;
	ld.global.f32 	%f241, [%rd107];
	add.f32 	%f242, %f240, %f241;
	add.s32 	%r180, %r176, 2048;
	mul.wide.u32 	%rd108, %r180, 4;
	add.s64 	%rd109, %rd1, %rd108;
	ld.global.f32 	%f243, [%rd109];
	add.f32 	%f244, %f242, %f243;
	add.s32 	%r181, %r176, 2560;
	mul.wide.u32 	%rd110, %r181, 4;
	add.s64 	%rd111, %rd1, %rd110;
	ld.global.f32 	%f245, [%rd111];
	add.f32 	%f246, %f244, %f245;
	add.s32 	%r182, %r176, 3072;
	mul.wide.u32 	%rd112, %r182, 4;
	add.s64 	%rd113, %rd1, %rd112;
	ld.global.f32 	%f247, [%rd113];
	add.f32 	%f248, %f246, %f247;
	add.s32 	%r183, %r176, 3584;
	mul.wide.u32 	%rd114, %r183, 4;
	add.s64 	%rd115, %rd1, %rd114;
	ld.global.f32 	%f249, [%rd115];
	add.f32 	%f368, %f248, %f249;
	add.s32 	%r261, %r261, 4096;
$L__BB8_11:
	setp.eq.s32 	%p29, %r23, 0;
	@%p29 bra 	$L__BB8_17;
	and.b32  	%r26, %r10, 3;
	setp.lt.u32 	%p30, %r23, 4;
	@%p30 bra 	$L__BB8_14;
	add.s32 	%r184, %r270, %r261;
	mul.wide.u32 	%rd116, %r184, 4;
	add.s64 	%rd117, %rd1, %rd116;
	ld.global.f32 	%f251, [%rd117];
	add.f32 	%f252, %f368, %f251;
	add.s32 	%r185, %r184, 512;
	mul.wide.u32 	%rd118, %r185, 4;
	add.s64 	%rd119, %rd1, %rd118;
	ld.global.f32 	%f253, [%rd119];
	add.f32 	%f254, %f252, %f253;
	add.s32 	%r186, %r184, 1024;
	mul.wide.u32 	%rd120, %r186, 4;
	add.s64 	%rd121, %rd1, %rd120;
	ld.global.f32 	%f255, [%rd121];
	add.f32 	%f256, %f254, %f255;
	add.s32 	%r187, %r184, 1536;
	mul.wide.u32 	%rd122, %r187, 4;
	add.s64 	%rd123, %rd1, %rd122;
	ld.global.f32 	%f257, [%rd123];
	add.f32 	%f368, %f256, %f257;
	add.s32 	%r261, %r261, 2048;
$L__BB8_14:
	setp.eq.s32 	%p31, %r26, 0;
	@%p31 bra 	$L__BB8_17;
	add.s32 	%r265, %r261, %r270;
	neg.s32 	%r264, %r26;
$L__BB8_16:
	.pragma "nounroll";
	mul.wide.u32 	%rd124, %r265, 4;
	add.s64 	%rd125, %rd1, %rd124;
	ld.global.f32 	%f258, [%rd125];
	add.f32 	%f368, %f368, %f258;
	add.s32 	%r265, %r265, 512;
	add.s32 	%r264, %r264, 1;
	setp.ne.s32 	%p32, %r264, 0;
	@%p32 bra 	$L__BB8_16;
$L__BB8_17:
	setp.lt.u32 	%p33, %r6, 512;
	@%p33 bra 	$L__BB8_22;
	// begin inline asm
	mov.u32 %r226, %laneid;
	// end inline asm
	mov.b32 	%r228, %f368;
	mov.b32 	%r229, 1;
	mov.b32 	%r250, 31;
	mov.b32 	%r251, -1;
	// begin inline asm
	shfl.sync.down.b32 %r227, %r228, %r229, %r250, %r251;
	// end inline asm
	setp.gt.s32 	%p57, %r226, 30;
	mov.b32 	%f317, %r227;
	add.f32 	%f318, %f368, %f317;
	selp.f32 	%f319, %f368, %f318, %p57;
	mov.b32 	%r233, %f319;
	mov.b32 	%r234, 2;
	// begin inline asm
	shfl.sync.down.b32 %r232, %r233, %r234, %r250, %r251;
	// end inline asm
	setp.gt.s32 	%p58, %r226, 29;
	mov.b32 	%f320, %r232;
	add.f32 	%f321, %f319, %f320;
	selp.f32 	%f322, %f319, %f321, %p58;
	mov.b32 	%r238, %f322;
	mov.b32 	%r239, 4;
	// begin inline asm
	shfl.sync.down.b32 %r237, %r238, %r239, %r250, %r251;
	// end inline asm
	setp.gt.s32 	%p59, %r226, 27;
	mov.b32 	%f323, %r237;
	add.f32 	%f324, %f322, %f323;
	selp.f32 	%f325, %f322, %f324, %p59;
	mov.b32 	%r243, %f325;
	mov.b32 	%r244, 8;
	// begin inline asm
	shfl.sync.down.b32 %r242, %r243, %r244, %r250, %r251;
	// end inline asm
	setp.gt.s32 	%p60, %r226, 23;
	mov.b32 	%f326, %r242;
	add.f32 	%f327, %f325, %f326;
	selp.f32 	%f328, %f325, %f327, %p60;
	mov.b32 	%r248, %f328;
	mov.b32 	%r249, 16;
	// begin inline asm
	shfl.sync.down.b32 %r247, %r248, %r249, %r250, %r251;
	// end inline asm
	setp.gt.s32 	%p61, %r226, 15;
	mov.b32 	%f329, %r247;
	add.f32 	%f16, %f328, %f329;
	selp.f32 	%f379, %f328, %f16, %p61;
	setp.ne.s32 	%p62, %r226, 0;
	@%p62 bra 	$L__BB8_20;
	shr.u32 	%r252, %r7, 3;
	and.b32  	%r253, %r252, 124;
	mov.u32 	%r254, _ZZN3cub18CUB_300001_SM_10006detail6reduce18DeviceReduceKernelINS2_10policy_hubIfjN4cuda3std3__44plusIfEEE10Policy1000EN6thrust24THRUST_300001_SM_1000_NS6detail15normal_iteratorINSD_10device_ptrIfEEEEjS9_fNS7_10__identityEEEvT0_PT3_T1_NS0_13GridEvenShareISN_EET2_T4_E12temp_storage;
	add.s32 	%r255, %r254, %r253;
	st.shared.f32 	[%r255+16], %f16;
$L__BB8_20:
	bar.sync 	0;
	setp.ne.s32 	%p63, %r7, 0;
	@%p63 bra 	$L__BB8_48;
	ld.shared.f32 	%f330, [_ZZN3cub18CUB_300001_SM_10006detail6reduce18DeviceReduceKernelINS2_10policy_hubIfjN4cuda3std3__44plusIfEEE10Policy1000EN6thrust24THRUST_300001_SM_1000_NS6detail15normal_iteratorINSD_10device_ptrIfEEEEjS9_fNS7_10__identityEEEvT0_PT3_T1_NS0_13GridEvenShareISN_EET2_T4_E12temp_storage+20];
	add.f32 	%f331, %f379, %f330;
	ld.shared.f32 	%f332, [_ZZN3cub18CUB_300001_SM_10006detail6reduce18DeviceReduceKernelINS2_10policy_hubIfjN4cuda3std3__44plusIfEEE10Policy1000EN6thrust24THRUST_300001_SM_1000_NS6detail15normal_iteratorINSD_10device_ptrIfEEEEjS9_fNS7_10__identityEEEvT0_PT3_T1_NS0_13GridEvenShareISN_EET2_T4_E12temp_storage+24];
	add.f32 	%f333, %f331, %f332;
	ld.shared.f32 	%f334, [_ZZN3cub18CUB_300001_SM_10006detail6reduce18DeviceReduceKernelINS2_10policy_hubIfjN4cuda3std3__44plusIfEEE10Policy1000EN6thrust24THRUST_300001_SM_1000_NS6detail15normal_iteratorINSD_10device_ptrIfEEEEjS9_fNS7_10__identityEEEvT0_PT3_T1_NS0_13GridEvenShareISN_EET2_T4_E12temp_storage+28];
	add.f32 	%f335, %f333, %f334;
	ld.shared.f32 	%f336, [_ZZN3cub18CUB_300001_SM_10006detail6reduce18DeviceReduceKernelINS2_10policy_hubIfjN4cuda3std3__44plusIfEEE10Policy1000EN6thrust24THRUST_300001_SM_1000_NS6detail15normal_iteratorINSD_10device_ptrIfEEEEjS9_fNS7_10__identityEEEvT0_PT3_T1_NS0_13GridEvenShareISN_EET2_T4_E12temp_storage+32];
	add.f32 	%f337, %f335, %f336;
	ld.shared.f32 	%f338, [_ZZN3cub18CUB_300001_SM_10006detail6reduce18DeviceReduceKernelINS2_10policy_hubIfjN4cuda3std3__44plusIfEEE10Policy1000EN6thrust24THRUST_300001_SM_1000_NS6detail15normal_iteratorINSD_10device_ptrIfEEEEjS9_fNS7_10__identityEEEvT0_PT3_T1_NS0_13GridEvenShareISN_EET2_T4_E12temp_storage+36];
	add.f32 	%f339, %f337, %f338;
	ld.shared.f32 	%f340, [_ZZN3cub18CUB_300001_SM_10006detail6reduce18DeviceReduceKernelINS2_10policy_hubIfjN4cuda3std3__44plusIfEEE10Policy1000EN6thrust24THRUST_300001_SM_1000_NS6detail15normal_iteratorINSD_10device_ptrIfEEEEjS9_fNS7_10__identityEEEvT0_PT3_T1_NS0_13GridEvenShareISN_EET2_T4_E12temp_storage+40];
	add.f32 	%f341, %f339, %f340;
	ld.shared.f32 	%f342, [_ZZN3cub18CUB_300001_SM_10006detail6reduce18DeviceReduceKernelINS2_10policy_hubIfjN4cuda3std3__44plusIfEEE10Policy1000EN6thrust24THRUST_300001_SM_1000_NS6detail15normal_iteratorINSD_10device_ptrIfEEEEjS9_fNS7_10__identityEEEvT0_PT3_T1_NS0_13GridEvenShareISN_EET2_T4_E12temp_storage+44];
	add.f32 	%f343, %f341, %f342;
	ld.shared.f32 	%f344, [_ZZN3cub18CUB_300001_SM_10006detail6reduce18DeviceReduceKernelINS2_10policy_hubIfjN4cuda3std3__44plusIfEEE10Policy1000EN6thrust24THRUST_300001_SM_1000_NS6detail15normal_iteratorINSD_10device_ptrIfEEEEjS9_fNS7_10__identityEEEvT0_PT3_T1_NS0_13GridEvenShareISN_EET2_T4_E12temp_storage+48];
	add.f32 	%f345, %f343, %f344;
	ld.shared.f32 	%f346, [_ZZN3cub18CUB_300001_SM_10006detail6reduce18DeviceReduceKernelINS2_10policy_hubIfjN4cuda3std3__44plusIfEEE10Policy1000EN6thrust24THRUST_300001_SM_1000_NS6detail15normal_iteratorINSD_10device_ptrIfEEEEjS9_fNS7_10__identityEEEvT0_PT3_T1_NS0_13GridEvenShareISN_EET2_T4_E12temp_storage+52];
	add.f32 	%f347, %f345, %f346;
	ld.shared.f32 	%f348, [_ZZN3cub18CUB_300001_SM_10006detail6reduce18DeviceReduceKernelINS2_10policy_hubIfjN4cuda3std3__44plusIfEEE10Policy1000EN6thrust24THRUST_300001_SM_1000_NS6detail15normal_iteratorINSD_10device_ptrIfEEEEjS9_fNS7_10__identityEEEvT0_PT3_T1_NS0_13GridEvenShareISN_EET2_T4_E12temp_storage+56];
	add.f32 	%f349, %f347, %f348;
	ld.shared.f32 	%f350, [_ZZN3cub18CUB_300001_SM_10006detail6reduce18DeviceReduceKernelINS2_10policy_hubIfjN4cuda3std3__44plusIfEEE10Policy1000EN6thrust24THRUST_300001_SM_1000_NS6detail15normal_iteratorINSD_10device_ptrIfEEEEjS9_fNS7_10__identityEEEvT0_PT3_T1_NS0_13GridEvenShareISN_EET2_T4_E12temp_storage+60];
	add.f32 	%f351, %f349, %f350;
	ld.shared.f32 	%f352, [_ZZN3cub18CUB_300001_SM_10006detail6reduce18DeviceReduceKernelINS2_10policy_hubIfjN4cuda3std3__44plusIfEEE10Policy1000EN6thrust24THRUST_300001_SM_1000_NS6detail15normal_iteratorINSD_10device_ptrIfEEEEjS9_fNS7_10__identityEEEvT0_PT3_T1_NS0_13GridEvenShareISN_EET2_T4_E12temp_storage+64];
	add.f32 	%f353, %f351, %f352;
	ld.shared.f32 	%f354, [_ZZN3cub18CUB_300001_SM_10006detail6reduce18DeviceReduceKernelINS2_10policy_hubIfjN4cuda3std3__44plusIfEEE10Policy1000EN6thrust24THRUST_300001_SM_1000_NS6detail15normal_iteratorINSD_10device_ptrIfEEEEjS9_fNS7_10__identityEEEvT0_PT3_T1_NS0_13GridEvenShareISN_EET2_T4_E12temp_storage+68];
	add.f32 	%f355, %f353, %f354;
	ld.shared.f32 	%f356, [_ZZN3cub18CUB_300001_SM_10006detail6reduce18DeviceReduceKernelINS2_10policy_hubIfjN4cuda3std3__44plusIfEEE10Policy1000EN6thrust24THRUST_300001_SM_1000_NS6detail15normal_iteratorINSD_10device_ptrIfEEEEjS9_fNS7_10__identityEEEvT0_PT3_T1_NS0_13GridEvenShareISN_EET2_T4_E12temp_storage+72];
	add.f32 	%f357, %f355, %f356;
	ld.shared.f32 	%f358, [_ZZN3cub18CUB_300001_SM_10006detail6reduce18DeviceReduceKernelINS2_10policy_hubIfjN4cuda3std3__44plusIfEEE10Policy1000EN6thrust24THRUST_300001_SM_1000_NS6detail15normal_iteratorINSD_10device_ptrIfEEEEjS9_fNS7_10__identityEEEvT0_PT3_T1_NS0_13GridEvenShareISN_EET2_T4_E12temp_storage+76];
	add.f32 	%f379, %f357, %f358;
	bra.uni 	$L__BB8_48;
$L__BB8_22:
	// begin inline asm
	mov.u32 %r188, %laneid;
	// end inline asm
	and.b32  	%r214, %r7, 992;
	add.s32 	%r215, %r214, 32;
	setp.gt.u32 	%p34, %r215, %r6;
	not.b32 	%r216, %r214;
	add.s32 	%r217, %r6, %r216;
	selp.b32 	%r212, %r217, 31, %p34;
	mov.b32 	%r190, %f368;
	mov.b32 	%r191, 1;
	mov.b32 	%r213, -1;
	// begin inline asm
	shfl.sync.down.b32 %r189, %r190, %r191, %r212, %r213;
	// end inline asm
	setp.lt.s32 	%p35, %r188, %r212;
	mov.b32 	%f259, %r189;
	add.f32 	%f260, %f368, %f259;
	selp.f32 	%f261, %f260, %f368, %p35;
	mov.b32 	%r195, %f261;
	mov.b32 	%r196, 2;
	// begin inline asm
	shfl.sync.down.b32 %r194, %r195, %r196, %r212, %r213;
	// end inline asm
	add.s32 	%r218, %r188, 2;
	setp.gt.s32 	%p36, %r218, %r212;
	mov.b32 	%f262, %r194;
	add.f32 	%f263, %f261, %f262;
	selp.f32 	%f264, %f261, %f263, %p36;
	mov.b32 	%r200, %f264;
	mov.b32 	%r201, 4;
	// begin inline asm
	shfl.sync.down.b32 %r199, %r200, %r201, %r212, %r213;
	// end inline asm
	add.s32 	%r219, %r188, 4;
	setp.gt.s32 	%p37, %r219, %r212;
	mov.b32 	%f265, %r199;
	add.f32 	%f266, %f264, %f265;
	selp.f32 	%f267, %f264, %f266, %p37;
	mov.b32 	%r205, %f267;
	mov.b32 	%r206, 8;
	// begin inline asm
	shfl.sync.down.b32 %r204, %r205, %r206, %r212, %r213;
	// end inline asm
	add.s32 	%r220, %r188, 8;
	setp.gt.s32 	%p38, %r220, %r212;
	mov.b32 	%f268, %r204;
	add.f32 	%f269, %f267, %f268;
	selp.f32 	%f270, %f267, %f269, %p38;
	mov.b32 	%r210, %f270;
	mov.b32 	%r211, 16;
	// begin inline asm
	shfl.sync.down.b32 %r209, %r210, %r211, %r212, %r213;
	// end inline asm
	add.s32 	%r221, %r188, 16;
	setp.gt.s32 	%p39, %r221, %r212;
	mov.b32 	%f271, %r209;
	add.f32 	%f272, %f270, %f271;
	selp.f32 	%f379, %f270, %f272, %p39;
	setp.ne.s32 	%p40, %r188, 0;
	@%p40 bra 	$L__BB8_24;
	shr.u32 	%r222, %r7, 3;
	and.b32  	%r223, %r222, 124;
	mov.u32 	%r224, _ZZN3cub18CUB_300001_SM_10006detail6reduce18DeviceReduceKernelINS2_10policy_hubIfjN4cuda3std3__44plusIfEEE10Policy1000EN6thrust24THRUST_300001_SM_1000_NS6detail15normal_iteratorINSD_10device_ptrIfEEEEjS9_fNS7_10__identityEEEvT0_PT3_T1_NS0_13GridEvenShareISN_EET2_T4_E12temp_storage;
	add.s32 	%r225, %r224, %r223;
	st.shared.f32 	[%r225+16], %f379;
$L__BB8_24:
	bar.sync 	0;
	setp.ne.s32 	%p41, %r7, 0;
	@%p41 bra 	$L__BB8_48;
	setp.gt.u32 	%p42, %r6, 32;
	ld.shared.f32 	%f273, [_ZZN3cub18CUB_300001_SM_10006detail6reduce18DeviceReduceKernelINS2_10policy_hubIfjN4cuda3std3__44plusIfEEE10Policy1000EN6thrust24THRUST_300001_SM_1000_NS6detail15normal_iteratorINSD_10device_ptrIfEEEEjS9_fNS7_10__identityEEEvT0_PT3_T1_NS0_13GridEvenShareISN_EET2_T4_E12temp_storage+20];
	add.f32 	%f274, %f379, %f273;
	selp.f32 	%f275, %f274, %f379, %p42;
	setp.gt.u32 	%p43, %r6, 64;
	ld.shared.f32 	%f276, [_ZZN3cub18CUB_300001_SM_10006detail6reduce18DeviceReduceKernelINS2_10policy_hubIfjN4cuda3std3__44plusIfEEE10Policy1000EN6thrust24THRUST_300001_SM_1000_NS6detail15normal_iteratorINSD_10device_ptrIfEEEEjS9_fNS7_10__identityEEEvT0_PT3_T1_NS0_13GridEvenShareISN_EET2_T4_E12temp_storage+24];
	add.f32 	%f277, %f276, %f275;
	selp.f32 	%f278, %f277, %f275, %p43;
	setp.gt.u32 	%p44, %r6, 96;
	ld.shared.f32 	%f279, [_ZZN3cub18CUB_300001_SM_10006detail6reduce18DeviceReduceKernelINS2_10policy_hubIfjN4cuda3std3__44plusIfEEE10Policy1000EN6thrust24THRUST_300001_SM_1000_NS6detail15normal_iteratorINSD_10device_ptrIfEEEEjS9_fNS7_10__identityEEEvT0_PT3_T1_NS0_13GridEvenShareISN_EET2_T4_E12temp_storage+28];
	add.f32 	%f280, %f279, %f278;
	selp.f32 	%f281, %f280, %f278, %p44;
	setp.gt.u32 	%p45, %r6, 128;
	ld.shared.f32 	%f282, [_ZZN3cub18CUB_300001_SM_10006detail6reduce18DeviceReduceKernelINS2_10policy_hubIfjN4cuda3std3__44plusIfEEE10Policy1000EN6thrust24THRUST_300001_SM_1000_NS6detail15normal_iteratorINSD_10device_ptrIfEEEEjS9_fNS7_10__identityEEEvT0_PT3_T1_NS0_13GridEvenShareISN_EET2_T4_E12temp_storage+32];
	add.f32 	%f283, %f282, %f281;
	selp.f32 	%f284, %f283, %f281, %p45;
	setp.gt.u32 	%p46, %r6, 160;
	ld.shared.f32 	%f285, [_ZZN3cub18CUB_300001_SM_10006detail6reduce18DeviceReduceKernelINS2_10policy_hubIfjN4cuda3std3__44plusIfEEE10Policy1000EN6thrust24THRUST_300001_SM_1000_NS6detail15normal_iteratorINSD_10device_ptrIfEEEEjS9_fNS7_10__identityEEEvT0_PT3_T1_NS0_13GridEvenShareISN_EET2_T4_E12temp_storage+36];
	add.f32 	%f286, %f285, %f284;
	selp.f32 	%f287, %f286, %f284, %p46;
	setp.gt.u32 	%p47, %r6, 192;
	ld.shared.f32 	%f288, [_ZZN3cub18CUB_300001_SM_10006detail6reduce18DeviceReduceKernelINS2_10policy_hubIfjN4cuda3std3__44plusIfEEE10Policy1000EN6thrust24THRUST_300001_SM_1000_NS6detail15normal_iteratorINSD_10device_ptrIfEEEEjS9_fNS7_10__identityEEEvT0_PT3_T1_NS0_13GridEvenShareISN_EET2_T4_E12temp_storage+40];
	add.f32 	%f289, %f288, %f287;
	selp.f32 	%f290, %f289, %f287, %p47;
	setp.gt.u32 	%p48, %r6, 224;
	ld.shared.f32 	%f291, [_ZZN3cub18CUB_300001_SM_10006detail6reduce18DeviceReduceKernelINS2_10policy_hubIfjN4cuda3std3__44plusIfEEE10Policy1000EN6thrust24THRUST_300001_SM_1000_NS6detail15normal_iteratorINSD_10device_ptrIfEEEEjS9_fNS7_10__identityEEEvT0_PT3_T1_NS0_13GridEvenShareISN_EET2_T4_E12temp_storage+44];
	add.f32 	%f292, %f291, %f290;
	selp.f32 	%f293, %f292, %f290, %p48;
	setp.gt.u32 	%p49, %r6, 256;
	ld.shared.f32 	%f294, [_ZZN3cub18CUB_300001_SM_10006detail6reduce18DeviceReduceKernelINS2_10policy_hubIfjN4cuda3std3__44plusIfEEE10Policy1000EN6thrust24THRUST_300001_SM_1000_NS6detail15normal_iteratorINSD_10device_ptrIfEEEEjS9_fNS7_10__identityEEEvT0_PT3_T1_NS0_13GridEvenShareISN_EET2_T4_E12temp_storage+48];
	add.f32 	%f295, %f294, %f293;
	selp.f32 	%f296, %f295, %f293, %p49;
	setp.gt.u32 	%p50, %r6, 288;
	ld.shared.f32 	%f297, [_ZZN3cub18CUB_300001_SM_10006detail6reduce18DeviceReduceKernelINS2_10policy_hubIfjN4cuda3std3__44plusIfEEE10Policy1000EN6thrust24THRUST_300001_SM_1000_NS6detail15normal_iteratorINSD_10device_ptrIfEEEEjS9_fNS7_10__identityEEEvT0_PT3_T1_NS0_13GridEvenShareISN_EET2_T4_E12temp_storage+52];
	add.f32 	%f298, %f297, %f296;
	selp.f32 	%f299, %f298, %f296, %p50;
	setp.gt.u32 	%p51, %r6, 320;
	ld.shared.f32 	%f300, [_ZZN3cub18CUB_300001_SM_10006detail6reduce18DeviceReduceKernelINS2_10policy_hubIfjN4cuda3std3__44plusIfEEE10Policy1000EN6thrust24THRUST_300001_SM_1000_NS6detail15normal_iteratorINSD_10device_ptrIfEEEEjS9_fNS7_10__identityEEEvT0_PT3_T1_NS0_13GridEvenShareISN_EET2_T4_E12temp_storage+56];
	add.f32 	%f301, %f300, %f299;
	selp.f32 	%f302, %f301, %f299, %p51;
	setp.gt.u32 	%p52, %r6, 352;
	ld.shared.f32 	%f303, [_ZZN3cub18CUB_300001_SM_10006detail6reduce18DeviceReduceKernelINS2_10policy_hubIfjN4cuda3std3__44plusIfEEE10Policy1000EN6thrust24THRUST_300001_SM_1000_NS6detail15normal_iteratorINSD_10device_ptrIfEEEEjS9_fNS7_10__identityEEEvT0_PT3_T1_NS0_13GridEvenShareISN_EET2_T4_E12temp_storage+60];
	add.f32 	%f304, %f303, %f302;
	selp.f32 	%f305, %f304, %f302, %p52;
	setp.gt.u32 	%p53, %r6, 384;
	ld.shared.f32 	%f306, [_ZZN3cub18CUB_300001_SM_10006detail6reduce18DeviceReduceKernelINS2_10policy_hubIfjN4cuda3std3__44plusIfEEE10Policy1000EN6thrust24THRUST_300001_SM_1000_NS6detail15normal_iteratorINSD_10device_ptrIfEEEEjS9_fNS7_10__identityEEEvT0_PT3_T1_NS0_13GridEvenShareISN_EET2_T4_E12temp_storage+64];
	add.f32 	%f307, %f306, %f305;
	selp.f32 	%f308, %f307, %f305, %p53;
	setp.gt.u32 	%p54, %r6, 416;
	ld.shared.f32 	%f309, [_ZZN3cub18CUB_300001_SM_10006detail6reduce18DeviceReduceKernelINS2_10policy_hubIfjN4cuda3std3__44plusIfEEE10Policy1000EN6thrust24THRUST_300001_SM_1000_NS6detail15normal_iteratorINSD_10device_ptrIfEEEEjS9_fNS7_10__identityEEEvT0_PT3_T1_NS0_13GridEvenShareISN_EET2_T4_E12temp_storage+68];
	add.f32 	%f310, %f309, %f308;
	selp.f32 	%f311, %f310, %f308, %p54;
	setp.gt.u32 	%p55, %r6, 448;
	ld.shared.f32 	%f312, [_ZZN3cub18CUB_300001_SM_10006detail6reduce18DeviceReduceKernelINS2_10policy_hubIfjN4cuda3std3__44plusIfEEE10Policy1000EN6thrust24THRUST_300001_SM_1000_NS6detail15normal_iteratorINSD_10device_ptrIfEEEEjS9_fNS7_10__identityEEEvT0_PT3_T1_NS0_13GridEvenShareISN_EET2_T4_E12temp_storage+72];
	add.f32 	%f313, %f312, %f311;
	selp.f32 	%f314, %f313, %f311, %p55;
	setp.gt.u32 	%p56, %r6, 480;
	ld.shared.f32 	%f315, [_ZZN3cub18CUB_300001_SM_10006detail6reduce18DeviceReduceKernelINS2_10policy_hubIfjN4cuda3std3__44plusIfEEE10Policy1000EN6thrust24THRUST_300001_SM_1000_NS6detail15normal_iteratorINSD_10device_ptrIfEEEEjS9_fNS7_10__identityEEEvT0_PT3_T1_NS0_13GridEvenShareISN_EET2_T4_E12temp_storage+76];
	add.f32 	%f316, %f315, %f314;
	selp.f32 	%f379, %f316, %f314, %p56;
	bra.uni 	$L__BB8_48;
$L__BB8_26:
	mov.u32 	%r35, %tid.x;
	add.s32 	%r72, %r35, %r270;
	mul.wide.u32 	%rd4, %r72, 4;
	add.s64 	%rd5, %rd1, %rd4;
	ld.global.f32 	%f41, [%rd5];
	ld.global.f32 	%f42, [%rd5+2048];
	ld.global.f32 	%f43, [%rd5+4096];
	ld.global.f32 	%f44, [%rd5+6144];
	ld.global.f32 	%f45, [%rd5+8192];
	ld.global.f32 	%f46, [%rd5+10240];
	ld.global.f32 	%f47, [%rd5+12288];
	ld.global.f32 	%f48, [%rd5+14336];
	ld.global.f32 	%f49, [%rd5+16384];
	ld.global.f32 	%f50, [%rd5+18432];
	ld.global.f32 	%f51, [%rd5+20480];
	ld.global.f32 	%f52, [%rd5+22528];
	ld.global.f32 	%f53, [%rd5+24576];
	ld.global.f32 	%f54, [%rd5+26624];
	ld.global.f32 	%f55, [%rd5+28672];
	ld.global.f32 	%f56, [%rd5+30720];
	add.f32 	%f57, %f41, %f42;
	add.f32 	%f58, %f43, %f44;
	add.f32 	%f59, %f45, %f46;
	add.f32 	%f60, %f47, %f48;
	add.f32 	%f61, %f49, %f50;
	add.f32 	%f62, %f51, %f52;
	add.f32 	%f63, %f53, %f54;
	add.f32 	%f64, %f55, %f56;
	add.f32 	%f65, %f57, %f58;
	add.f32 	%f66, %f59, %f60;
	add.f32 	%f67, %f61, %f62;
	add.f32 	%f68, %f63, %f64;
	add.f32 	%f69, %f65, %f66;
	add.f32 	%f70, %f67, %f68;
	add.f32 	%f378, %f69, %f70;
	setp.lt.u32 	%p2, %r6, %r4;
	@%p2 bra 	$L__BB8_44;
	add.s32 	%r36, %r4, %r270;
	not.b32 	%r74, %r35;
	add.s32 	%r75, %r74, %r1;
	sub.s32 	%r76, %r75, %r4;
	sub.s32 	%r267, %r76, %r270;
	add.s32 	%r77, %r36, %r35;
	add.s32 	%r266, %r77, 4096;
	mov.b32 	%r269, 0;
	mov.u32 	%r268, %r36;
$L__BB8_28:
	add.s32 	%r270, %r270, %r4;
	add.s32 	%r79, %r1, -8192;
	setp.gt.u32 	%p3, %r270, %r79;
	@%p3 bra 	$L__BB8_30;
	add.s32 	%r80, %r35, %r270;
	mul.wide.u32 	%rd6, %r80, 4;
	add.s64 	%rd7, %rd1, %rd6;
	ld.global.f32 	%f71, [%rd7];
	ld.global.f32 	%f72, [%rd7+2048];
	ld.global.f32 	%f73, [%rd7+4096];
	ld.global.f32 	%f74, [%rd7+6144];
	ld.global.f32 	%f75, [%rd7+8192];
	ld.global.f32 	%f76, [%rd7+10240];
	ld.global.f32 	%f77, [%rd7+12288];
	ld.global.f32 	%f78, [%rd7+14336];
	ld.global.f32 	%f79, [%rd7+16384];
	ld.global.f32 	%f80, [%rd7+18432];
	ld.global.f32 	%f81, [%rd7+20480];
	ld.global.f32 	%f82, [%rd7+22528];
	ld.global.f32 	%f83, [%rd7+24576];
	ld.global.f32 	%f84, [%rd7+26624];
	ld.global.f32 	%f85, [%rd7+28672];
	ld.global.f32 	%f86, [%rd7+30720];
	add.f32 	%f87, %f378, %f71;
	add.f32 	%f88, %f72, %f73;
	add.f32 	%f89, %f74, %f75;
	add.f32 	%f90, %f76, %f77;
	add.f32 	%f91, %f78, %f79;
	add.f32 	%f92, %f80, %f81;
	add.f32 	%f93, %f82, %f83;
	add.f32 	%f94, %f84, %f85;
	add.f32 	%f95, %f87, %f88;
	add.f32 	%f96, %f89, %f90;
	add.f32 	%f97, %f91, %f92;
	add.f32 	%f98, %f93, %f94;
	add.f32 	%f99, %f95, %f96;
	add.f32 	%f100, %f97, %f98;
	add.f32 	%f101, %f99, %f100;
	add.f32 	%f378, %f101, %f86;
	sub.s32 	%r81, %r1, %r270;
	setp.lt.u32 	%p4, %r81, %r4;
	add.s32 	%r269, %r269, 1;
	add.s32 	%r268, %r268, %r4;
	sub.s32 	%r267, %r267, %r4;
	add.s32 	%r266, %r266, %r4;
	@%p4 bra 	$L__BB8_44;
	bra.uni 	$L__BB8_28;
$L__BB8_30:
	setp.le.u32 	%p5, %r1, %r270;
	sub.s32 	%r83, %r1, %r270;
	setp.ge.s32 	%p6, %r35, %r83;
	or.pred  	%p7, %p5, %p6;
	@%p7 bra 	$L__BB8_44;
	not.b32 	%r85, %r35;
	add.s32 	%r86, %r1, %r85;
	sub.s32 	%r87, %r86, %r36;
	mul.lo.s32 	%r88, %r2, %r269;
	shl.b32 	%r89, %r88, 13;
	sub.s32 	%r90, %r87, %r89;
	shr.u32 	%r91, %r90, 9;
	add.s32 	%r49, %r91, 1;
	and.b32  	%r50, %r49, 15;
	setp.lt.u32 	%p8, %r90, 7680;
	mov.u32 	%r275, %r35;
	@%p8 bra 	$L__BB8_35;
	or.b32  	%r273, %r35, 4096;
	shr.u32 	%r92, %r267, 9;
	add.s32 	%r93, %r92, 1;
	and.b32  	%r94, %r93, 16777200;
	neg.s32 	%r271, %r94;
$L__BB8_33:
	.pragma "nounroll";
	add.s32 	%r95, %r266, -4096;
	mul.wide.u32 	%rd8, %r95, 4;
	add.s64 	%rd9, %rd1, %rd8;
	ld.global.f32 	%f103, [%rd9];
	add.f32 	%f104, %f378, %f103;
	add.s32 	%r96, %r266, -3584;
	mul.wide.u32 	%rd10, %r96, 4;
	add.s64 	%rd11, %rd1, %rd10;
	ld.global.f32 	%f105, [%rd11];
	add.f32 	%f106, %f104, %f105;
	add.s32 	%r97, %r266, -3072;
	mul.wide.u32 	%rd12, %r97, 4;
	add.s64 	%rd13, %rd1, %rd12;
	ld.global.f32 	%f107, [%rd13];
	add.f32 	%f108, %f106, %f107;
	add.s32 	%r98, %r266, -2560;
	mul.wide.u32 	%rd14, %r98, 4;
	add.s64 	%rd15, %rd1, %rd14;
	ld.global.f32 	%f109, [%rd15];
	add.f32 	%f110, %f108, %f109;
	add.s32 	%r99, %r266, -2048;
	mul.wide.u32 	%rd16, %r99, 4;
	add.s64 	%rd17, %rd1, %rd16;
	ld.global.f32 	%f111, [%rd17];
	add.f32 	%f112, %f110, %f111;
	add.s32 	%r100, %r266, -1536;
	mul.wide.u32 	%rd18, %r100, 4;
	add.s64 	%rd19, %rd1, %rd18;
	ld.global.f32 	%f113, [%rd19];
	add.f32 	%f114, %f112, %f113;
	add.s32 	%r101, %r266, -1024;
	mul.wide.u32 	%rd20, %r101, 4;
	add.s64 	%rd21, %rd1, %rd20;
	ld.global.f32 	%f115, [%rd21];
	add.f32 	%f116, %f114, %f115;
	add.s32 	%r102, %r266, 3584;
	add.s32 	%r103, %r266, -512;
	mul.wide.u32 	%rd22, %r103, 4;
	add.s64 	%rd23, %rd1, %rd22;
	ld.global.f32 	%f117, [%rd23];
	add.f32 	%f118, %f116, %f117;
	mul.wide.u32 	%rd24, %r266, 4;
	add.s64 	%rd25, %rd1, %rd24;
	ld.global.f32 	%f119, [%rd25];
	add.f32 	%f120, %f118, %f119;
	add.s32 	%r104, %r266, 512;
	mul.wide.u32 	%rd26, %r104, 4;
	add.s64 	%rd27, %rd1, %rd26;
	ld.global.f32 	%f121, [%rd27];
	add.f32 	%f122, %f120, %f121;
	add.s32 	%r105, %r266, 1024;
	mul.wide.u32 	%rd28, %r105, 4;
	add.s64 	%rd29, %rd1, %rd28;
	ld.global.f32 	%f123, [%rd29];
	add.f32 	%f124, %f122, %f123;
	add.s32 	%r106, %r266, 1536;
	mul.wide.u32 	%rd30, %r106, 4;
	add.s64 	%rd31, %rd1, %rd30;
	ld.global.f32 	%f125, [%rd31];
	add.f32 	%f126, %f124, %f125;
	add.s32 	%r107, %r266, 2048;
	mul.wide.u32 	%rd32, %r107, 4;
	add.s64 	%rd33, %rd1, %rd32;
	ld.global.f32 	%f127, [%rd33];
	add.f32 	%f128, %f126, %f127;
	add.s32 	%r108, %r266, 2560;
	mul.wide.u32 	%rd34, %r108, 4;
	add.s64 	%rd35, %rd1, %rd34;
	ld.global.f32 	%f129, [%rd35];
	add.f32 	%f130, %f128, %f129;
	add.s32 	%r109, %r266, 3072;
	mul.wide.u32 	%rd36, %r109, 4;
	add.s64 	%rd37, %rd1, %rd36;
	ld.global.f32 	%f131, [%rd37];
	add.f32 	%f132, %f130, %f131;
	mul.wide.u32 	%rd38, %r102, 4;
	add.s64 	%rd39, %rd1, %rd38;
	ld.global.f32 	%f133, [%rd39];
	add.f32 	%f378, %f132, %f133;
	add.s32 	%r273, %r273, 8192;
	add.s32 	%r266, %r266, 8192;
	add.s32 	%r271, %r271, 16;
	setp.ne.s32 	%p9, %r271, 0;
	@%p9 bra 	$L__BB8_33;
	add.s32 	%r275, %r273, -4096;
$L__BB8_35:
	setp.eq.s32 	%p10, %r50, 0;
	@%p10 bra 	$L__BB8_44;
	and.b32  	%r61, %r49, 7;
	setp.lt.u32 	%p11, %r50, 8;
	@%p11 bra 	$L__BB8_38;
	add.s32 	%r110, %r275, %r270;
	mul.wide.u32 	%rd40, %r110, 4;
	add.s64 	%rd41, %rd1, %rd40;
	ld.global.f32 	%f135, [%rd41];
	add.f32 	%f136, %f378, %f135;
	add.s32 	%r111, %r110, 512;
	mul.wide.u32 	%rd42, %r111, 4;
	add.s64 	%rd43, %rd1, %rd42;
	ld.global.f32 	%f137, [%rd43];
	add.f32 	%f138, %f136, %f137;
	add.s32 	%r112, %r110, 1024;
	mul.wide.u32 	%rd44, %r112, 4;
	add.s64 	%rd45, %rd1, %rd44;
	ld.global.f32 	%f139, [%rd45];
	add.f32 	%f140, %f138, %f139;
	add.s32 	%r113, %r110, 1536;
	mul.wide.u32 	%rd46, %r113, 4;
	add.s64 	%rd47, %rd1, %rd46;
	ld.global.f32 	%f141, [%rd47];
	add.f32 	%f142, %f140, %f141;
	add.s32 	%r114, %r110, 2048;
	mul.wide.u32 	%rd48, %r114, 4;
	add.s64 	%rd49, %rd1, %rd48;
	ld.global.f32 	%f143, [%rd49];
	add.f32 	%f144, %f142, %f143;
	add.s32 	%r115, %r110, 2560;
	mul.wide.u32 	%rd50, %r115, 4;
	add.s64 	%rd51, %rd1, %rd50;
	ld.global.f32 	%f145, [%rd51];
	add.f32 	%f146, %f144, %f145;
	add.s32 	%r116, %r110, 3072;
	mul.wide.u32 	%rd52, %r116, 4;
	add.s64 	%rd53, %rd1, %rd52;
	ld.global.f32 	%f147, [%rd53];
	add.f32 	%f148, %f146, %f147;
	add.s32 	%r117, %r110, 3584;
	mul.wide.u32 	%rd54, %r117, 4;
	add.s64 	%rd55, %rd1, %rd54;
	ld.global.f32 	%f149, [%rd55];
	add.f32 	%f378, %f148, %f149;
	add.s32 	%r275, %r275, 4096;
$L__BB8_38:
	setp.eq.s32 	%p12, %r61, 0;
	@%p12 bra 	$L__BB8_44;
	setp.lt.u32 	%p13, %r61, 4;
	@%p13 bra 	$L__BB8_41;
	add.s32 	%r118, %r275, %r270;
	mul.wide.u32 	%rd56, %r118, 4;
	add.s64 	%rd57, %rd1, %rd56;
	ld.global.f32 	%f151, [%rd57];
	add.f32 	%f152, %f378, %f151;
	add.s32 	%r119, %r118, 512;
	mul.wide.u32 	%rd58, %r119, 4;
	add.s64 	%rd59, %rd1, %rd58;
	ld.global.f32 	%f153, [%rd59];
	add.f32 	%f154, %f152, %f153;
	add.s32 	%r120, %r118, 1024;
	mul.wide.u32 	%rd60, %r120, 4;
	add.s64 	%rd61, %rd1, %rd60;
	ld.global.f32 	%f155, [%rd61];
	add.f32 	%f156, %f154, %f155;
	add.s32 	%r121, %r118, 1536;
	mul.wide.u32 	%rd62, %r121, 4;
	add.s64 	%rd63, %rd1, %rd62;
	ld.global.f32 	%f157, [%rd63];
	add.f32 	%f378, %f156, %f157;
	add.s32 	%r275, %r275, 2048;
$L__BB8_41:
	and.b32  	%r122, %r49, 3;
	setp.eq.s32 	%p14, %r122, 0;
	@%p14 bra 	$L__BB8_44;
	add.s32 	%r278, %r275, %r268;
	cvt.u16.u32 	%rs1, %r267;
	shr.u16 	%rs2, %rs1, 9;
	add.s16 	%rs3, %rs2, 1;
	cvt.u32.u16 	%r123, %rs3;
	and.b32  	%r124, %r123, 3;
	neg.s32 	%r277, %r124;
$L__BB8_43:
	.pragma "nounroll";
	mul.wide.u32 	%rd64, %r278, 4;
	add.s64 	%rd65, %rd1, %rd64;
	ld.global.f32 	%f158, [%rd65];
	add.f32 	%f378, %f378, %f158;
	add.s32 	%r278, %r278, 512;
	add.s32 	%r277, %r277, 1;
	setp.ne.s32 	%p15, %r277, 0;
	@%p15 bra 	$L__BB8_43;
$L__BB8_44:
	// begin inline asm
	mov.u32 %r125, %laneid;
	// end inline asm
	mov.b32 	%r127, %f378;
	mov.b32 	%r128, 1;
	mov.b32 	%r149, 31;
	mov.b32 	%r150, -1;
	// begin inline asm
	shfl.sync.down.b32 %r126, %r127, %r128, %r149, %r150;
	// end inline asm
	setp.gt.s32 	%p16, %r125, 30;
	mov.b32 	%f159, %r126;
	add.f32 	%f160, %f378, %f159;
	selp.f32 	%f161, %f378, %f160, %p16;
	mov.b32 	%r132, %f161;
	mov.b32 	%r133, 2;
	// begin inline asm
	shfl.sync.down.b32 %r131, %r132, %r133, %r149, %r150;
	// end inline asm
	setp.gt.s32 	%p17, %r125, 29;
	mov.b32 	%f162, %r131;
	add.f32 	%f163, %f161, %f162;
	selp.f32 	%f164, %f161, %f163, %p17;
	mov.b32 	%r137, %f164;
	mov.b32 	%r138, 4;
	// begin inline asm
	shfl.sync.down.b32 %r136, %r137, %r138, %r149, %r150;
	// end inline asm
	setp.gt.s32 	%p18, %r125, 27;
	mov.b32 	%f165, %r136;
	add.f32 	%f166, %f164, %f165;
	selp.f32 	%f167, %f164, %f166, %p18;
	mov.b32 	%r142, %f167;
	mov.b32 	%r143, 8;
	// begin inline asm
	shfl.sync.down.b32 %r141, %r142, %r143, %r149, %r150;
	// end inline asm
	setp.gt.s32 	%p19, %r125, 23;
	mov.b32 	%f168, %r141;
	add.f32 	%f169, %f167, %f168;
	selp.f32 	%f170, %f167, %f169, %p19;
	mov.b32 	%r147, %f170;
	mov.b32 	%r148, 16;
	// begin inline asm
	shfl.sync.down.b32 %r146, %r147, %r148, %r149, %r150;
	// end inline asm
	setp.gt.s32 	%p20, %r125, 15;
	mov.b32 	%f171, %r146;
	add.f32 	%f37, %f170, %f171;
	selp.f32 	%f379, %f170, %f37, %p20;
	setp.ne.s32 	%p21, %r125, 0;
	@%p21 bra 	$L__BB8_46;
	shr.u32 	%r151, %r35, 3;
	and.b32  	%r152, %r151, 124;
	mov.u32 	%r153, _ZZN3cub18CUB_300001_SM_10006detail6reduce18DeviceReduceKernelINS2_10policy_hubIfjN4cuda3std3__44plusIfEEE10Policy1000EN6thrust24THRUST_300001_SM_1000_NS6detail15normal_iteratorINSD_10device_ptrIfEEEEjS9_fNS7_10__identityEEEvT0_PT3_T1_NS0_13GridEvenShareISN_EET2_T4_E12temp_storage;
	add.s32 	%r154, %r153, %r152;
	st.shared.f32 	[%r154+16], %f37;
$L__BB8_46:
	bar.sync 	0;
	setp.ne.s32 	%p22, %r35, 0;
	@%p22 bra 	$L__BB8_48;
	ld.shared.f32 	%f172, [_ZZN3cub18CUB_300001_SM_10006detail6reduce18DeviceReduceKernelINS2_10policy_hubIfjN4cuda3std3__44plusIfEEE10Policy1000EN6thrust24THRUST_300001_SM_1000_NS6detail15normal_iteratorINSD_10device_ptrIfEEEEjS9_fNS7_10__identityEEEvT0_PT3_T1_NS0_13GridEvenShareISN_EET2_T4_E12temp_storage+20];
	add.f32 	%f173, %f379, %f172;
	ld.shared.f32 	%f174, [_ZZN3cub18CUB_300001_SM_10006detail6reduce18DeviceReduceKernelINS2_10policy_hubIfjN4cuda3std3__44plusIfEEE10Policy1000EN6thrust24THRUST_300001_SM_1000_NS6detail15normal_iteratorINSD_10device_ptrIfEEEEjS9_fNS7_10__identityEEEvT0_PT3_T1_NS0_13GridEvenShareISN_EET2_T4_E12temp_storage+24];
	add.f32 	%f175, %f173, %f174;
	ld.shared.f32 	%f176, [_ZZN3cub18CUB_300001_SM_10006detail6reduce18DeviceReduceKernelINS2_10policy_hubIfjN4cuda3std3__44plusIfEEE10Policy1000EN6thrust24THRUST_300001_SM_1000_NS6detail15normal_iteratorINSD_10device_ptrIfEEEEjS9_fNS7_10__identityEEEvT0_PT3_T1_NS0_13GridEvenShareISN_EET2_T4_E12temp_storage+28];
	add.f32 	%f177, %f175, %f176;
	ld.shared.f32 	%f178, [_ZZN3cub18CUB_300001_SM_10006detail6reduce18DeviceReduceKernelINS2_10policy_hubIfjN4cuda3std3__44plusIfEEE10Policy1000EN6thrust24THRUST_300001_SM_1000_NS6detail15normal_iteratorINSD_10device_ptrIfEEEEjS9_fNS7_10__identityEEEvT0_PT3_T1_NS0_13GridEvenShareISN_EET2_T4_E12temp_storage+32];
	add.f32 	%f179, %f177, %f178;
	ld.shared.f32 	%f180, [_ZZN3cub18CUB_300001_SM_10006detail6reduce18DeviceReduceKernelINS2_10policy_hubIfjN4cuda3std3__44plusIfEEE10Policy1000EN6thrust24THRUST_300001_SM_1000_NS6detail15normal_iteratorINSD_10device_ptrIfEEEEjS9_fNS7_10__identityEEEvT0_PT3_T1_NS0_13GridEvenShareISN_EET2_T4_E12temp_storage+36];
	add.f32 	%f181, %f179, %f180;
	ld.shared.f32 	%f182, [_ZZN3cub18CUB_300001_SM_10006detail6reduce18DeviceReduceKernelINS2_10policy_hubIfjN4cuda3std3__44plusIfEEE10Policy1000EN6thrust24THRUST_300001_SM_1000_NS6detail15normal_iteratorINSD_10device_ptrIfEEEEjS9_fNS7_10__identityEEEvT0_PT3_T1_NS0_13GridEvenShareISN_EET2_T4_E12temp_storage+40];
	add.f32 	%f183, %f181, %f182;
	ld.shared.f32 	%f184, [_ZZN3cub18CUB_300001_SM_10006detail6reduce18DeviceReduceKernelINS2_10policy_hubIfjN4cuda3std3__44plusIfEEE10Policy1000EN6thrust24THRUST_300001_SM_1000_NS6detail15normal_iteratorINSD_10device_ptrIfEEEEjS9_fNS7_10__identityEEEvT0_PT3_T1_NS0_13GridEvenShareISN_EET2_T4_E12temp_storage+44];
	add.f32 	%f185, %f183, %f184;
	ld.shared.f32 	%f186, [_ZZN3cub18CUB_300001_SM_10006detail6reduce18DeviceReduceKernelINS2_10policy_hubIfjN4cuda3std3__44plusIfEEE10Policy1000EN6thrust24THRUST_300001_SM_1000_NS6detail15normal_iteratorINSD_10device_ptrIfEEEEjS9_fNS7_10__identityEEEvT0_PT3_T1_NS0_13GridEvenShareISN_EET2_T4_E12temp_storage+48];
	add.f32 	%f187, %f185, %f186;
	ld.shared.f32 	%f188, [_ZZN3cub18CUB_300001_SM_10006detail6reduce18DeviceReduceKernelINS2_10policy_hubIfjN4cuda3std3__44plusIfEEE10Policy1000EN6thrust24THRUST_300001_SM_1000_NS6detail15normal_iteratorINSD_10device_ptrIfEEEEjS9_fNS7_10__identityEEEvT0_PT3_T1_NS0_13GridEvenShareISN_EET2_T4_E12temp_storage+52];
	add.f32 	%f189, %f187, %f188;
	ld.shared.f32 	%f190, [_ZZN3cub18CUB_300001_SM_10006detail6reduce18DeviceReduceKernelINS2_10policy_hubIfjN4cuda3std3__44plusIfEEE10Policy1000EN6thrust24THRUST_300001_SM_1000_NS6detail15normal_iteratorINSD_10device_ptrIfEEEEjS9_fNS7_10__identityEEEvT0_PT3_T1_NS0_13GridEvenShareISN_EET2_T4_E12temp_storage+56];
	add.f32 	%f191, %f189, %f190;
	ld.shared.f32 	%f192, [_ZZN3cub18CUB_300001_SM_10006detail6reduce18DeviceReduceKernelINS2_10policy_hubIfjN4cuda3std3__44plusIfEEE10Policy1000EN6thrust24THRUST_300001_SM_1000_NS6detail15normal_iteratorINSD_10device_ptrIfEEEEjS9_fNS7_10__identityEEEvT0_PT3_T1_NS0_13GridEvenShareISN_EET2_T4_E12temp_storage+60];
	add.f32 	%f193, %f191, %f192;
	ld.shared.f32 	%f194, [_ZZN3cub18CUB_300001_SM_10006detail6reduce18DeviceReduceKernelINS2_10policy_hubIfjN4cuda3std3__44plusIfEEE10Policy1000EN6thrust24THRUST_300001_SM_1000_NS6detail15normal_iteratorINSD_10device_ptrIfEEEEjS9_fNS7_10__identityEEEvT0_PT3_T1_NS0_13GridEvenShareISN_EET2_T4_E12temp_storage+64];
	add.f32 	%f195, %f193, %f194;
	ld.shared.f32 	%f196, [_ZZN3cub18CUB_300001_SM_10006detail6reduce18DeviceReduceKernelINS2_10policy_hubIfjN4cuda3std3__44plusIfEEE10Policy1000EN6thrust24THRUST_300001_SM_1000_NS6detail15normal_iteratorINSD_10device_ptrIfEEEEjS9_fNS7_10__identityEEEvT0_PT3_T1_NS0_13GridEvenShareISN_EET2_T4_E12temp_storage+68];
	add.f32 	%f197, %f195, %f196;
	ld.shared.f32 	%f198, [_ZZN3cub18CUB_300001_SM_10006detail6reduce18DeviceReduceKernelINS2_10policy_hubIfjN4cuda3std3__44plusIfEEE10Policy1000EN6thrust24THRUST_300001_SM_1000_NS6detail15normal_iteratorINSD_10device_ptrIfEEEEjS9_fNS7_10__identityEEEvT0_PT3_T1_NS0_13GridEvenShareISN_EET2_T4_E12temp_storage+72];
	add.f32 	%f199, %f197, %f198;
	ld.shared.f32 	%f200, [_ZZN3cub18CUB_300001_SM_10006detail6reduce18DeviceReduceKernelINS2_10policy_hubIfjN4cuda3std3__44plusIfEEE10Policy1000EN6thrust24THRUST_300001_SM_1000_NS6detail15normal_iteratorINSD_10device_ptrIfEEEEjS9_fNS7_10__identityEEEvT0_PT3_T1_NS0_13GridEvenShareISN_EET2_T4_E12temp_storage+76];
	add.f32 	%f379, %f199, %f200;
$L__BB8_48:
	mov.u32 	%r256, %tid.x;
	setp.ne.s32 	%p64, %r256, 0;
	@%p64 bra 	$L__BB8_50;
	ld.param.u64 	%rd129, [_ZN3cub18CUB_300001_SM_10006detail6reduce18DeviceReduceKernelINS2_10policy_hubIfjN4cuda3std3__44plusIfEEE10Policy1000EN6thrust24THRUST_300001_SM_1000_NS6detail15normal_iteratorINSD_10device_ptrIfEEEEjS9_fNS7_10__identityEEEvT0_PT3_T1_NS0_13GridEvenShareISN_EET2_T4__param_1];
	cvta.to.global.u64 	%rd126, %rd129;
	mul.wide.u32 	%rd127, %r3, 4;
	add.s64 	%rd128, %rd126, %rd127;
	st.global.f32 	[%rd128], %f379;
$L__BB8_50:
	ret;

}
	// .globl	_ZN3cub18CUB_300001_SM_10006detail6reduce28DeviceReduceSingleTileKernelINS2_10policy_hubIfjN4cuda3std3__44plusIfEEE10Policy1000EPfSC_iS9_ffNS7_10__identityEEEvT0_T1_T2_T3_T4_T6_
.visible .entry _ZN3cub18CUB_300001_SM_10006detail6reduce28DeviceReduceSingleTileKernelINS2_10policy_hubIfjN4cuda3std3__44plusIfEEE10Policy1000EPfSC_iS9_ffNS7_10__identityEEEvT0_T1_T2_T3_T4_T6_(
	.param .u64 .ptr .align 1 _ZN3cub18CUB_300001_SM_10006detail6reduce28DeviceReduceSingleTileKernelINS2_10policy_hubIfjN4cuda3std3__44plusIfEEE10Policy1000EPfSC_iS9_ffNS7_10__identityEEEvT0_T1_T2_T3_T4_T6__param_0,
	.param .u64 .ptr .align 1 _ZN3cub18CUB_300001_SM_10006detail6reduce28DeviceReduceSingleTileKernelINS2_10policy_hubIfjN4cuda3std3__44plusIfEEE10Policy1000EPfSC_iS9_ffNS7_10__identityEEEvT0_T1_T2_T3_T4_T6__param_1,
	.param .u32 _ZN3cub18CUB_300001_SM_10006detail6reduce28DeviceReduceSingleTileKernelINS2_10policy_hubIfjN4cuda3std3__44plusIfEEE10Policy1000EPfSC_iS9_ffNS7_10__identityEEEvT0_T1_T2_T3_T4_T6__param_2,
	.param .align 1 .b8 _ZN3cub18CUB_300001_SM_10006detail6reduce28DeviceReduceSingleTileKernelINS2_10policy_hubIfjN4cuda3std3__44plusIfEEE10Policy1000EPfSC_iS9_ffNS7_10__identityEEEvT0_T1_T2_T3_T4_T6__param_3[1],
	.param .f32 _ZN3cub18CUB_300001_SM_10006detail6reduce28DeviceReduceSingleTileKernelINS2_10policy_hubIfjN4cuda3std3__44plusIfEEE10Policy1000EPfSC_iS9_ffNS7_10__identityEEEvT0_T1_T2_T3_T4_T6__param_4,
	.param .align 1 .b8 _ZN3cub18CUB_300001_SM_10006detail6reduce28DeviceReduceSingleTileKernelINS2_10policy_hubIfjN4cuda3std3__44plusIfEEE10Policy1000EPfSC_iS9_ffNS7_10__identityEEEvT0_T1_T2_T3_T4_T6__param_5[1]
)
.maxntid 512
.minnctapersm 1
{
	.reg .pred 	%p<113>;
	.reg .b32 	%r<407>;
	.reg .b32 	%f<531>;
	.reg .b64 	%rd<133>;
	// demoted variable
	.shared .align 4 .b8 _ZZN3cub18CUB_300001_SM_10006detail6reduce28DeviceReduceSingleTileKernelINS2_10policy_hubIfjN4cuda3std3__44plusIfEEE10Policy1000EPfSC_iS9_ffNS7_10__identityEEEvT0_T1_T2_T3_T4_T6_E12temp_storage[84];
	ld.param.u64 	%rd16, [_ZN3cub18CUB_300001_SM_10006detail6reduce28DeviceReduceSingleTileKernelINS2_10policy_hubIfjN4cuda3std3__44plusIfEEE10Policy1000EPfSC_iS9_ffNS7_10__identityEEEvT0_T1_T2_T3_T4_T6__param_0];
	ld.param.u64 	%rd17, [_ZN3cub18CUB_300001_SM_10006detail6reduce28DeviceReduceSingleTileKernelINS2_10policy_hubIfjN4cuda3std3__44plusIfEEE10Policy1000EPfSC_iS9_ffNS7_10__identityEEEvT0_T1_T2_T3_T4_T6__param_1];
	ld.param.u32 	%r67, [_ZN3cub18CUB_300001_SM_10006detail6reduce28DeviceReduceSingleTileKernelINS2_10policy_hubIfjN4cuda3std3__44plusIfEEE10Policy1000EPfSC_iS9_ffNS7_10__identityEEEvT0_T1_T2_T3_T4_T6__param_2];
	ld.param.f32 	%f58, [_ZN3cub18CUB_300001_SM_10006detail6reduce28DeviceReduceSingleTileKernelINS2_10policy_hubIfjN4cuda3std3__44plusIfEEE10Policy1000EPfSC_iS9_ffNS7_10__identityEEEvT0_T1_T2_T3_T4_T6__param_4];
	cvta.to.global.u64 	%rd1, %rd17;
	setp.ne.s32 	%p1, %r67, 0;
	@%p1 bra 	$L__BB9_3;
	mov.u32 	%r380, %tid.x;
	setp.ne.s32 	%p112, %r380, 0;
	@%p112 bra 	$L__BB9_74;
	st.global.f32 	[%rd1], %f58;
	bra.uni 	$L__BB9_74;
$L__BB9_3:
	and.b64  	%rd18, %rd16, 7;
	setp.ne.s64 	%p2, %rd18, 0;
	@%p2 bra 	$L__BB9_38;
	setp.gt.s32 	%p57, %r67, 8191;
	@%p57 bra 	$L__BB9_22;
	mov.u32 	%r1, %tid.x;
	setp.ge.s32 	%p74, %r1, %r67;
	mov.f32 	%f509, 0f00000000;
	mov.u32 	%r384, %r1;
	@%p74 bra 	$L__BB9_7;
	mul.wide.u32 	%rd121, %r1, 4;
	add.s64 	%rd120, %rd16, %rd121;
	// begin inline asm
	ld.global.nc.u32 %r300, [%rd120];
	// end inline asm
	mov.b32 	%f509, %r300;
	add.s32 	%r384, %r1, 512;
$L__BB9_7:
	setp.ge.s32 	%p75, %r384, %r67;
	@%p75 bra 	$L__BB9_13;
	not.b32 	%r301, %r384;
	add.s32 	%r4, %r67, %r301;
	and.b32  	%r302, %r4, 1536;
	setp.eq.s32 	%p76, %r302, 1536;
	@%p76 bra 	$L__BB9_11;
	mul.wide.u32 	%rd122, %r384, 4;
	add.s64 	%rd129, %rd16, %rd122;
	shr.u32 	%r303, %r4, 9;
	add.s32 	%r304, %r303, 1;
	and.b32  	%r305, %r304, 3;
	neg.s32 	%r382, %r305;
$L__BB9_10:
	.pragma "nounroll";
	// begin inline asm
	ld.global.nc.u32 %r306, [%rd129];
	// end inline asm
	mov.b32 	%f395, %r306;
	add.f32 	%f509, %f509, %f395;
	add.s32 	%r384, %r384, 512;
	add.s64 	%rd129, %rd129, 2048;
	add.s32 	%r382, %r382, 1;
	setp.ne.s32 	%p77, %r382, 0;
	@%p77 bra 	$L__BB9_10;
$L__BB9_11:
	setp.lt.u32 	%p78, %r4, 1536;
	@%p78 bra 	$L__BB9_13;
$L__BB9_12:
	mul.wide.s32 	%rd128, %r384, 4;
	add.s64 	%rd124, %rd16, %rd128;
	// begin inline asm
	ld.global.nc.u32 %r307, [%rd124];
	// end inline asm
	mov.b32 	%f396, %r307;
	add.f32 	%f397, %f509, %f396;
	add.s64 	%rd125, %rd124, 2048;
	// begin inline asm
	ld.global.nc.u32 %r308, [%rd125];
	// end inline asm
	mov.b32 	%f398, %r308;
	add.f32 	%f399, %f397, %f398;
	add.s64 	%rd126, %rd124, 4096;
	// begin inline asm
	ld.global.nc.u32 %r309, [%rd126];
	// end inline asm
	mov.b32 	%f400, %r309;
	add.f32 	%f401, %f399, %f400;
	add.s64 	%rd127, %rd124, 6144;
	// begin inline asm
	ld.global.nc.u32 %r310, [%rd127];
	// end inline asm
	mov.b32 	%f402, %r310;
	add.f32 	%f509, %f401, %f402;
	add.s32 	%r384, %r384, 2048;
	setp.lt.s32 	%p79, %r384, %r67;
	@%p79 bra 	$L__BB9_12;
$L__BB9_13:
	setp.lt.s32 	%p80, %r67, 512;
	@%p80 bra 	$L__BB9_18;
	// begin inline asm
	mov.u32 %r349, %laneid;
	// end inline asm
	mov.b32 	%r351, %f509;
	mov.b32 	%r352, 1;
	mov.b32 	%r373, 31;
	mov.b32 	%r374, -1;
	// begin inline asm
	shfl.sync.down.b32 %r350, %r351, %r352, %r373, %r374;
	// end inline asm
	setp.gt.s32 	%p104, %r349, 30;
	mov.b32 	%f461, %r350;
	add.f32 	%f462, %f509, %f461;
	selp.f32 	%f463, %f509, %f462, %p104;
	mov.b32 	%r356, %f463;
	mov.b32 	%r357, 2;
	// begin inline asm
	shfl.sync.down.b32 %r355, %r356, %r357, %r373, %r374;
	// end inline asm
	setp.gt.s32 	%p105, %r349, 29;
	mov.b32 	%f464, %r355;
	add.f32 	%f465, %f463, %f464;
	selp.f32 	%f466, %f463, %f465, %p105;
	mov.b32 	%r361, %f466;
	mov.b32 	%r362, 4;
	// begin inline asm
	shfl.sync.down.b32 %r360, %r361, %r362, %r373, %r374;
	// end inline asm
	setp.gt.s32 	%p106, %r349, 27;
	mov.b32 	%f467, %r360;
	add.f32 	%f468, %f466, %f467;
	selp.f32 	%f469, %f466, %f468, %p106;
	mov.b32 	%r366, %f469;
	mov.b32 	%r367, 8;
	// begin inline asm
	shfl.sync.down.b32 %r365, %r366, %r367, %r373, %r374;
	// end inline asm
	setp.gt.s32 	%p107, %r349, 23;
	mov.b32 	%f470, %r365;
	add.f32 	%f471, %f469, %f470;
	selp.f32 	%f472, %f469, %f471, %p107;
	mov.b32 	%r371, %f472;
	mov.b32 	%r372, 16;
	// begin inline asm
	shfl.sync.down.b32 %r370, %r371, %r372, %r373, %r374;
	// end inline asm
	setp.gt.s32 	%p108, %r349, 15;
	mov.b32 	%f473, %r370;
	add.f32 	%f10, %f472, %f473;
	selp.f32 	%f530, %f472, %f10, %p108;
	setp.ne.s32 	%p109, %r349, 0;
	@%p109 bra 	$L__BB9_16;
	shr.u32 	%r375, %r1, 3;
	and.b32  	%r376, %r375, 124;
	mov.u32 	%r377, _ZZN3cub18CUB_300001_SM_10006detail6reduce28DeviceReduceSingleTileKernelINS2_10policy_hubIfjN4cuda3std3__44plusIfEEE10Policy1000EPfSC_iS9_ffNS7_10__identityEEEvT0_T1_T2_T3_T4_T6_E12temp_storage;
	add.s32 	%r378, %r377, %r376;
	st.shared.f32 	[%r378+16], %f10;
$L__BB9_16:
	bar.sync 	0;
	setp.ne.s32 	%p110, %r1, 0;
	@%p110 bra 	$L__BB9_72;
	ld.shared.f32 	%f474, [_ZZN3cub18CUB_300001_SM_10006detail6reduce28DeviceReduceSingleTileKernelINS2_10policy_hubIfjN4cuda3std3__44plusIfEEE10Policy1000EPfSC_iS9_ffNS7_10__identityEEEvT0_T1_T2_T3_T4_T6_E12temp_storage+20];
	add.f32 	%f475, %f530, %f474;
	ld.shared.f32 	%f476, [_ZZN3cub18CUB_300001_SM_10006detail6reduce28DeviceReduceSingleTileKernelINS2_10policy_hubIfjN4cuda3std3__44plusIfEEE10Policy1000EPfSC_iS9_ffNS7_10__identityEEEvT0_T1_T2_T3_T4_T6_E12temp_storage+24];
	add.f32 	%f477, %f475, %f476;
	ld.shared.f32 	%f478, [_ZZN3cub18CUB_300001_SM_10006detail6reduce28DeviceReduceSingleTileKernelINS2_10policy_hubIfjN4cuda3std3__44plusIfEEE10Policy1000EPfSC_iS9_ffNS7_10__identityEEEvT0_T1_T2_T3_T4_T6_E12temp_storage+28];
	add.f32 	%f479, %f477, %f478;
	ld.shared.f32 	%f480, [_ZZN3cub18CUB_300001_SM_10006detail6reduce28DeviceReduceSingleTileKernelINS2_10policy_hubIfjN4cuda3std3__44plusIfEEE10Policy1000EPfSC_iS9_ffNS7_10__identityEEEvT0_T1_T2_T3_T4_T6_E12temp_storage+32];
	add.f32 	%f481, %f479, %f480;
	ld.shared.f32 	%f482, [_ZZN3cub18CUB_300001_SM_10006detail6reduce28DeviceReduceSingleTileKernelINS2_10policy_hubIfjN4cuda3std3__44plusIfEEE10Policy1000EPfSC_iS9_ffNS7_10__identityEEEvT0_T1_T2_T3_T4_T6_E12temp_storage+36];
	add.f32 	%f483, %f481, %f482;
	ld.shared.f32 	%f484, [_ZZN3cub18CUB_300001_SM_10006detail6reduce28DeviceReduceSingleTileKernelINS2_10policy_hubIfjN4cuda3std3__44plusIfEEE10Policy1000EPfSC_iS9_ffNS7_10__identityEEEvT0_T1_T2_T3_T4_T6_E12temp_storage+40];
	add.f32 	%f485, %f483, %f484;
	ld.shared.f32 	%f486, [_ZZN3cub18CUB_300001_SM_10006detail6reduce28DeviceReduceSingleTileKernelINS2_10policy_hubIfjN4cuda3std3__44plusIfEEE10Policy1000EPfSC_iS9_ffNS7_10__identityEEEvT0_T1_T2_T3_T4_T6_E12temp_storage+44];
	add.f32 	%f487, %f485, %f486;
	ld.shared.f32 	%f488, [_ZZN3cub18CUB_300001_SM_10006detail6reduce28DeviceReduceSingleTileKernelINS2_10policy_hubIfjN4cuda3std3__44plusIfEEE10Policy1000EPfSC_iS9_ffNS7_10__identityEEEvT0_T1_T2_T3_T4_T6_E12temp_storage+48];
	add.f32 	%f489, %f487, %f488;
	ld.shared.f32 	%f490, [_ZZN3cub18CUB_300001_SM_10006detail6reduce28DeviceReduceSingleTileKernelINS2_10policy_hubIfjN4cuda3std3__44plusIfEEE10Policy1000EPfSC_iS9_ffNS7_10__identityEEEvT0_T1_T2_T3_T4_T6_E12temp_storage+52];
	add.f32 	%f491, %f489, %f490;
	ld.shared.f32 	%f492, [_ZZN3cub18CUB_300001_SM_10006detail6reduce28DeviceReduceSingleTileKernelINS2_10policy_hubIfjN4cuda3std3__44plusIfEEE10Policy1000EPfSC_iS9_ffNS7_10__identityEEEvT0_T1_T2_T3_T4_T6_E12temp_storage+56];
	add.f32 	%f493, %f491, %f492;
	ld.shared.f32 	%f494, [_ZZN3cub18CUB_300001_SM_10006detail6reduce28DeviceReduceSingleTileKernelINS2_10policy_hubIfjN4cuda3std3__44plusIfEEE10Policy1000EPfSC_iS9_ffNS7_10__identityEEEvT0_T1_T2_T3_T4_T6_E12temp_storage+60];
	add.f32 	%f495, %f493, %f494;
	ld.shared.f32 	%f496, [_ZZN3cub18CUB_300001_SM_10006detail6reduce28DeviceReduceSingleTileKernelINS2_10policy_hubIfjN4cuda3std3__44plusIfEEE10Policy1000EPfSC_iS9_ffNS7_10__identityEEEvT0_T1_T2_T3_T4_T6_E12temp_storage+64];
	add.f32 	%f497, %f495, %f496;
	ld.shared.f32 	%f498, [_ZZN3cub18CUB_300001_SM_10006detail6reduce28DeviceReduceSingleTileKernelINS2_10policy_hubIfjN4cuda3std3__44plusIfEEE10Policy1000EPfSC_iS9_ffNS7_10__identityEEEvT0_T1_T2_T3_T4_T6_E12temp_storage+68];
	add.f32 	%f499, %f497, %f498;
	ld.shared.f32 	%f500, [_ZZN3cub18CUB_300001_SM_10006detail6reduce28DeviceReduceSingleTileKernelINS2_10policy_hubIfjN4cuda3std3__44plusIfEEE10Policy1000EPfSC_iS9_ffNS7_10__identityEEEvT0_T1_T2_T3_T4_T6_E12temp_storage+72];
	add.f32 	%f501, %f499, %f500;
	ld.shared.f32 	%f502, [_ZZN3cub18CUB_300001_SM_10006detail6reduce28DeviceReduceSingleTileKernelINS2_10policy_hubIfjN4cuda3std3__44plusIfEEE10Policy1000EPfSC_iS9_ffNS7_10__identityEEEvT0_T1_T2_T3_T4_T6_E12temp_storage+76];
	add.f32 	%f530, %f501, %f502;
	bra.uni 	$L__BB9_72;
$L__BB9_18:
	// begin inline asm
	mov.u32 %r311, %laneid;
	// end inline asm
	and.b32  	%r337, %r1, 992;
	add.s32 	%r338, %r337, 32;
	setp.gt.s32 	%p81, %r338, %r67;
	not.b32 	%r339, %r337;
	add.s32 	%r340, %r67, %r339;
	selp.b32 	%r335, %r340, 31, %p81;
	mov.b32 	%r313, %f509;
	mov.b32 	%r314, 1;
	mov.b32 	%r336, -1;
	// begin inline asm
	shfl.sync.down.b32 %r312, %r313, %r314, %r335, %r336;
	// end inline asm
	setp.lt.s32 	%p82, %r311, %r335;
	mov.b32 	%f403, %r312;
	add.f32 	%f404, %f509, %f403;
	selp.f32 	%f405, %f404, %f509, %p82;
	mov.b32 	%r318, %f405;
	mov.b32 	%r319, 2;
	// begin inline asm
	shfl.sync.down.b32 %r317, %r318, %r319, %r335, %r336;
	// end inline asm
	add.s32 	%r341, %r311, 2;
	setp.gt.s32 	%p83, %r341, %r335;
	mov.b32 	%f406, %r317;
	add.f32 	%f407, %f405, %f406;
	selp.f32 	%f408, %f405, %f407, %p83;
	mov.b32 	%r323, %f408;
	mov.b32 	%r324, 4;
	// begin inline asm
	shfl.sync.down.b32 %r322, %r323, %r324, %r335, %r336;
	// end inline asm
	add.s32 	%r342, %r311, 4;
	setp.gt.s32 	%p84, %r342, %r335;
	mov.b32 	%f409, %r322;
	add.f32 	%f410, %f408, %f409;
	selp.f32 	%f411, %f408, %f410, %p84;
	mov.b32 	%r328, %f411;
	mov.b32 	%r329, 8;
	// begin inline asm
	shfl.sync.down.b32 %r327, %r328, %r329, %r335, %r336;
	// end inline asm
	add.s32 	%r343, %r311, 8;
	setp.gt.s32 	%p85, %r343, %r335;
	mov.b32 	%f412, %r327;
	add.f32 	%f413, %f411, %f412;
	selp.f32 	%f414, %f411, %f413, %p85;
	mov.b32 	%r333, %f414;
	mov.b32 	%r334, 16;
	// begin inline asm
	shfl.sync.down.b32 %r332, %r333, %r334, %r335, %r336;
	// end inline asm
	add.s32 	%r344, %r311, 16;
	setp.gt.s32 	%p86, %r344, %r335;
	mov.b32 	%f415, %r332;
	add.f32 	%f416, %f414, %f415;
	selp.f32 	%f530, %f414, %f416, %p86;
	setp.ne.s32 	%p87, %r311, 0;
	@%p87 bra 	$L__BB9_20;
	shr.u32 	%r345, %r1, 3;
	and.b32  	%r346, %r345, 124;
	mov.u32 	%r347, _ZZN3cub18CUB_300001_SM_10006detail6reduce28DeviceReduceSingleTileKernelINS2_10policy_hubIfjN4cuda3std3__44plusIfEEE10Policy1000EPfSC_iS9_ffNS7_10__identityEEEvT0_T1_T2_T3_T4_T6_E12temp_storage;
	add.s32 	%r348, %r347, %r346;
	st.shared.f32 	[%r348+16], %f530;
$L__BB9_20:
	bar.sync 	0;
	setp.ne.s32 	%p88, %r1, 0;
	@%p88 bra 	$L__BB9_72;
	setp.gt.s32 	%p89, %r67, 32;
	ld.shared.f32 	%f417, [_ZZN3cub18CUB_300001_SM_10006detail6reduce28DeviceReduceSingleTileKernelINS2_10policy_hubIfjN4cuda3std3__44plusIfEEE10Policy1000EPfSC_iS9_ffNS7_10__identityEEEvT0_T1_T2_T3_T4_T6_E12temp_storage+20];
	add.f32 	%f418, %f530, %f417;
	selp.f32 	%f419, %f418, %f530, %p89;
	setp.gt.s32 	%p90, %r67, 64;
	ld.shared.f32 	%f420, [_ZZN3cub18CUB_300001_SM_10006detail6reduce28DeviceReduceSingleTileKernelINS2_10policy_hubIfjN4cuda3std3__44plusIfEEE10Policy1000EPfSC_iS9_ffNS7_10__identityEEEvT0_T1_T2_T3_T4_T6_E12temp_storage+24];
	add.f32 	%f421, %f420, %f419;
	selp.f32 	%f422, %f421, %f419, %p90;
	setp.gt.s32 	%p91, %r67, 96;
	ld.shared.f32 	%f423, [_ZZN3cub18CUB_300001_SM_10006detail6reduce28DeviceReduceSingleTileKernelINS2_10policy_hubIfjN4cuda3std3__44plusIfEEE10Policy1000EPfSC_iS9_ffNS7_10__identityEEEvT0_T1_T2_T3_T4_T6_E12temp_storage+28];
	add.f32 	%f424, %f423, %f422;
	selp.f32 	%f425, %f424, %f422, %p91;
	setp.gt.s32 	%p92, %r67, 128;
	ld.shared.f32 	%f426, [_ZZN3cub18CUB_300001_SM_10006detail6reduce28DeviceReduceSingleTileKernelINS2_10policy_hubIfjN4cuda3std3__44plusIfEEE10Policy1000EPfSC_iS9_ffNS7_10__identityEEEvT0_T1_T2_T3_T4_T6_E12temp_storage+32];
	add.f32 	%f427, %f426, %f425;
	selp.f32 	%f428, %f427, %f425, %p92;
	setp.gt.s32 	%p93, %r67, 160;
	ld.shared.f32 	%f429, [_ZZN3cub18CUB_300001_SM_10006detail6reduce28DeviceReduceSingleTileKernelINS2_10policy_hubIfjN4cuda3std3__44plusIfEEE10Policy1000EPfSC_iS9_ffNS7_10__identityEEEvT0_T1_T2_T3_T4_T6_E12temp_storage+36];
	add.f32 	%f430, %f429, %f428;
	selp.f32 	%f431, %f430, %f428, %p93;
	setp.gt.s32 	%p94, %r67, 192;
	ld.shared.f32 	%f432, [_ZZN3cub18CUB_300001_SM_10006detail6reduce28DeviceReduceSingleTileKernelINS2_10policy_hubIfjN4cuda3std3__44plusIfEEE10Policy1000EPfSC_iS9_ffNS7_10__identityEEEvT0_T1_T2_T3_T4_T6_E12temp_storage+40];
	add.f32 	%f433, %f432, %f431;
	selp.f32 	%f434, %f433, %f431, %p94;
	setp.gt.s32 	%p95, %r67, 224;
	ld.shared.f32 	%f435, [_ZZN3cub18CUB_300001_SM_10006detail6reduce28DeviceReduceSingleTileKernelINS2_10policy_hubIfjN4cuda3std3__44plusIfEEE10Policy1000EPfSC_iS9_ffNS7_10__identityEEEvT0_T1_T2_T3_T4_T6_E12temp_storage+44];
	add.f32 	%f436, %f435, %f434;
	selp.f32 	%f437, %f436, %f434, %p95;
	setp.gt.s32 	%p96, %r67, 256;
	ld.shared.f32 	%f438, [_ZZN3cub18CUB_300001_SM_10006detail6reduce28DeviceReduceSingleTileKernelINS2_10policy_hubIfjN4cuda3std3__44plusIfEEE10Policy1000EPfSC_iS9_ffNS7_10__identityEEEvT0_T1_T2_T3_T4_T6_E12temp_storage+48];
	add.f32 	%f439, %f438, %f437;
	selp.f32 	%f440, %f439, %f437, %p96;
	setp.gt.s32 	%p97, %r67, 288;
	ld.shared.f32 	%f441, [_ZZN3cub18CUB_300001_SM_10006detail6reduce28DeviceReduceSingleTileKernelINS2_10policy_hubIfjN4cuda3std3__44plusIfEEE10Policy1000EPfSC_iS9_ffNS7_10__identityEEEvT0_T1_T2_T3_T4_T6_E12temp_storage+52];
	add.f32 	%f442, %f441, %f440;
	selp.f32 	%f443, %f442, %f440, %p97;
	setp.gt.s32 	%p98, %r67, 320;
	ld.shared.f32 	%f444, [_ZZN3cub18CUB_300001_SM_10006detail6reduce28DeviceReduceSingleTileKernelINS2_10policy_hubIfjN4cuda3std3__44plusIfEEE10Policy1000EPfSC_iS9_ffNS7_10__identityEEEvT0_T1_T2_T3_T4_T6_E12temp_storage+56];
	add.f32 	%f445, %f444, %f443;
	selp.f32 	%f446, %f445, %f443, %p98;
	setp.gt.s32 	%p99, %r67, 352;
	ld.shared.f32 	%f447, [_ZZN3cub18CUB_300001_SM_10006detail6reduce28DeviceReduceSingleTileKernelINS2_10policy_hubIfjN4cuda3std3__44plusIfEEE10Policy1000EPfSC_iS9_ffNS7_10__identityEEEvT0_T1_T2_T3_T4_T6_E12temp_storage+60];
	add.f32 	%f448, %f447, %f446;
	selp.f32 	%f449, %f448, %f446, %p99;
	setp.gt.s32 	%p100, %r67, 384;
	ld.shared.f32 	%f450, [_ZZN3cub18CUB_300001_SM_10006detail6reduce28DeviceReduceSingleTileKernelINS2_10policy_hubIfjN4cuda3std3__44plusIfEEE10Policy1000EPfSC_iS9_ffNS7_10__identityEEEvT0_T1_T2_T3_T4_T6_E12temp_storage+64];
	add.f32 	%f451, %f450, %f449;
	selp.f32 	%f452, %f451, %f449, %p100;
	setp.gt.s32 	%p101, %r67, 416;
	ld.shared.f32 	%f453, [_ZZN3cub18CUB_300001_SM_10006detail6reduce28DeviceReduceSingleTileKernelINS2_10policy_hubIfjN4cuda3std3__44plusIfEEE10Policy1000EPfSC_iS9_ffNS7_10__identityEEEvT0_T1_T2_T3_T4_T6_E12temp_storage+68];
	add.f32 	%f454, %f453, %f452;
	selp.f32 	%f455, %f454, %f452, %p101;
	setp.gt.s32 	%p102, %r67, 448;
	ld.shared.f32 	%f456, [_ZZN3cub18CUB_300001_SM_10006detail6reduce28DeviceReduceSingleTileKernelINS2_10policy_hubIfjN4cuda3std3__44plusIfEEE10Policy1000EPfSC_iS9_ffNS7_10__identityEEEvT0_T1_T2_T3_T4_T6_E12temp_storage+72];
	add.f32 	%f457, %f456, %f455;
	selp.f32 	%f458, %f457, %f455, %p102;
	setp.gt.s32 	%p103, %r67, 480;
	ld.shared.f32 	%f459, [_ZZN3cub18CUB_300001_SM_10006detail6reduce28DeviceReduceSingleTileKernelINS2_10policy_hubIfjN4cuda3std3__44plusIfEEE10Policy1000EPfSC_iS9_ffNS7_10__identityEEEvT0_T1_T2_T3_T4_T6_E12temp_storage+76];
	add.f32 	%f460, %f459, %f458;
	selp.f32 	%f530, %f460, %f458, %p103;
	bra.uni 	$L__BB9_72;
$L__BB9_22:
	mov.u32 	%r13, %tid.x;
	shl.b32 	%r224, %r13, 1;
	mul.wide.u32 	%rd90, %r224, 4;
	add.s64 	%rd75, %rd16, %rd90;
	// begin inline asm
	ld.global.nc.u64 %rd74, [%rd75];
	// end inline asm
	mov.b64 	{%r225, %r226}, %rd74;
	mov.b32 	%f281, %r226;
	mov.b32 	%f282, %r225;
	add.s64 	%rd77, %rd75, 4096;
	// begin inline asm
	ld.global.nc.u64 %rd76, [%rd77];
	// end inline asm
	mov.b64 	{%r227, %r228}, %rd76;
	mov.b32 	%f283, %r228;
	mov.b32 	%f284, %r227;
	add.s64 	%rd79, %rd75, 8192;
	// begin inline asm
	ld.global.nc.u64 %rd78, [%rd79];
	// end inline asm
	mov.b64 	{%r229, %r230}, %rd78;
	mov.b32 	%f285, %r230;
	mov.b32 	%f286, %r229;
	add.s64 	%rd81, %rd75, 12288;
	// begin inline asm
	ld.global.nc.u64 %rd80, [%rd81];
	// end inline asm
	mov.b64 	{%r231, %r232}, %rd80;
	mov.b32 	%f287, %r232;
	mov.b32 	%f288, %r231;
	add.s64 	%rd83, %rd75, 16384;
	// begin inline asm
	ld.global.nc.u64 %rd82, [%rd83];
	// end inline asm
	mov.b64 	{%r233, %r234}, %rd82;
	mov.b32 	%f289, %r234;
	mov.b32 	%f290, %r233;
	add.s64 	%rd85, %rd75, 20480;
	// begin inline asm
	ld.global.nc.u64 %rd84, [%rd85];
	// end inline asm
	mov.b64 	{%r235, %r236}, %rd84;
	mov.b32 	%f291, %r236;
	mov.b32 	%f292, %r235;
	add.s64 	%rd87, %rd75, 24576;
	// begin inline asm
	ld.global.nc.u64 %rd86, [%rd87];
	// end inline asm
	mov.b64 	{%r237, %r238}, %rd86;
	mov.b32 	%f293, %r238;
	mov.b32 	%f294, %r237;
	add.s64 	%rd89, %rd75, 28672;
	// begin inline asm
	ld.global.nc.u64 %rd88, [%rd89];
	// end inline asm
	mov.b64 	{%r239, %r240}, %rd88;
	mov.b32 	%f295, %r240;
	mov.b32 	%f296, %r239;
	add.f32 	%f297, %f282, %f281;
	add.f32 	%f298, %f284, %f283;
	add.f32 	%f299, %f286, %f285;
	add.f32 	%f300, %f288, %f287;
	add.f32 	%f301, %f290, %f289;
	add.f32 	%f302, %f292, %f291;
	add.f32 	%f303, %f294, %f293;
	add.f32 	%f304, %f296, %f295;
	add.f32 	%f305, %f297, %f298;
	add.f32 	%f306, %f299, %f300;
	add.f32 	%f307, %f301, %f302;
	add.f32 	%f308, %f303, %f304;
	add.f32 	%f309, %f305, %f306;
	add.f32 	%f310, %f307, %f308;
	add.f32 	%f516, %f309, %f310;
	setp.lt.u32 	%p58, %r67, 16384;
	mov.b32 	%r387, 8192;
	@%p58 bra 	$L__BB9_26;
	add.s32 	%r14, %r67, -8192;
	mov.b32 	%r387, 8192;
$L__BB9_24:
	mul.wide.s32 	%rd107, %r387, 4;
	add.s64 	%rd92, %rd75, %rd107;
	// begin inline asm
	ld.global.nc.u64 %rd91, [%rd92];
	// end inline asm
	mov.b64 	{%r242, %r243}, %rd91;
	mov.b32 	%f311, %r243;
	mov.b32 	%f312, %r242;
	add.s64 	%rd94, %rd92, 4096;
	// begin inline asm
	ld.global.nc.u64 %rd93, [%rd94];
	// end inline asm
	mov.b64 	{%r244, %r245}, %rd93;
	mov.b32 	%f313, %r245;
	mov.b32 	%f314, %r244;
	add.s64 	%rd96, %rd92, 8192;
	// begin inline asm
	ld.global.nc.u64 %rd95, [%rd96];
	// end inline asm
	mov.b64 	{%r246, %r247}, %rd95;
	mov.b32 	%f315, %r247;
	mov.b32 	%f316, %r246;
	add.s64 	%rd98, %rd92, 12288;
	// begin inline asm
	ld.global.nc.u64 %rd97, [%rd98];
	// end inline asm
	mov.b64 	{%r248, %r249}, %rd97;
	mov.b32 	%f317, %r249;
	mov.b32 	%f318, %r248;
	add.s64 	%rd100, %rd92, 16384;
	// begin inline asm
	ld.global.nc.u64 %rd99, [%rd100];
	// end inline asm
	mov.b64 	{%r250, %r251}, %rd99;
	mov.b32 	%f319, %r251;
	mov.b32 	%f320, %r250;
	add.s64 	%rd102, %rd92, 20480;
	// begin inline asm
	ld.global.nc.u64 %rd101, [%rd102];
	// end inline asm
	mov.b64 	{%r252, %r253}, %rd101;
	mov.b32 	%f321, %r253;
	mov.b32 	%f322, %r252;
	add.s64 	%rd104, %rd92, 24576;
	// begin inline asm
	ld.global.nc.u64 %rd103, [%rd104];
	// end inline asm
	mov.b64 	{%r254, %r255}, %rd103;
	mov.b32 	%f323, %r255;
	mov.b32 	%f324, %r254;
	add.s64 	%rd106, %rd92, 28672;
	// begin inline asm
	ld.global.nc.u64 %rd105, [%rd106];
	// end inline asm
	mov.b64 	{%r256, %r257}, %rd105;
	mov.b32 	%f325, %r257;
	mov.b32 	%f326, %r256;
	add.f32 	%f327, %f516, %f312;
	add.f32 	%f328, %f311, %f314;
	add.f32 	%f329, %f313, %f316;
	add.f32 	%f330, %f315, %f318;
	add.f32 	%f331, %f317, %f320;
	add.f32 	%f332, %f319, %f322;
	add.f32 	%f333, %f321, %f324;
	add.f32 	%f334, %f323, %f326;
	add.f32 	%f335, %f327, %f328;
	add.f32 	%f336, %f329, %f330;
	add.f32 	%f337, %f331, %f332;
	add.f32 	%f338, %f333, %f334;
	add.f32 	%f339, %f335, %f336;
	add.f32 	%f340, %f337, %f338;
	add.f32 	%f341, %f339, %f340;
	add.f32 	%f516, %f341, %f325;
	sub.s32 	%r258, %r67, %r387;
	setp.lt.s32 	%p59, %r258, 8192;
	@%p59 bra 	$L__BB9_34;
	add.s32 	%r387, %r387, 8192;
	setp.le.s32 	%p60, %r387, %r14;
	@%p60 bra 	$L__BB9_24;
$L__BB9_26:
	setp.le.s32 	%p61, %r67, %r387;
	@%p61 bra 	$L__BB9_34;
	sub.s32 	%r18, %r67, %r387;
	setp.ge.s32 	%p62, %r13, %r18;
	@%p62 bra 	$L__BB9_34;
	not.b32 	%r259, %r13;
	add.s32 	%r260, %r67, %r259;
	sub.s32 	%r19, %r260, %r387;
	and.b32  	%r261, %r19, 1536;
	setp.eq.s32 	%p63, %r261, 1536;
	mov.u32 	%r391, %r13;
	@%p63 bra 	$L__BB9_31;
	add.s32 	%r389, %r13, %r387;
	shr.u32 	%r262, %r19, 9;
	add.s32 	%r263, %r262, 1;
	and.b32  	%r264, %r263, 3;
	neg.s32 	%r388, %r264;
	mov.u32 	%r391, %r13;
$L__BB9_30:
	.pragma "nounroll";
	mul.wide.u32 	%rd109, %r389, 4;
	add.s64 	%rd108, %rd16, %rd109;
	// begin inline asm
	ld.global.nc.u32 %r265, [%rd108];
	// end inline asm
	mov.b32 	%f343, %r265;
	add.f32 	%f516, %f516, %f343;
	add.s32 	%r391, %r391, 512;
	add.s32 	%r389, %r389, 512;
	add.s32 	%r388, %r388, 1;
	setp.ne.s32 	%p64, %r388, 0;
	@%p64 bra 	$L__BB9_30;
$L__BB9_31:
	setp.lt.u32 	%p65, %r19, 1536;
	@%p65 bra 	$L__BB9_34;
	cvt.u64.u32 	%rd110, %r391;
	cvt.u64.u32 	%rd111, %r387;
	add.s64 	%rd112, %rd110, %rd111;
	shl.b64 	%rd113, %rd112, 2;
	add.s64 	%rd114, %rd113, %rd16;
	add.s64 	%rd130, %rd114, 4096;
	add.s32 	%r392, %r391, %r387;
$L__BB9_33:
	mul.wide.u32 	%rd119, %r392, 4;
	add.s64 	%rd115, %rd16, %rd119;
	// begin inline asm
	ld.global.nc.u32 %r266, [%rd115];
	// end inline asm
	mov.b32 	%f344, %r266;
	add.f32 	%f345, %f516, %f344;
	add.s64 	%rd116, %rd130, -2048;
	// begin inline asm
	ld.global.nc.u32 %r267, [%rd116];
	// end inline asm
	mov.b32 	%f346, %r267;
	add.f32 	%f347, %f345, %f346;
	// begin inline asm
	ld.global.nc.u32 %r268, [%rd130];
	// end inline asm
	mov.b32 	%f348, %r268;
	add.f32 	%f349, %f347, %f348;
	add.s64 	%rd118, %rd130, 2048;
	// begin inline asm
	ld.global.nc.u32 %r269, [%rd118];
	// end inline asm
	mov.b32 	%f350, %r269;
	add.f32 	%f516, %f349, %f350;
	add.s32 	%r391, %r391, 2048;
	add.s64 	%rd130, %rd130, 8192;
	add.s32 	%r392, %r392, 2048;
	setp.lt.s32 	%p66, %r391, %r18;
	@%p66 bra 	$L__BB9_33;
$L__BB9_34:
	// begin inline asm
	mov.u32 %r270, %laneid;
	// end inline asm
	mov.b32 	%r272, %f516;
	mov.b32 	%r273, 1;
	mov.b32 	%r294, 31;
	mov.b32 	%r295, -1;
	// begin inline asm
	shfl.sync.down.b32 %r271, %r272, %r273, %r294, %r295;
	// end inline asm
	setp.gt.s32 	%p67, %r270, 30;
	mov.b32 	%f351, %r271;
	add.f32 	%f352, %f516, %f351;
	selp.f32 	%f353, %f516, %f352, %p67;
	mov.b32 	%r277, %f353;
	mov.b32 	%r278, 2;
	// begin inline asm
	shfl.sync.down.b32 %r276, %r277, %r278, %r294, %r295;
	// end inline asm
	setp.gt.s32 	%p68, %r270, 29;
	mov.b32 	%f354, %r276;
	add.f32 	%f355, %f353, %f354;
	selp.f32 	%f356, %f353, %f355, %p68;
	mov.b32 	%r282, %f356;
	mov.b32 	%r283, 4;
	// begin inline asm
	shfl.sync.down.b32 %r281, %r282, %r283, %r294, %r295;
	// end inline asm
	setp.gt.s32 	%p69, %r270, 27;
	mov.b32 	%f357, %r281;
	add.f32 	%f358, %f356, %f357;
	selp.f32 	%f359, %f356, %f358, %p69;
	mov.b32 	%r287, %f359;
	mov.b32 	%r288, 8;
	// begin inline asm
	shfl.sync.down.b32 %r286, %r287, %r288, %r294, %r295;
	// end inline asm
	setp.gt.s32 	%p70, %r270, 23;
	mov.b32 	%f360, %r286;
	add.f32 	%f361, %f359, %f360;
	selp.f32 	%f362, %f359, %f361, %p70;
	mov.b32 	%r292, %f362;
	mov.b32 	%r293, 16;
	// begin inline asm
	shfl.sync.down.b32 %r291, %r292, %r293, %r294, %r295;
	// end inline asm
	setp.gt.s32 	%p71, %r270, 15;
	mov.b32 	%f363, %r291;
	add.f32 	%f26, %f362, %f363;
	selp.f32 	%f530, %f362, %f26, %p71;
	setp.ne.s32 	%p72, %r270, 0;
	@%p72 bra 	$L__BB9_36;
	shr.u32 	%r296, %r13, 3;
	and.b32  	%r297, %r296, 124;
	mov.u32 	%r298, _ZZN3cub18CUB_300001_SM_10006detail6reduce28DeviceReduceSingleTileKernelINS2_10policy_hubIfjN4cuda3std3__44plusIfEEE10Policy1000EPfSC_iS9_ffNS7_10__identityEEEvT0_T1_T2_T3_T4_T6_E12temp_storage;
	add.s32 	%r299, %r298, %r297;
	st.shared.f32 	[%r299+16], %f26;
$L__BB9_36:
	bar.sync 	0;
	setp.ne.s32 	%p73, %r13, 0;
	@%p73 bra 	$L__BB9_72;
	ld.shared.f32 	%f364, [_ZZN3cub18CUB_300001_SM_10006detail6reduce28DeviceReduceSingleTileKernelINS2_10policy_hubIfjN4cuda3std3__44plusIfEEE10Policy1000EPfSC_iS9_ffNS7_10__identityEEEvT0_T1_T2_T3_T4_T6_E12temp_storage+20];
	add.f32 	%f365, %f530, %f364;
	ld.shared.f32 	%f366, [_ZZN3cub18CUB_300001_SM_10006detail6reduce28DeviceReduceSingleTileKernelINS2_10policy_hubIfjN4cuda3std3__44plusIfEEE10Policy1000EPfSC_iS9_ffNS7_10__identityEEEvT0_T1_T2_T3_T4_T6_E12temp_storage+24];
	add.f32 	%f367, %f365, %f366;
	ld.shared.f32 	%f368, [_ZZN3cub18CUB_300001_SM_10006detail6reduce28DeviceReduceSingleTileKernelINS2_10policy_hubIfjN4cuda3std3__44plusIfEEE10Policy1000EPfSC_iS9_ffNS7_10__identityEEEvT0_T1_T2_T3_T4_T6_E12temp_storage+28];
	add.f32 	%f369, %f367, %f368;
	ld.shared.f32 	%f370, [_ZZN3cub18CUB_300001_SM_10006detail6reduce28DeviceReduceSingleTileKernelINS2_10policy_hubIfjN4cuda3std3__44plusIfEEE10Policy1000EPfSC_iS9_ffNS7_10__identityEEEvT0_T1_T2_T3_T4_T6_E12temp_storage+32];
	add.f32 	%f371, %f369, %f370;
	ld.shared.f32 	%f372, [_ZZN3cub18CUB_300001_SM_10006detail6reduce28DeviceReduceSingleTileKernelINS2_10policy_hubIfjN4cuda3std3__44plusIfEEE10Policy1000EPfSC_iS9_ffNS7_10__identityEEEvT0_T1_T2_T3_T4_T6_E12temp_storage+36];
	add.f32 	%f373, %f371, %f372;
	ld.shared.f32 	%f374, [_ZZN3cub18CUB_300001_SM_10006detail6reduce28DeviceReduceSingleTileKernelINS2_10policy_hubIfjN4cuda3std3__44plusIfEEE10Policy1000EPfSC_iS9_ffNS7_10__identityEEEvT0_T1_T2_T3_T4_T6_E12temp_storage+40];
	add.f32 	%f375, %f373, %f374;
	ld.shared.f32 	%f376, [_ZZN3cub18CUB_300001_SM_10006detail6reduce28DeviceReduceSingleTileKernelINS2_10policy_hubIfjN4cuda3std3__44plusIfEEE10Policy1000EPfSC_iS9_ffNS7_10__identityEEEvT0_T1_T2_T3_T4_T6_E12temp_storage+44];
	add.f32 	%f377, %f375, %f376;
	ld.shared.f32 	%f378, [_ZZN3cub18CUB_300001_SM_10006detail6reduce28DeviceReduceSingleTileKernelINS2_10policy_hubIfjN4cuda3std3__44plusIfEEE10Policy1000EPfSC_iS9_ffNS7_10__identityEEEvT0_T1_T2_T3_T4_T6_E12temp_storage+48];
	add.f32 	%f379, %f377, %f378;
	ld.shared.f32 	%f380, [_ZZN3cub18CUB_300001_SM_10006detail6reduce28DeviceReduceSingleTileKernelINS2_10policy_hubIfjN4cuda3std3__44plusIfEEE10Policy1000EPfSC_iS9_ffNS7_10__identityEEEvT0_T1_T2_T3_T4_T6_E12temp_storage+52];
	add.f32 	%f381, %f379, %f380;
	ld.shared.f32 	%f382, [_ZZN3cub18CUB_300001_SM_10006detail6reduce28DeviceReduceSingleTileKernelINS2_10policy_hubIfjN4cuda3std3__44plusIfEEE10Policy1000EPfSC_iS9_ffNS7_10__identityEEEvT0_T1_T2_T3_T4_T6_E12temp_storage+56];
	add.f32 	%f383, %f381, %f382;
	ld.shared.f32 	%f384, [_ZZN3cub18CUB_300001_SM_10006detail6reduce28DeviceReduceSingleTileKernelINS2_10policy_hubIfjN4cuda3std3__44plusIfEEE10Policy1000EPfSC_iS9_ffNS7_10__identityEEEvT0_T1_T2_T3_T4_T6_E12temp_storage+60];
	add.f32 	%f385, %f383, %f384;
	ld.shared.f32 	%f386, [_ZZN3cub18CUB_300001_SM_10006detail6reduce28DeviceReduceSingleTileKernelINS2_10policy_hubIfjN4cuda3std3__44plusIfEEE10Policy1000EPfSC_iS9_ffNS7_10__identityEEEvT0_T1_T2_T3_T4_T6_E12temp_storage+64];
	add.f32 	%f387, %f385, %f386;
	ld.shared.f32 	%f388, [_ZZN3cub18CUB_300001_SM_10006detail6reduce28DeviceReduceSingleTileKernelINS2_10policy_hubIfjN4cuda3std3__44plusIfEEE10Policy1000EPfSC_iS9_ffNS7_10__identityEEEvT0_T1_T2_T3_T4_T6_E12temp_storage+68];
	add.f32 	%f389, %f387, %f388;
	ld.shared.f32 	%f390, [_ZZN3cub18CUB_300001_SM_10006detail6reduce28DeviceReduceSingleTileKernelINS2_10policy_hubIfjN4cuda3std3__44plusIfEEE10Policy1000EPfSC_iS9_ffNS7_10__identityEEEvT0_T1_T2_T3_T4_T6_E12temp_storage+72];
	add.f32 	%f391, %f389, %f390;
	ld.shared.f32 	%f392, [_ZZN3cub18CUB_300001_SM_10006detail6reduce28DeviceReduceSingleTileKernelINS2_10policy_hubIfjN4cuda3std3__44plusIfEEE10Policy1000EPfSC_iS9_ffNS7_10__identityEEEvT0_T1_T2_T3_T4_T6_E12temp_storage+76];
	add.f32 	%f530, %f391, %f392;
	bra.uni 	$L__BB9_72;
$L__BB9_38:
	setp.gt.s32 	%p3, %r67, 8191;
	@%p3 bra 	$L__BB9_56;
	mov.u32 	%r34, %tid.x;
	setp.ge.s32 	%p20, %r34, %r67;
	mov.f32 	%f522, 0f00000000;
	mov.u32 	%r397, %r34;
	@%p20 bra 	$L__BB9_41;
	mul.wide.u32 	%rd66, %r34, 4;
	add.s64 	%rd65, %rd16, %rd66;
	// begin inline asm
	ld.global.nc.u32 %r144, [%rd65];
	// end inline asm
	mov.b32 	%f522, %r144;
	add.s32 	%r397, %r34, 512;
$L__BB9_41:
	setp.ge.s32 	%p21, %r397, %r67;
	@%p21 bra 	$L__BB9_47;
	not.b32 	%r145, %r397;
	add.s32 	%r37, %r67, %r145;
	and.b32  	%r146, %r37, 1536;
	setp.eq.s32 	%p22, %r146, 1536;
	@%p22 bra 	$L__BB9_45;
	mul.wide.u32 	%rd67, %r397, 4;
	add.s64 	%rd131, %rd16, %rd67;
	shr.u32 	%r147, %r37, 9;
	add.s32 	%r148, %r147, 1;
	and.b32  	%r149, %r148, 3;
	neg.s32 	%r395, %r149;
$L__BB9_44:
	.pragma "nounroll";
	// begin inline asm
	ld.global.nc.u32 %r150, [%rd131];
	// end inline asm
	mov.b32 	%f173, %r150;
	add.f32 	%f522, %f522, %f173;
	add.s32 	%r397, %r397, 512;
	add.s64 	%rd131, %rd131, 2048;
	add.s32 	%r395, %r395, 1;
	setp.ne.s32 	%p23, %r395, 0;
	@%p23 bra 	$L__BB9_44;
$L__BB9_45:
	setp.lt.u32 	%p24, %r37, 1536;
	@%p24 bra 	$L__BB9_47;
$L__BB9_46:
	mul.wide.s32 	%rd73, %r397, 4;
	add.s64 	%rd69, %rd16, %rd73;
	// begin inline asm
	ld.global.nc.u32 %r151, [%rd69];
	// end inline asm
	mov.b32 	%f174, %r151;
	add.f32 	%f175, %f522, %f174;
	add.s64 	%rd70, %rd69, 2048;
	// begin inline asm
	ld.global.nc.u32 %r152, [%rd70];
	// end inline asm
	mov.b32 	%f176, %r152;
	add.f32 	%f177, %f175, %f176;
	add.s64 	%rd71, %rd69, 4096;
	// begin inline asm
	ld.global.nc.u32 %r153, [%rd71];
	// end inline asm
	mov.b32 	%f178, %r153;
	add.f32 	%f179, %f177, %f178;
	add.s64 	%rd72, %rd69, 6144;
	// begin inline asm
	ld.global.nc.u32 %r154, [%rd72];
	// end inline asm
	mov.b32 	%f180, %r154;
	add.f32 	%f522, %f179, %f180;
	add.s32 	%r397, %r397, 2048;
	setp.lt.s32 	%p25, %r397, %r67;
	@%p25 bra 	$L__BB9_46;
$L__BB9_47:
	setp.lt.s32 	%p26, %r67, 512;
	@%p26 bra 	$L__BB9_52;
	// begin inline asm
	mov.u32 %r193, %laneid;
	// end inline asm
	mov.b32 	%r195, %f522;
	mov.b32 	%r196, 1;
	mov.b32 	%r217, 31;
	mov.b32 	%r218, -1;
	// begin inline asm
	shfl.sync.down.b32 %r194, %r195, %r196, %r217, %r218;
	// end inline asm
	setp.gt.s32 	%p50, %r193, 30;
	mov.b32 	%f239, %r194;
	add.f32 	%f240, %f522, %f239;
	selp.f32 	%f241, %f522, %f240, %p50;
	mov.b32 	%r200, %f241;
	mov.b32 	%r201, 2;
	// begin inline asm
	shfl.sync.down.b32 %r199, %r200, %r201, %r217, %r218;
	// end inline asm
	setp.gt.s32 	%p51, %r193, 29;
	mov.b32 	%f242, %r199;
	add.f32 	%f243, %f241, %f242;
	selp.f32 	%f244, %f241, %f243, %p51;
	mov.b32 	%r205, %f244;
	mov.b32 	%r206, 4;
	// begin inline asm
	shfl.sync.down.b32 %r204, %r205, %r206, %r217, %r218;
	// end inline asm
	setp.gt.s32 	%p52, %r193, 27;
	mov.b32 	%f245, %r204;
	add.f32 	%f246, %f244, %f245;
	selp.f32 	%f247, %f244, %f246, %p52;
	mov.b32 	%r210, %f247;
	mov.b32 	%r211, 8;
	// begin inline asm
	shfl.sync.down.b32 %r209, %r210, %r211, %r217, %r218;
	// end inline asm
	setp.gt.s32 	%p53, %r193, 23;
	mov.b32 	%f248, %r209;
	add.f32 	%f249, %f247, %f248;
	selp.f32 	%f250, %f247, %f249, %p53;
	mov.b32 	%r215, %f250;
	mov.b32 	%r216, 16;
	// begin inline asm
	shfl.sync.down.b32 %r214, %r215, %r216, %r217, %r218;
	// end inline asm
	setp.gt.s32 	%p54, %r193, 15;
	mov.b32 	%f251, %r214;
	add.f32 	%f38, %f250, %f251;
	selp.f32 	%f530, %f250, %f38, %p54;
	setp.ne.s32 	%p55, %r193, 0;
	@%p55 bra 	$L__BB9_50;
	shr.u32 	%r219, %r34, 3;
	and.b32  	%r220, %r219, 124;
	mov.u32 	%r221, _ZZN3cub18CUB_300001_SM_10006detail6reduce28DeviceReduceSingleTileKernelINS2_10policy_hubIfjN4cuda3std3__44plusIfEEE10Policy1000EPfSC_iS9_ffNS7_10__identityEEEvT0_T1_T2_T3_T4_T6_E12temp_storage;
	add.s32 	%r222, %r221, %r220;
	st.shared.f32 	[%r222+16], %f38;
$L__BB9_50:
	bar.sync 	0;
	setp.ne.s32 	%p56, %r34, 0;
	@%p56 bra 	$L__BB9_72;
	ld.shared.f32 	%f252, [_ZZN3cub18CUB_300001_SM_10006detail6reduce28DeviceReduceSingleTileKernelINS2_10policy_hubIfjN4cuda3std3__44plusIfEEE10Policy1000EPfSC_iS9_ffNS7_10__identityEEEvT0_T1_T2_T3_T4_T6_E12temp_storage+20];
	add.f32 	%f253, %f530, %f252;
	ld.shared.f32 	%f254, [_ZZN3cub18CUB_300001_SM_10006detail6reduce28DeviceReduceSingleTileKernelINS2_10policy_hubIfjN4cuda3std3__44plusIfEEE10Policy1000EPfSC_iS9_ffNS7_10__identityEEEvT0_T1_T2_T3_T4_T6_E12temp_storage+24];
	add.f32 	%f255, %f253, %f254;
	ld.shared.f32 	%f256, [_ZZN3cub18CUB_300001_SM_10006detail6reduce28DeviceReduceSingleTileKernelINS2_10policy_hubIfjN4cuda3std3__44plusIfEEE10Policy1000EPfSC_iS9_ffNS7_10__identityEEEvT0_T1_T2_T3_T4_T6_E12temp_storage+28];
	add.f32 	%f257, %f255, %f256;
	ld.shared.f32 	%f258, [_ZZN3cub18CUB_300001_SM_10006detail6reduce28DeviceReduceSingleTileKernelINS2_10policy_hubIfjN4cuda3std3__44plusIfEEE10Policy1000EPfSC_iS9_ffNS7_10__identityEEEvT0_T1_T2_T3_T4_T6_E12temp_storage+32];
	add.f32 	%f259, %f257, %f258;
	ld.shared.f32 	%f260, [_ZZN3cub18CUB_300001_SM_10006detail6reduce28DeviceReduceSingleTileKernelINS2_10policy_hubIfjN4cuda3std3__44plusIfEEE10Policy1000EPfSC_iS9_ffNS7_10__identityEEEvT0_T1_T2_T3_T4_T6_E12temp_storage+36];
	add.f32 	%f261, %f259, %f260;
	ld.shared.f32 	%f262, [_ZZN3cub18CUB_300001_SM_10006detail6reduce28DeviceReduceSingleTileKernelINS2_10policy_hubIfjN4cuda3std3__44plusIfEEE10Policy1000EPfSC_iS9_ffNS7_10__identityEEEvT0_T1_T2_T3_T4_T6_E12temp_storage+40];
	add.f32 	%f263, %f261, %f262;
	ld.shared.f32 	%f264, [_ZZN3cub18CUB_300001_SM_10006detail6reduce28DeviceReduceSingleTileKernelINS2_10policy_hubIfjN4cuda3std3__44plusIfEEE10Policy1000EPfSC_iS9_ffNS7_10__identityEEEvT0_T1_T2_T3_T4_T6_E12temp_storage+44];
	add.f32 	%f265, %f263, %f264;
	ld.shared.f32 	%f266, [_ZZN3cub18CUB_300001_SM_10006detail6reduce28DeviceReduceSingleTileKernelINS2_10policy_hubIfjN4cuda3std3__44plusIfEEE10Policy1000EPfSC_iS9_ffNS7_10__identityEEEvT0_T1_T2_T3_T4_T6_E12temp_storage+48];
	add.f32 	%f267, %f265, %f266;
	ld.shared.f32 	%f268, [_ZZN3cub18CUB_300001_SM_10006detail6reduce28DeviceReduceSingleTileKernelINS2_10policy_hubIfjN4cuda3std3__44plusIfEEE10Policy1000EPfSC_iS9_ffNS7_10__identityEEEvT0_T1_T2_T3_T4_T6_E12temp_storage+52];
	add.f32 	%f269, %f267, %f268;
	ld.shared.f32 	%f270, [_ZZN3cub18CUB_300001_SM_10006detail6reduce28DeviceReduceSingleTileKernelINS2_10policy_hubIfjN4cuda3std3__44plusIfEEE10Policy1000EPfSC_iS9_ffNS7_10__identityEEEvT0_T1_T2_T3_T4_T6_E12temp_storage+56];
	add.f32 	%f271, %f269, %f270;
	ld.shared.f32 	%f272, [_ZZN3cub18CUB_300001_SM_10006detail6reduce28DeviceReduceSingleTileKernelINS2_10policy_hubIfjN4cuda3std3__44plusIfEEE10Policy1000EPfSC_iS9_ffNS7_10__identityEEEvT0_T1_T2_T3_T4_T6_E12temp_storage+60];
	add.f32 	%f273, %f271, %f272;
	ld.shared.f32 	%f274, [_ZZN3cub18CUB_300001_SM_10006detail6reduce28DeviceReduceSingleTileKernelINS2_10policy_hubIfjN4cuda3std3__44plusIfEEE10Policy1000EPfSC_iS9_ffNS7_10__identityEEEvT0_T1_T2_T3_T4_T6_E12temp_storage+64];
	add.f32 	%f275, %f273, %f274;
	ld.shared.f32 	%f276, [_ZZN3cub18CUB_300001_SM_10006detail6reduce28DeviceReduceSingleTileKernelINS2_10policy_hubIfjN4cuda3std3__44plusIfEEE10Policy1000EPfSC_iS9_ffNS7_10__identityEEEvT0_T1_T2_T3_T4_T6_E12temp_storage+68];
	add.f32 	%f277, %f275, %f276;
	ld.shared.f32 	%f278, [_ZZN3cub18CUB_300001_SM_10006detail6reduce28DeviceReduceSingleTileKernelINS2_10policy_hubIfjN4cuda3std3__44plusIfEEE10Policy1000EPfSC_iS9_ffNS7_10__identityEEEvT0_T1_T2_T3_T4_T6_E12temp_storage+72];
	add.f32 	%f279, %f277, %f278;
	ld.shared.f32 	%f280, [_ZZN3cub18CUB_300001_SM_10006detail6reduce28DeviceReduceSingleTileKernelINS2_10policy_hubIfjN4cuda3std3__44plusIfEEE10Policy1000EPfSC_iS9_ffNS7_10__identityEEEvT0_T1_T2_T3_T4_T6_E12temp_storage+76];
	add.f32 	%f530, %f279, %f280;
	bra.uni 	$L__BB9_72;
$L__BB9_52:
	// begin inline asm
	mov.u32 %r155, %laneid;
	// end inline asm
	and.b32  	%r181, %r34, 992;
	add.s32 	%r182, %r181, 32;
	setp.gt.s32 	%p27, %r182, %r67;
	not.b32 	%r183, %r181;
	add.s32 	%r184, %r67, %r183;
	selp.b32 	%r179, %r184, 31, %p27;
	mov.b32 	%r157, %f522;
	mov.b32 	%r158, 1;
	mov.b32 	%r180, -1;
	// begin inline asm
	shfl.sync.down.b32 %r156, %r157, %r158, %r179, %r180;
	// end inline asm
	setp.lt.s32 	%p28, %r155, %r179;
	mov.b32 	%f181, %r156;
	add.f32 	%f182, %f522, %f181;
	selp.f32 	%f183, %f182, %f522, %p28;
	mov.b32 	%r162, %f183;
	mov.b32 	%r163, 2;
	// begin inline asm
	shfl.sync.down.b32 %r161, %r162, %r163, %r179, %r180;
	// end inline asm
	add.s32 	%r185, %r155, 2;
	setp.gt.s32 	%p29, %r185, %r179;
	mov.b32 	%f184, %r161;
	add.f32 	%f185, %f183, %f184;
	selp.f32 	%f186, %f183, %f185, %p29;
	mov.b32 	%r167, %f186;
	mov.b32 	%r168, 4;
	// begin inline asm
	shfl.sync.down.b32 %r166, %r167, %r168, %r179, %r180;
	// end inline asm
	add.s32 	%r186, %r155, 4;
	setp.gt.s32 	%p30, %r186, %r179;
	mov.b32 	%f187, %r166;
	add.f32 	%f188, %f186, %f187;
	selp.f32 	%f189, %f186, %f188, %p30;
	mov.b32 	%r172, %f189;
	mov.b32 	%r173, 8;
	// begin inline asm
	shfl.sync.down.b32 %r171, %r172, %r173, %r179, %r180;
	// end inline asm
	add.s32 	%r187, %r155, 8;
	setp.gt.s32 	%p31, %r187, %r179;
	mov.b32 	%f190, %r171;
	add.f32 	%f191, %f189, %f190;
	selp.f32 	%f192, %f189, %f191, %p31;
	mov.b32 	%r177, %f192;
	mov.b32 	%r178, 16;
	// begin inline asm
	shfl.sync.down.b32 %r176, %r177, %r178, %r179, %r180;
	// end inline asm
	add.s32 	%r188, %r155, 16;
	setp.gt.s32 	%p32, %r188, %r179;
	mov.b32 	%f193, %r176;
	add.f32 	%f194, %f192, %f193;
	selp.f32 	%f530, %f192, %f194, %p32;
	setp.ne.s32 	%p33, %r155, 0;
	@%p33 bra 	$L__BB9_54;
	shr.u32 	%r189, %r34, 3;
	and.b32  	%r190, %r189, 124;
	mov.u32 	%r191, _ZZN3cub18CUB_300001_SM_10006detail6reduce28DeviceReduceSingleTileKernelINS2_10policy_hubIfjN4cuda3std3__44plusIfEEE10Policy1000EPfSC_iS9_ffNS7_10__identityEEEvT0_T1_T2_T3_T4_T6_E12temp_storage;
	add.s32 	%r192, %r191, %r190;
	st.shared.f32 	[%r192+16], %f530;
$L__BB9_54:
	bar.sync 	0;
	setp.ne.s32 	%p34, %r34, 0;
	@%p34 bra 	$L__BB9_72;
	setp.gt.s32 	%p35, %r67, 32;
	ld.shared.f32 	%f195, [_ZZN3cub18CUB_300001_SM_10006detail6reduce28DeviceReduceSingleTileKernelINS2_10policy_hubIfjN4cuda3std3__44plusIfEEE10Policy1000EPfSC_iS9_ffNS7_10__identityEEEvT0_T1_T2_T3_T4_T6_E12temp_storage+20];
	add.f32 	%f196, %f530, %f195;
	selp.f32 	%f197, %f196, %f530, %p35;
	setp.gt.s32 	%p36, %r67, 64;
	ld.shared.f32 	%f198, [_ZZN3cub18CUB_300001_SM_10006detail6reduce28DeviceReduceSingleTileKernelINS2_10policy_hubIfjN4cuda3std3__44plusIfEEE10Policy1000EPfSC_iS9_ffNS7_10__identityEEEvT0_T1_T2_T3_T4_T6_E12temp_storage+24];
	add.f32 	%f199, %f198, %f197;
	selp.f32 	%f200, %f199, %f197, %p36;
	setp.gt.s32 	%p37, %r67, 96;
	ld.shared.f32 	%f201, [_ZZN3cub18CUB_300001_SM_10006detail6reduce28DeviceReduceSingleTileKernelINS2_10policy_hubIfjN4cuda3std3__44plusIfEEE10Policy1000EPfSC_iS9_ffNS7_10__identityEEEvT0_T1_T2_T3_T4_T6_E12temp_storage+28];
	add.f32 	%f202, %f201, %f200;
	selp.f32 	%f203, %f202, %f200, %p37;
	setp.gt.s32 	%p38, %r67, 128;
	ld.shared.f32 	%f204, [_ZZN3cub18CUB_300001_SM_10006detail6reduce28DeviceReduceSingleTileKernelINS2_10policy_hubIfjN4cuda3std3__44plusIfEEE10Policy1000EPfSC_iS9_ffNS7_10__identityEEEvT0_T1_T2_T3_T4_T6_E12temp_storage+32];
	add.f32 	%f205, %f204, %f203;
	selp.f32 	%f206, %f205, %f203, %p38;
	setp.gt.s32 	%p39, %r67, 160;
	ld.shared.f32 	%f207, [_ZZN3cub18CUB_300001_SM_10006detail6reduce28DeviceReduceSingleTileKernelINS2_10policy_hubIfjN4cuda3std3__44plusIfEEE10Policy1000EPfSC_iS9_ffNS7_10__identityEEEvT0_T1_T2_T3_T4_T6_E12temp_storage+36];
	add.f32 	%f208, %f207, %f206;
	selp.f32 	%f209, %f208, %f206, %p39;
	setp.gt.s32 	%p40, %r67, 192;
	ld.shared.f32 	%f210, [_ZZN3cub18CUB_300001_SM_10006detail6reduce28DeviceReduceSingleTileKernelINS2_10policy_hubIfjN4cuda3std3__44plusIfEEE10Policy1000EPfSC_iS9_ffNS7_10__identityEEEvT0_T1_T2_T3_T4_T6_E12temp_storage+40];
	add.f32 	%f211, %f210, %f209;
	selp.f32 	%f212, %f211, %f209, %p40;
	setp.gt.s32 	%p41, %r67, 224;
	ld.shared.f32 	%f213, [_ZZN3cub18CUB_300001_SM_10006detail6reduce28DeviceReduceSingleTileKernelINS2_10policy_hubIfjN4cuda3std3__44plusIfEEE10Policy1000EPfSC_iS9_ffNS7_10__identityEEEvT0_T1_T2_T3_T4_T6_E12temp_storage+44];
	add.f32 	%f214, %f213, %f212;
	selp.f32 	%f215, %f214, %f212, %p41;
	setp.gt.s32 	%p42, %r67, 256;
	ld.shared.f32 	%f216, [_ZZN3cub18CUB_300001_SM_10006detail6reduce28DeviceReduceSingleTileKernelINS2_10policy_hubIfjN4cuda3std3__44plusIfEEE10Policy1000EPfSC_iS9_ffNS7_10__identityEEEvT0_T1_T2_T3_T4_T6_E12temp_storage+48];
	add.f32 	%f217, %f216, %f215;
	selp.f32 	%f218, %f217, %f215, %p42;
	setp.gt.s32 	%p43, %r67, 288;
	ld.shared.f32 	%f219, [_ZZN3cub18CUB_300001_SM_10006detail6reduce28DeviceReduceSingleTileKernelINS2_10policy_hubIfjN4cuda3std3__44plusIfEEE10Policy1000EPfSC_iS9_ffNS7_10__identityEEEvT0_T1_T2_T3_T4_T6_E12temp_storage+52];
	add.f32 	%f220, %f219, %f218;
	selp.f32 	%f221, %f220, %f218, %p43;
	setp.gt.s32 	%p44, %r67, 320;
	ld.shared.f32 	%f222, [_ZZN3cub18CUB_300001_SM_10006detail6reduce28DeviceReduceSingleTileKernelINS2_10policy_hubIfjN4cuda3std3__44plusIfEEE10Policy1000EPfSC_iS9_ffNS7_10__identityEEEvT0_T1_T2_T3_T4_T6_E12temp_storage+56];
	add.f32 	%f223, %f222, %f221;
	selp.f32 	%f224, %f223, %f221, %p44;
	setp.gt.s32 	%p45, %r67, 352;
	ld.shared.f32 	%f225, [_ZZN3cub18CUB_300001_SM_10006detail6reduce28DeviceReduceSingleTileKernelINS2_10policy_hubIfjN4cuda3std3__44plusIfEEE10Policy1000EPfSC_iS9_ffNS7_10__identityEEEvT0_T1_T2_T3_T4_T6_E12temp_storage+60];
	add.f32 	%f226, %f225, %f224;
	selp.f32 	%f227, %f226, %f224, %p45;
	setp.gt.s32 	%p46, %r67, 384;
	ld.shared.f32 	%f228, [_ZZN3cub18CUB_300001_SM_10006detail6reduce28DeviceReduceSingleTileKernelINS2_10policy_hubIfjN4cuda3std3__44plusIfEEE10Policy1000EPfSC_iS9_ffNS7_10__identityEEEvT0_T1_T2_T3_T4_T6_E12temp_storage+64];
	add.f32 	%f229, %f228, %f227;
	selp.f32 	%f230, %f229, %f227, %p46;
	setp.gt.s32 	%p47, %r67, 416;
	ld.shared.f32 	%f231, [_ZZN3cub18CUB_300001_SM_10006detail6reduce28DeviceReduceSingleTileKernelINS2_10policy_hubIfjN4cuda3std3__44plusIfEEE10Policy1000EPfSC_iS9_ffNS7_10__identityEEEvT0_T1_T2_T3_T4_T6_E12temp_storage+68];
	add.f32 	%f232, %f231, %f230;
	selp.f32 	%f233, %f232, %f230, %p47;
	setp.gt.s32 	%p48, %r67, 448;
	ld.shared.f32 	%f234, [_ZZN3cub18CUB_300001_SM_10006detail6reduce28DeviceReduceSingleTileKernelINS2_10policy_hubIfjN4cuda3std3__44plusIfEEE10Policy1000EPfSC_iS9_ffNS7_10__identityEEEvT0_T1_T2_T3_T4_T6_E12temp_storage+72];
	add.f32 	%f235, %f234, %f233;
	selp.f32 	%f236, %f235, %f233, %p48;
	setp.gt.s32 	%p49, %r67, 480;
	ld.shared.f32 	%f237, [_ZZN3cub18CUB_300001_SM_10006detail6reduce28DeviceReduceSingleTileKernelINS2_10policy_hubIfjN4cuda3std3__44plusIfEEE10Policy1000EPfSC_iS9_ffNS7_10__identityEEEvT0_T1_T2_T3_T4_T6_E12temp_storage+76];
	add.f32 	%f238, %f237, %f236;
	selp.f32 	%f530, %f238, %f236, %p49;
	bra.uni 	$L__BB9_72;
$L__BB9_56:
	mov.u32 	%r46, %tid.x;
	mul.wide.u32 	%rd35, %r46, 4;
	add.s64 	%rd19, %rd16, %rd35;
	// begin inline asm
	ld.global.nc.u32 %r68, [%rd19];
	// end inline asm
	mov.b32 	%f59, %r68;
	add.s64 	%rd20, %rd19, 2048;
	// begin inline asm
	ld.global.nc.u32 %r69, [%rd20];
	// end inline asm
	mov.b32 	%f60, %r69;
	add.s64 	%rd21, %rd19, 4096;
	// begin inline asm
	ld.global.nc.u32 %r70, [%rd21];
	// end inline asm
	mov.b32 	%f61, %r70;
	add.s64 	%rd22, %rd19, 6144;
	// begin inline asm
	ld.global.nc.u32 %r71, [%rd22];
	// end inline asm
	mov.b32 	%f62, %r71;
	add.s64 	%rd23, %rd19, 8192;
	// begin inline asm
	ld.global.nc.u32 %r72, [%rd23];
	// end inline asm
	mov.b32 	%f63, %r72;
	add.s64 	%rd24, %rd19, 10240;
	// begin inline asm
	ld.global.nc.u32 %r73, [%rd24];
	// end inline asm
	mov.b32 	%f64, %r73;
	add.s64 	%rd25, %rd19, 12288;
	// begin inline asm
	ld.global.nc.u32 %r74, [%rd25];
	// end inline asm
	mov.b32 	%f65, %r74;
	add.s64 	%rd26, %rd19, 14336;
	// begin inline asm
	ld.global.nc.u32 %r75, [%rd26];
	// end inline asm
	mov.b32 	%f66, %r75;
	add.s64 	%rd27, %rd19, 16384;
	// begin inline asm
	ld.global.nc.u32 %r76, [%rd27];
	// end inline asm
	mov.b32 	%f67, %r76;
	add.s64 	%rd28, %rd19, 18432;
	// begin inline asm
	ld.global.nc.u32 %r77, [%rd28];
	// end inline asm
	mov.b32 	%f68, %r77;
	add.s64 	%rd29, %rd19, 20480;
	// begin inline asm
	ld.global.nc.u32 %r78, [%rd29];
	// end inline asm
	mov.b32 	%f69, %r78;
	add.s64 	%rd30, %rd19, 22528;
	// begin inline asm
	ld.global.nc.u32 %r79, [%rd30];
	// end inline asm
	mov.b32 	%f70, %r79;
	add.s64 	%rd31, %rd19, 24576;
	// begin inline asm
	ld.global.nc.u32 %r80, [%rd31];
	// end inline asm
	mov.b32 	%f71, %r80;
	add.s64 	%rd32, %rd19, 26624;
	// begin inline asm
	ld.global.nc.u32 %r81, [%rd32];
	// end inline asm
	mov.b32 	%f72, %r81;
	add.s64 	%rd33, %rd19, 28672;
	// begin inline asm
	ld.global.nc.u32 %r82, [%rd33];
	// end inline asm
	mov.b32 	%f73, %r82;
	add.s64 	%rd34, %rd19, 30720;
	// begin inline asm
	ld.global.nc.u32 %r83, [%rd34];
	// end inline asm
	mov.b32 	%f74, %r83;
	add.f32 	%f75, %f59, %f60;
	add.f32 	%f76, %f61, %f62;
	add.f32 	%f77, %f63, %f64;
	add.f32 	%f78, %f65, %f66;
	add.f32 	%f79, %f67, %f68;
	add.f32 	%f80, %f69, %f70;
	add.f32 	%f81, %f71, %f72;
	add.f32 	%f82, %f73, %f74;
	add.f32 	%f83, %f75, %f76;
	add.f32 	%f84, %f77, %f78;
	add.f32 	%f85, %f79, %f80;
	add.f32 	%f86, %f81, %f82;
	add.f32 	%f87, %f83, %f84;
	add.f32 	%f88, %f85, %f86;
	add.f32 	%f529, %f87, %f88;
	setp.lt.u32 	%p4, %r67, 16384;
	mov.b32 	%r400, 8192;
	@%p4 bra 	$L__BB9_60;
	add.s32 	%r47, %r67, -8192;
	mov.b32 	%r400, 8192;
$L__BB9_58:
	mul.wide.s32 	%rd52, %r400, 4;
	add.s64 	%rd36, %rd19, %rd52;
	// begin inline asm
	ld.global.nc.u32 %r86, [%rd36];
	// end inline asm
	mov.b32 	%f89, %r86;
	add.s64 	%rd37, %rd36, 2048;
	// begin inline asm
	ld.global.nc.u32 %r87, [%rd37];
	// end inline asm
	mov.b32 	%f90, %r87;
	add.s64 	%rd38, %rd36, 4096;
	// begin inline asm
	ld.global.nc.u32 %r88, [%rd38];
	// end inline asm
	mov.b32 	%f91, %r88;
	add.s64 	%rd39, %rd36, 6144;
	// begin inline asm
	ld.global.nc.u32 %r89, [%rd39];
	// end inline asm
	mov.b32 	%f92, %r89;
	add.s64 	%rd40, %rd36, 8192;
	// begin inline asm
	ld.global.nc.u32 %r90, [%rd40];
	// end inline asm
	mov.b32 	%f93, %r90;
	add.s64 	%rd41, %rd36, 10240;
	// begin inline asm
	ld.global.nc.u32 %r91, [%rd41];
	// end inline asm
	mov.b32 	%f94, %r91;
	add.s64 	%rd42, %rd36, 12288;
	// begin inline asm
	ld.global.nc.u32 %r92, [%rd42];
	// end inline asm
	mov.b32 	%f95, %r92;
	add.s64 	%rd43, %rd36, 14336;
	// begin inline asm
	ld.global.nc.u32 %r93, [%rd43];
	// end inline asm
	mov.b32 	%f96, %r93;
	add.s64 	%rd44, %rd36, 16384;
	// begin inline asm
	ld.global.nc.u32 %r94, [%rd44];
	// end inline asm
	mov.b32 	%f97, %r94;
	add.s64 	%rd45, %rd36, 18432;
	// begin inline asm
	ld.global.nc.u32 %r95, [%rd45];
	// end inline asm
	mov.b32 	%f98, %r95;
	add.s64 	%rd46, %rd36, 20480;
	// begin inline asm
	ld.global.nc.u32 %r96, [%rd46];
	// end inline asm
	mov.b32 	%f99, %r96;
	add.s64 	%rd47, %rd36, 22528;
	// begin inline asm
	ld.global.nc.u32 %r97, [%rd47];
	// end inline asm
	mov.b32 	%f100, %r97;
	add.s64 	%rd48, %rd36, 24576;
	// begin inline asm
	ld.global.nc.u32 %r98, [%rd48];
	// end inline asm
	mov.b32 	%f101, %r98;
	add.s64 	%rd49, %rd36, 26624;
	// begin inline asm
	ld.global.nc.u32 %r99, [%rd49];
	// end inline asm
	mov.b32 	%f102, %r99;
	add.s64 	%rd50, %rd36, 28672;
	// begin inline asm
	ld.global.nc.u32 %r100, [%rd50];
	// end inline asm
	mov.b32 	%f103, %r100;
	add.s64 	%rd51, %rd36, 30720;
	// begin inline asm
	ld.global.nc.u32 %r101, [%rd51];
	// end inline asm
	mov.b32 	%f104, %r101;
	add.f32 	%f105, %f529, %f89;
	add.f32 	%f106, %f90, %f91;
	add.f32 	%f107, %f92, %f93;
	add.f32 	%f108, %f94, %f95;
	add.f32 	%f109, %f96, %f97;
	add.f32 	%f110, %f98, %f99;
	add.f32 	%f111, %f100, %f101;
	add.f32 	%f112, %f102, %f103;
	add.f32 	%f113, %f105, %f106;
	add.f32 	%f114, %f107, %f108;
	add.f32 	%f115, %f109, %f110;
	add.f32 	%f116, %f111, %f112;
	add.f32 	%f117, %f113, %f114;
	add.f32 	%f118, %f115, %f116;
	add.f32 	%f119, %f117, %f118;
	add.f32 	%f529, %f119, %f104;
	sub.s32 	%r102, %r67, %r400;
	setp.lt.s32 	%p5, %r102, 8192;
	@%p5 bra 	$L__BB9_68;
	add.s32 	%r400, %r400, 8192;
	setp.le.s32 	%p6, %r400, %r47;
	@%p6 bra 	$L__BB9_58;
$L__BB9_60:
	setp.le.s32 	%p7, %r67, %r400;
	@%p7 bra 	$L__BB9_68;
	sub.s32 	%r51, %r67, %r400;
	setp.ge.s32 	%p8, %r46, %r51;
	@%p8 bra 	$L__BB9_68;
	not.b32 	%r103, %r46;
	add.s32 	%r104, %r67, %r103;
	sub.s32 	%r52, %r104, %r400;
	and.b32  	%r105, %r52, 1536;
	setp.eq.s32 	%p9, %r105, 1536;
	mov.u32 	%r404, %r46;
	@%p9 bra 	$L__BB9_65;
	add.s32 	%r402, %r46, %r400;
	shr.u32 	%r106, %r52, 9;
	add.s32 	%r107, %r106, 1;
	and.b32  	%r108, %r107, 3;
	neg.s32 	%r401, %r108;
	mov.u32 	%r404, %r46;
$L__BB9_64:
	.pragma "nounroll";
	mul.wide.u32 	%rd54, %r402, 4;
	add.s64 	%rd53, %rd16, %rd54;
	// begin inline asm
	ld.global.nc.u32 %r109, [%rd53];
	// end inline asm
	mov.b32 	%f121, %r109;
	add.f32 	%f529, %f529, %f121;
	add.s32 	%r404, %r404, 512;
	add.s32 	%r402, %r402, 512;
	add.s32 	%r401, %r401, 1;
	setp.ne.s32 	%p10, %r401, 0;
	@%p10 bra 	$L__BB9_64;
$L__BB9_65:
	setp.lt.u32 	%p11, %r52, 1536;
	@%p11 bra 	$L__BB9_68;
	cvt.u64.u32 	%rd55, %r404;
	cvt.u64.u32 	%rd56, %r400;
	add.s64 	%rd57, %rd55, %rd56;
	shl.b64 	%rd58, %rd57, 2;
	add.s64 	%rd59, %rd58, %rd16;
	add.s64 	%rd132, %rd59, 4096;
	add.s32 	%r405, %r404, %r400;
$L__BB9_67:
	mul.wide.u32 	%rd64, %r405, 4;
	add.s64 	%rd60, %rd16, %rd64;
	// begin inline asm
	ld.global.nc.u32 %r110, [%rd60];
	// end inline asm
	mov.b32 	%f122, %r110;
	add.f32 	%f123, %f529, %f122;
	add.s64 	%rd61, %rd132, -2048;
	// begin inline asm
	ld.global.nc.u32 %r111, [%rd61];
	// end inline asm
	mov.b32 	%f124, %r111;
	add.f32 	%f125, %f123, %f124;
	// begin inline asm
	ld.global.nc.u32 %r112, [%rd132];
	// end inline asm
	mov.b32 	%f126, %r112;
	add.f32 	%f127, %f125, %f126;
	add.s64 	%rd63, %rd132, 2048;
	// begin inline asm
	ld.global.nc.u32 %r113, [%rd63];
	// end inline asm
	mov.b32 	%f128, %r113;
	add.f32 	%f529, %f127, %f128;
	add.s32 	%r404, %r404, 2048;
	add.s64 	%rd132, %rd132, 8192;
	add.s32 	%r405, %r405, 2048;
	setp.lt.s32 	%p12, %r404, %r51;
	@%p12 bra 	$L__BB9_67;
$L__BB9_68:
	// begin inline asm
	mov.u32 %r114, %laneid;
	// end inline asm
	mov.b32 	%r116, %f529;
	mov.b32 	%r117, 1;
	mov.b32 	%r138, 31;
	mov.b32 	%r139, -1;
	// begin inline asm
	shfl.sync.down.b32 %r115, %r116, %r117, %r138, %r139;
	// end inline asm
	setp.gt.s32 	%p13, %r114, 30;
	mov.b32 	%f129, %r115;
	add.f32 	%f130, %f529, %f129;
	selp.f32 	%f131, %f529, %f130, %p13;
	mov.b32 	%r121, %f131;
	mov.b32 	%r122, 2;
	// begin inline asm
	shfl.sync.down.b32 %r120, %r121, %r122, %r138, %r139;
	// end inline asm
	setp.gt.s32 	%p14, %r114, 29;
	mov.b32 	%f132, %r120;
	add.f32 	%f133, %f131, %f132;
	selp.f32 	%f134, %f131, %f133, %p14;
	mov.b32 	%r126, %f134;
	mov.b32 	%r127, 4;
	// begin inline asm
	shfl.sync.down.b32 %r125, %r126, %r127, %r138, %r139;
	// end inline asm
	setp.gt.s32 	%p15, %r114, 27;
	mov.b32 	%f135, %r125;
	add.f32 	%f136, %f134, %f135;
	selp.f32 	%f137, %f134, %f136, %p15;
	mov.b32 	%r131, %f137;
	mov.b32 	%r132, 8;
	// begin inline asm
	shfl.sync.down.b32 %r130, %r131, %r132, %r138, %r139;
	// end inline asm
	setp.gt.s32 	%p16, %r114, 23;
	mov.b32 	%f138, %r130;
	add.f32 	%f139, %f137, %f138;
	selp.f32 	%f140, %f137, %f139, %p16;
	mov.b32 	%r136, %f140;
	mov.b32 	%r137, 16;
	// begin inline asm
	shfl.sync.down.b32 %r135, %r136, %r137, %r138, %r139;
	// end inline asm
	setp.gt.s32 	%p17, %r114, 15;
	mov.b32 	%f141, %r135;
	add.f32 	%f54, %f140, %f141;
	selp.f32 	%f530, %f140, %f54, %p17;
	setp.ne.s32 	%p18, %r114, 0;
	@%p18 bra 	$L__BB9_70;
	shr.u32 	%r140, %r46, 3;
	and.b32  	%r141, %r140, 124;
	mov.u32 	%r142, _ZZN3cub18CUB_300001_SM_10006detail6reduce28DeviceReduceSingleTileKernelINS2_10policy_hubIfjN4cuda3std3__44plusIfEEE10Policy1000EPfSC_iS9_ffNS7_10__identityEEEvT0_T1_T2_T3_T4_T6_E12temp_storage;
	add.s32 	%r143, %r142, %r141;
	st.shared.f32 	[%r143+16], %f54;
$L__BB9_70:
	bar.sync 	0;
	setp.ne.s32 	%p19, %r46, 0;
	@%p19 bra 	$L__BB9_72;
	ld.shared.f32 	%f142, [_ZZN3cub18CUB_300001_SM_10006detail6reduce28DeviceReduceSingleTileKernelINS2_10policy_hubIfjN4cuda3std3__44plusIfEEE10Policy1000EPfSC_iS9_ffNS7_10__identityEEEvT0_T1_T2_T3_T4_T6_E12temp_storage+20];
	add.f32 	%f143, %f530, %f142;
	ld.shared.f32 	%f144, [_ZZN3cub18CUB_300001_SM_10006detail6reduce28DeviceReduceSingleTileKernelINS2_10policy_hubIfjN4cuda3std3__44plusIfEEE10Policy1000EPfSC_iS9_ffNS7_10__identityEEEvT0_T1_T2_T3_T4_T6_E12temp_storage+24];
	add.f32 	%f145, %f143, %f144;
	ld.shared.f32 	%f146, [_ZZN3cub18CUB_300001_SM_10006detail6reduce28DeviceReduceSingleTileKernelINS2_10policy_hubIfjN4cuda3std3__44plusIfEEE10Policy1000EPfSC_iS9_ffNS7_10__identityEEEvT0_T1_T2_T3_T4_T6_E12temp_storage+28];
	add.f32 	%f147, %f145, %f146;
	ld.shared.f32 	%f148, [_ZZN3cub18CUB_300001_SM_10006detail6reduce28DeviceReduceSingleTileKernelINS2_10policy_hubIfjN4cuda3std3__44plusIfEEE10Policy1000EPfSC_iS9_ffNS7_10__identityEEEvT0_T1_T2_T3_T4_T6_E12temp_storage+32];
	add.f32 	%f149, %f147, %f148;
	ld.shared.f32 	%f150, [_ZZN3cub18CUB_300001_SM_10006detail6reduce28DeviceReduceSingleTileKernelINS2_10policy_hubIfjN4cuda3std3__44plusIfEEE10Policy1000EPfSC_iS9_ffNS7_10__identityEEEvT0_T1_T2_T3_T4_T6_E12temp_storage+36];
	add.f32 	%f151, %f149, %f150;
	ld.shared.f32 	%f152, [_ZZN3cub18CUB_300001_SM_10006detail6reduce28DeviceReduceSingleTileKernelINS2_10policy_hubIfjN4cuda3std3__44plusIfEEE10Policy1000EPfSC_iS9_ffNS7_10__identityEEEvT0_T1_T2_T3_T4_T6_E12temp_storage+40];
	add.f32 	%f153, %f151, %f152;
	ld.shared.f32 	%f154, [_ZZN3cub18CUB_300001_SM_10006detail6reduce28DeviceReduceSingleTileKernelINS2_10policy_hubIfjN4cuda3std3__44plusIfEEE10Policy1000EPfSC_iS9_ffNS7_10__identityEEEvT0_T1_T2_T3_T4_T6_E12temp_storage+44];
	add.f32 	%f155, %f153, %f154;
	ld.shared.f32 	%f156, [_ZZN3cub18CUB_300001_SM_10006detail6reduce28DeviceReduceSingleTileKernelINS2_10policy_hubIfjN4cuda3std3__44plusIfEEE10Policy1000EPfSC_iS9_ffNS7_10__identityEEEvT0_T1_T2_T3_T4_T6_E12temp_storage+48];
	add.f32 	%f157, %f155, %f156;
	ld.shared.f32 	%f158, [_ZZN3cub18CUB_300001_SM_10006detail6reduce28DeviceReduceSingleTileKernelINS2_10policy_hubIfjN4cuda3std3__44plusIfEEE10Policy1000EPfSC_iS9_ffNS7_10__identityEEEvT0_T1_T2_T3_T4_T6_E12temp_storage+52];
	add.f32 	%f159, %f157, %f158;
	ld.shared.f32 	%f160, [_ZZN3cub18CUB_300001_SM_10006detail6reduce28DeviceReduceSingleTileKernelINS2_10policy_hubIfjN4cuda3std3__44plusIfEEE10Policy1000EPfSC_iS9_ffNS7_10__identityEEEvT0_T1_T2_T3_T4_T6_E12temp_storage+56];
	add.f32 	%f161, %f159, %f160;
	ld.shared.f32 	%f162, [_ZZN3cub18CUB_300001_SM_10006detail6reduce28DeviceReduceSingleTileKernelINS2_10policy_hubIfjN4cuda3std3__44plusIfEEE10Policy1000EPfSC_iS9_ffNS7_10__identityEEEvT0_T1_T2_T3_T4_T6_E12temp_storage+60];
	add.f32 	%f163, %f161, %f162;
	ld.shared.f32 	%f164, [_ZZN3cub18CUB_300001_SM_10006detail6reduce28DeviceReduceSingleTileKernelINS2_10policy_hubIfjN4cuda3std3__44plusIfEEE10Policy1000EPfSC_iS9_ffNS7_10__identityEEEvT0_T1_T2_T3_T4_T6_E12temp_storage+64];
	add.f32 	%f165, %f163, %f164;
	ld.shared.f32 	%f166, [_ZZN3cub18CUB_300001_SM_10006detail6reduce28DeviceReduceSingleTileKernelINS2_10policy_hubIfjN4cuda3std3__44plusIfEEE10Policy1000EPfSC_iS9_ffNS7_10__identityEEEvT0_T1_T2_T3_T4_T6_E12temp_storage+68];
	add.f32 	%f167, %f165, %f166;
	ld.shared.f32 	%f168, [_ZZN3cub18CUB_300001_SM_10006detail6reduce28DeviceReduceSingleTileKernelINS2_10policy_hubIfjN4cuda3std3__44plusIfEEE10Policy1000EPfSC_iS9_ffNS7_10__identityEEEvT0_T1_T2_T3_T4_T6_E12temp_storage+72];
	add.f32 	%f169, %f167, %f168;
	ld.shared.f32 	%f170, [_ZZN3cub18CUB_300001_SM_10006detail6reduce28DeviceReduceSingleTileKernelINS2_10policy_hubIfjN4cuda3std3__44plusIfEEE10Policy1000EPfSC_iS9_ffNS7_10__identityEEEvT0_T1_T2_T3_T4_T6_E12temp_storage+76];
	add.f32 	%f530, %f169, %f170;
$L__BB9_72:
	mov.u32 	%r379, %tid.x;
	setp.ne.s32 	%p111, %r379, 0;
	@%p111 bra 	$L__BB9_74;
	add.f32 	%f503, %f58, %f530;
	st.global.f32 	[%rd1], %f503;
$L__BB9_74:
	ret;

}
	// .globl	_ZN3cub18CUB_300001_SM_10006detail6reduce28DeviceReduceSingleTileKernelINS2_10policy_hubIfyN4cuda3std3__44plusIfEEE10Policy1000EN6thrust24THRUST_300001_SM_1000_NS6detail15normal_iteratorINSD_10device_ptrIfEEEEPfyS9_ffNS7_10__identityEEEvT0_T1_T2_T3_T4_T6_
.visible .entry _ZN3cub18CUB_300001_SM_10006detail6reduce28DeviceReduceSingleTileKernelINS2_10policy_hubIfyN4cuda3std3__44plusIfEEE10Policy1000EN6thrust24THRUST_300001_SM_1000_NS6detail15normal_iteratorINSD_10device_ptrIfEEEEPfyS9_ffNS7_10__identityEEEvT0_T1_T2_T3_T4_T6_(
	.param .align 8 .b8 _ZN3cub18CUB_300001_SM_10006detail6reduce28DeviceReduceSingleTileKernelINS2_10policy_hubIfyN4cuda3std3__44plusIfEEE10Policy1000EN6thrust24THRUST_300001_SM_1000_NS6detail15normal_iteratorINSD_10device_ptrIfEEEEPfyS9_ffNS7_10__identityEEEvT0_T1_T2_T3_T4_T6__param_0[8],
	.param .u64 .ptr .align 1 _ZN3cub18CUB_300001_SM_10006detail6reduce28DeviceReduceSingleTileKernelINS2_10policy_hubIfyN4cuda3std3__44plusIfEEE10Policy1000EN6thrust24THRUST_300001_SM_1000_NS6detail15normal_iteratorINSD_10device_ptrIfEEEEPfyS9_ffNS7_10__identityEEEvT0_T1_T2_T3_T4_T6__param_1,
	.param .u64 _ZN3cub18CUB_300001_SM_10006detail6reduce28DeviceReduceSingleTileKernelINS2_10policy_hubIfyN4cuda3std3__44plusIfEEE10Policy1000EN6thrust24THRUST_300001_SM_1000_NS6detail15normal_iteratorINSD_10device_ptrIfEEEEPfyS9_ffNS7_10__identityEEEvT0_T1_T2_T3_T4_T6__param_2,
	.param .align 1 .b8 _ZN3cub18CUB_300001_SM_10006detail6reduce28DeviceReduceSingleTileKernelINS2_10policy_hubIfyN4cuda3std3__44plusIfEEE10Policy1000EN6thrust24THRUST_300001_SM_1000_NS6detail15normal_iteratorINSD_10device_ptrIfEEEEPfyS9_ffNS7_10__identityEEEvT0_T1_T2_T3_T4_T6__param_3[1],
	.param .f32 _ZN3cub18CUB_300001_SM_10006detail6reduce28DeviceReduceSingleTileKernelINS2_10policy_hubIfyN4cuda3std3__44plusIfEEE10Policy1000EN6thrust24THRUST_300001_SM_1000_NS6detail15normal_iteratorINSD_10device_ptrIfEEEEPfyS9_ffNS7_10__identityEEEvT0_T1_T2_T3_T4_T6__param_4,
	.param .align 1 .b8 _ZN3cub18CUB_300001_SM_10006detail6reduce28DeviceReduceSingleTileKernelINS2_10policy_hubIfyN4cuda3std3__44plusIfEEE10Policy1000EN6thrust24THRUST_300001_SM_1000_NS6detail15normal_iteratorINSD_10device_ptrIfEEEEPfyS9_ffNS7_10__identityEEEvT0_T1_T2_T3_T4_T6__param_5[1]
)
.maxntid 256
.minnctapersm 1
{
	.reg .pred 	%p<59>;
	.reg .b32 	%r<171>;
	.reg .b32 	%f<328>;
	.reg .b64 	%rd<56>;
	// demoted variable
	.shared .align 4 .b8 _ZZN3cub18CUB_300001_SM_10006detail6reduce28DeviceReduceSingleTileKernelINS2_10policy_hubIfyN4cuda3std3__44plusIfEEE10Policy1000EN6thrust24THRUST_300001_SM_1000_NS6detail15normal_iteratorINSD_10device_ptrIfEEEEPfyS9_ffNS7_10__identityEEEvT0_T1_T2_T3_T4_T6_E12temp_storage[44];
	ld.param.u64 	%rd18, [_ZN3cub18CUB_300001_SM_10006detail6reduce28DeviceReduceSingleTileKernelINS2_10policy_hubIfyN4cuda3std3__44plusIfEEE10Policy1000EN6thrust24THRUST_300001_SM_1000_NS6detail15normal_iteratorINSD_10device_ptrIfEEEEPfyS9_ffNS7_10__identityEEEvT0_T1_T2_T3_T4_T6__param_0];
	ld.param.u64 	%rd20, [_ZN3cub18CUB_300001_SM_10006detail6reduce28DeviceReduceSingleTileKernelINS2_10policy_hubIfyN4cuda3std3__44plusIfEEE10Policy1000EN6thrust24THRUST_300001_SM_1000_NS6detail15normal_iteratorINSD_10device_ptrIfEEEEPfyS9_ffNS7_10__identityEEEvT0_T1_T2_T3_T4_T6__param_1];
	ld.param.u64 	%rd19, [_ZN3cub18CUB_300001_SM_10006detail6reduce28DeviceReduceSingleTileKernelINS2_10policy_hubIfyN4cuda3std3__44plusIfEEE10Policy1000EN6thrust24THRUST_300001_SM_1000_NS6detail15normal_iteratorINSD_10device_ptrIfEEEEPfyS9_ffNS7_10__identityEEEvT0_T1_T2_T3_T4_T6__param_2];
	ld.param.f32 	%f42, [_ZN3cub18CUB_300001_SM_10006detail6reduce28DeviceReduceSingleTileKernelINS2_10policy_hubIfyN4cuda3std3__44plusIfEEE10Policy1000EN6thrust24THRUST_300001_SM_1000_NS6detail15normal_iteratorINSD_10device_ptrIfEEEEPfyS9_ffNS7_10__identityEEEvT0_T1_T2_T3_T4_T6__param_4];
	cvta.to.global.u64 	%rd1, %rd20;
	setp.ne.s64 	%p1, %rd19, 0;
	@%p1 bra 	$L__BB10_3;
	mov.u32 	%r156, %tid.x;
	setp.ne.s32 	%p58, %r156, 0;
	@%p58 bra 	$L__BB10_51;
	st.global.f32 	[%rd1], %f42;
	bra.uni 	$L__BB10_51;
$L__BB10_3:
	cvta.to.global.u64 	%rd2, %rd18;
	setp.gt.u64 	%p2, %rd19, 4095;
	@%p2 bra 	$L__BB10_28;
	cvt.u32.u64 	%r1, %rd19;
	mov.u32 	%r2, %tid.x;
	setp.ge.u32 	%p24, %r2, %r1;
	mov.f32 	%f315, 0f00000000;
	mov.u32 	%r160, %r2;
	@%p24 bra 	$L__BB10_6;
	mul.wide.u32 	%rd41, %r2, 4;
	add.s64 	%rd42, %rd2, %rd41;
	ld.global.f32 	%f315, [%rd42];
	add.s32 	%r160, %r2, 256;
$L__BB10_6:
	setp.ge.u32 	%p25, %r160, %r1;
	@%p25 bra 	$L__BB10_19;
	not.b32 	%r83, %r160;
	add.s32 	%r84, %r83, %r1;
	shr.u32 	%r85, %r84, 8;
	add.s32 	%r5, %r85, 1;
	and.b32  	%r6, %r5, 15;
	setp.lt.u32 	%p26, %r84, 3840;
	@%p26 bra 	$L__BB10_10;
	and.b32  	%r86, %r5, 33554416;
	neg.s32 	%r158, %r86;
	mul.wide.u32 	%rd43, %r160, 4;
	add.s64 	%rd44, %rd43, %rd2;
	add.s64 	%rd51, %rd44, 8192;
$L__BB10_9:
	.pragma "nounroll";
	ld.global.f32 	%f189, [%rd51+-8192];
	add.f32 	%f190, %f315, %f189;
	ld.global.f32 	%f191, [%rd51+-7168];
	add.f32 	%f192, %f190, %f191;
	ld.global.f32 	%f193, [%rd51+-6144];
	add.f32 	%f194, %f192, %f193;
	ld.global.f32 	%f195, [%rd51+-5120];
	add.f32 	%f196, %f194, %f195;
	ld.global.f32 	%f197, [%rd51+-4096];
	add.f32 	%f198, %f196, %f197;
	ld.global.f32 	%f199, [%rd51+-3072];
	add.f32 	%f200, %f198, %f199;
	ld.global.f32 	%f201, [%rd51+-2048];
	add.f32 	%f202, %f200, %f201;
	ld.global.f32 	%f203, [%rd51+-1024];
	add.f32 	%f204, %f202, %f203;
	ld.global.f32 	%f205, [%rd51];
	add.f32 	%f206, %f204, %f205;
	ld.global.f32 	%f207, [%rd51+1024];
	add.f32 	%f208, %f206, %f207;
	ld.global.f32 	%f209, [%rd51+2048];
	add.f32 	%f210, %f208, %f209;
	ld.global.f32 	%f211, [%rd51+3072];
	add.f32 	%f212, %f210, %f211;
	ld.global.f32 	%f213, [%rd51+4096];
	add.f32 	%f214, %f212, %f213;
	ld.global.f32 	%f215, [%rd51+5120];
	add.f32 	%f216, %f214, %f215;
	ld.global.f32 	%f217, [%rd51+6144];
	add.f32 	%f218, %f216, %f217;
	ld.global.f32 	%f219, [%rd51+7168];
	add.f32 	%f315, %f218, %f219;
	add.s32 	%r160, %r160, 4096;
	add.s32 	%r158, %r158, 16;
	add.s64 	%rd51, %rd51, 16384;
	setp.ne.s32 	%p27, %r158, 0;
	@%p27 bra 	$L__BB10_9;
$L__BB10_10:
	setp.eq.s32 	%p28, %r6, 0;
	@%p28 bra 	$L__BB10_19;
	and.b32  	%r13, %r5, 7;
	setp.lt.u32 	%p29, %r6, 8;
	@%p29 bra 	$L__BB10_13;
	mul.wide.s32 	%rd45, %r160, 4;
	add.s64 	%rd46, %rd2, %rd45;
	ld.global.f32 	%f221, [%rd46];
	add.f32 	%f222, %f315, %f221;
	ld.global.f32 	%f223, [%rd46+1024];
	add.f32 	%f224, %f222, %f223;
	ld.global.f32 	%f225, [%rd46+2048];
	add.f32 	%f226, %f224, %f225;
	ld.global.f32 	%f227, [%rd46+3072];
	add.f32 	%f228, %f226, %f227;
	ld.global.f32 	%f229, [%rd46+4096];
	add.f32 	%f230, %f228, %f229;
	ld.global.f32 	%f231, [%rd46+5120];
	add.f32 	%f232, %f230, %f231;
	ld.global.f32 	%f233, [%rd46+6144];
	add.f32 	%f234, %f232, %f233;
	ld.global.f32 	%f235, [%rd46+7168];
	add.f32 	%f315, %f234, %f235;
	add.s32 	%r160, %r160, 2048;
$L__BB10_13:
	setp.eq.s32 	%p30, %r13, 0;
	@%p30 bra 	$L__BB10_19;
	and.b32  	%r16, %r5, 3;
	setp.lt.u32 	%p31, %r13, 4;
	@%p31 bra 	$L__BB10_16;
	mul.wide.s32 	%rd47, %r160, 4;
	add.s64 	%rd48, %rd2, %rd47;
	ld.global.f32 	%f237, [%rd48];
	add.f32 	%f238, %f315, %f237;
	ld.global.f32 	%f239, [%rd48+1024];
	add.f32 	%f240, %f238, %f239;
	ld.global.f32 	%f241, [%rd48+2048];
	add.f32 	%f242, %f240, %f241;
	ld.global.f32 	%f243, [%rd48+3072];
	add.f32 	%f315, %f242, %f243;
	add.s32 	%r160, %r160, 1024;
$L__BB10_16:
	setp.eq.s32 	%p32, %r16, 0;
	@%p32 bra 	$L__BB10_19;
	neg.s32 	%r163, %r16;
$L__BB10_18:
	.pragma "nounroll";
	mul.wide.s32 	%rd49, %r160, 4;
	add.s64 	%rd50, %rd2, %rd49;
	ld.global.f32 	%f244, [%rd50];
	add.f32 	%f315, %f315, %f244;
	add.s32 	%r160, %r160, 256;
	add.s32 	%r163, %r163, 1;
	setp.ne.s32 	%p33, %r163, 0;
	@%p33 bra 	$L__BB10_18;
$L__BB10_19:
	setp.lt.u64 	%p34, %rd19, 256;
	@%p34 bra 	$L__BB10_24;
	// begin inline asm
	mov.u32 %r125, %laneid;
	// end inline asm
	mov.b32 	%r127, %f315;
	mov.b32 	%r128, 1;
	mov.b32 	%r149, 31;
	mov.b32 	%r150, -1;
	// begin inline asm
	shfl.sync.down.b32 %r126, %r127, %r128, %r149, %r150;
	// end inline asm
	setp.gt.s32 	%p50, %r125, 30;
	mov.b32 	%f279, %r126;
	add.f32 	%f280, %f315, %f279;
	selp.f32 	%f281, %f315, %f280, %p50;
	mov.b32 	%r132, %f281;
	mov.b32 	%r133, 2;
	// begin inline asm
	shfl.sync.down.b32 %r131, %r132, %r133, %r149, %r150;
	// end inline asm
	setp.gt.s32 	%p51, %r125, 29;
	mov.b32 	%f282, %r131;
	add.f32 	%f283, %f281, %f282;
	selp.f32 	%f284, %f281, %f283, %p51;
	mov.b32 	%r137, %f284;
	mov.b32 	%r138, 4;
	// begin inline asm
	shfl.sync.down.b32 %r136, %r137, %r138, %r149, %r150;
	// end inline asm
	setp.gt.s32 	%p52, %r125, 27;
	mov.b32 	%f285, %r136;
	add.f32 	%f286, %f284, %f285;
	selp.f32 	%f287, %f284, %f286, %p52;
	mov.b32 	%r142, %f287;
	mov.b32 	%r143, 8;
	// begin inline asm
	shfl.sync.down.b32 %r141, %r142, %r143, %r149, %r150;
	// end inline asm
	setp.gt.s32 	%p53, %r125, 23;
	mov.b32 	%f288, %r141;
	add.f32 	%f289, %f287, %f288;
	selp.f32 	%f290, %f287, %f289, %p53;
	mov.b32 	%r147, %f290;
	mov.b32 	%r148, 16;
	// begin inline asm
	shfl.sync.down.b32 %r146, %r147, %r148, %r149, %r150;
	// end inline asm
	setp.gt.s32 	%p54, %r125, 15;
	mov.b32 	%f291, %r146;
	add.f32 	%f16, %f290, %f291;
	selp.f32 	%f327, %f290, %f16, %p54;
	setp.ne.s32 	%p55, %r125, 0;
	@%p55 bra 	$L__BB10_22;
	shr.u32 	%r151, %r2, 3;
	and.b32  	%r152, %r151, 124;
	mov.u32 	%r153, _ZZN3cub18CUB_300001_SM_10006detail6reduce28DeviceReduceSingleTileKernelINS2_10policy_hubIfyN4cuda3std3__44plusIfEEE10Policy1000EN6thrust24THRUST_300001_SM_1000_NS6detail15normal_iteratorINSD_10device_ptrIfEEEEPfyS9_ffNS7_10__identityEEEvT0_T1_T2_T3_T4_T6_E12temp_storage;
	add.s32 	%r154, %r153, %r152;
	st.shared.f32 	[%r154+8], %f16;
$L__BB10_22:
	bar.sync 	0;
	setp.ne.s32 	%p56, %r2, 0;
	@%p56 bra 	$L__BB10_49;
	ld.shared.f32 	%f292, [_ZZN3cub18CUB_300001_SM_10006detail6reduce28DeviceReduceSingleTileKernelINS2_10policy_hubIfyN4cuda3std3__44plusIfEEE10Policy1000EN6thrust24THRUST_300001_SM_1000_NS6detail15normal_iteratorINSD_10device_ptrIfEEEEPfyS9_ffNS7_10__identityEEEvT0_T1_T2_T3_T4_T6_E12temp_storage+12];
	add.f32 	%f293, %f327, %f292;
	ld.shared.f32 	%f294, [_ZZN3cub18CUB_300001_SM_10006detail6reduce28DeviceReduceSingleTileKernelINS2_10policy_hubIfyN4cuda3std3__44plusIfEEE10Policy1000EN6thrust24THRUST_300001_SM_1000_NS6detail15normal_iteratorINSD_10device_ptrIfEEEEPfyS9_ffNS7_10__identityEEEvT0_T1_T2_T3_T4_T6_E12temp_storage+16];
	add.f32 	%f295, %f293, %f294;
	ld.shared.f32 	%f296, [_ZZN3cub18CUB_300001_SM_10006detail6reduce28DeviceReduceSingleTileKernelINS2_10policy_hubIfyN4cuda3std3__44plusIfEEE10Policy1000EN6thrust24THRUST_300001_SM_1000_NS6detail15normal_iteratorINSD_10device_ptrIfEEEEPfyS9_ffNS7_10__identityEEEvT0_T1_T2_T3_T4_T6_E12temp_storage+20];
	add.f32 	%f297, %f295, %f296;
	ld.shared.f32 	%f298, [_ZZN3cub18CUB_300001_SM_10006detail6reduce28DeviceReduceSingleTileKernelINS2_10policy_hubIfyN4cuda3std3__44plusIfEEE10Policy1000EN6thrust24THRUST_300001_SM_1000_NS6detail15normal_iteratorINSD_10device_ptrIfEEEEPfyS9_ffNS7_10__identityEEEvT0_T1_T2_T3_T4_T6_E12temp_storage+24];
	add.f32 	%f299, %f297, %f298;
	ld.shared.f32 	%f300, [_ZZN3cub18CUB_300001_SM_10006detail6reduce28DeviceReduceSingleTileKernelINS2_10policy_hubIfyN4cuda3std3__44plusIfEEE10Policy1000EN6thrust24THRUST_300001_SM_1000_NS6detail15normal_iteratorINSD_10device_ptrIfEEEEPfyS9_ffNS7_10__identityEEEvT0_T1_T2_T3_T4_T6_E12temp_storage+28];
	add.f32 	%f301, %f299, %f300;
	ld.shared.f32 	%f302, [_ZZN3cub18CUB_300001_SM_10006detail6reduce28DeviceReduceSingleTileKernelINS2_10policy_hubIfyN4cuda3std3__44plusIfEEE10Policy1000EN6thrust24THRUST_300001_SM_1000_NS6detail15normal_iteratorINSD_10device_ptrIfEEEEPfyS9_ffNS7_10__identityEEEvT0_T1_T2_T3_T4_T6_E12temp_storage+32];
	add.f32 	%f303, %f301, %f302;
	ld.shared.f32 	%f304, [_ZZN3cub18CUB_300001_SM_10006detail6reduce28DeviceReduceSingleTileKernelINS2_10policy_hubIfyN4cuda3std3__44plusIfEEE10Policy1000EN6thrust24THRUST_300001_SM_1000_NS6detail15normal_iteratorINSD_10device_ptrIfEEEEPfyS9_ffNS7_10__identityEEEvT0_T1_T2_T3_T4_T6_E12temp_storage+36];
	add.f32 	%f327, %f303, %f304;
	bra.uni 	$L__BB10_49;
$L__BB10_24:
	// begin inline asm
	mov.u32 %r87, %laneid;
	// end inline asm
	and.b32  	%r113, %r2, 992;
	add.s32 	%r114, %r113, 32;
	setp.gt.u32 	%p35, %r114, %r1;
	not.b32 	%r115, %r113;
	add.s32 	%r116, %r1, %r115;
	selp.b32 	%r111, %r116, 31, %p35;
	mov.b32 	%r89, %f315;
	mov.b32 	%r90, 1;
	mov.b32 	%r112, -1;
	// begin inline asm
	shfl.sync.down.b32 %r88, %r89, %r90, %r111, %r112;
	// end inline asm
	setp.lt.s32 	%p36, %r87, %r111;
	mov.b32 	%f245, %r88;
	add.f32 	%f246, %f315, %f245;
	selp.f32 	%f247, %f246, %f315, %p36;
	mov.b32 	%r94, %f247;
	mov.b32 	%r95, 2;
	// begin inline asm
	shfl.sync.down.b32 %r93, %r94, %r95, %r111, %r112;
	// end inline asm
	add.s32 	%r117, %r87, 2;
	setp.gt.s32 	%p37, %r117, %r111;
	mov.b32 	%f248, %r93;
	add.f32 	%f249, %f247, %f248;
	selp.f32 	%f250, %f247, %f249, %p37;
	mov.b32 	%r99, %f250;
	mov.b32 	%r100, 4;
	// begin inline asm
	shfl.sync.down.b32 %r98, %r99, %r100, %r111, %r112;
	// end inline asm
	add.s32 	%r118, %r87, 4;
	setp.gt.s32 	%p38, %r118, %r111;
	mov.b32 	%f251, %r98;
	add.f32 	%f252, %f250, %f251;
	selp.f32 	%f253, %f250, %f252, %p38;
	mov.b32 	%r104, %f253;
	mov.b32 	%r105, 8;
	// begin inline asm
	shfl.sync.down.b32 %r103, %r104, %r105, %r111, %r112;
	// end inline asm
	add.s32 	%r119, %r87, 8;
	setp.gt.s32 	%p39, %r119, %r111;
	mov.b32 	%f254, %r103;
	add.f32 	%f255, %f253, %f254;
	selp.f32 	%f256, %f253, %f255, %p39;
	mov.b32 	%r109, %f256;
	mov.b32 	%r110, 16;
	// begin inline asm
	shfl.sync.down.b32 %r108, %r109, %r110, %r111, %r112;
	// end inline asm
	add.s32 	%r120, %r87, 16;
	setp.gt.s32 	%p40, %r120, %r111;
	mov.b32 	%f257, %r108;
	add.f32 	%f258, %f256, %f257;
	selp.f32 	%f327, %f256, %f258, %p40;
	setp.ne.s32 	%p41, %r87, 0;
	@%p41 bra 	$L__BB10_26;
	shr.u32 	%r121, %r2, 3;
	and.b32  	%r122, %r121, 124;
	mov.u32 	%r123, _ZZN3cub18CUB_300001_SM_10006detail6reduce28DeviceReduceSingleTileKernelINS2_10policy_hubIfyN4cuda3std3__44plusIfEEE10Policy1000EN6thrust24THRUST_300001_SM_1000_NS6detail15normal_iteratorINSD_10device_ptrIfEEEEPfyS9_ffNS7_10__identityEEEvT0_T1_T2_T3_T4_T6_E12temp_storage;
	add.s32 	%r124, %r123, %r122;
	st.shared.f32 	[%r124+8], %f327;
$L__BB10_26:
	bar.sync 	0;
	setp.ne.s32 	%p42, %r2, 0;
	@%p42 bra 	$L__BB10_49;
	setp.gt.u64 	%p43, %rd19, 32;
	ld.shared.f32 	%f259, [_ZZN3cub18CUB_300001_SM_10006detail6reduce28DeviceReduceSingleTileKernelINS2_10policy_hubIfyN4cuda3std3__44plusIfEEE10Policy1000EN6thrust24THRUST_300001_SM_1000_NS6detail15normal_iteratorINSD_10device_ptrIfEEEEPfyS9_ffNS7_10__identityEEEvT0_T1_T2_T3_T4_T6_E12temp_storage+12];
	add.f32 	%f260, %f327, %f259;
	selp.f32 	%f261, %f260, %f327, %p43;
	setp.gt.u64 	%p44, %rd19, 64;
	ld.shared.f32 	%f262, [_ZZN3cub18CUB_300001_SM_10006detail6reduce28DeviceReduceSingleTileKernelINS2_10policy_hubIfyN4cuda3std3__44plusIfEEE10Policy1000EN6thrust24THRUST_300001_SM_1000_NS6detail15normal_iteratorINSD_10device_ptrIfEEEEPfyS9_ffNS7_10__identityEEEvT0_T1_T2_T3_T4_T6_E12temp_storage+16];
	add.f32 	%f263, %f262, %f261;
	selp.f32 	%f264, %f263, %f261, %p44;
	setp.gt.u64 	%p45, %rd19, 96;
	ld.shared.f32 	%f265, [_ZZN3cub18CUB_300001_SM_10006detail6reduce28DeviceReduceSingleTileKernelINS2_10policy_hubIfyN4cuda3std3__44plusIfEEE10Policy1000EN6thrust24THRUST_300001_SM_1000_NS6detail15normal_iteratorINSD_10device_ptrIfEEEEPfyS9_ffNS7_10__identityEEEvT0_T1_T2_T3_T4_T6_E12temp_storage+20];
	add.f32 	%f266, %f265, %f264;
	selp.f32 	%f267, %f266, %f264, %p45;
	setp.gt.u64 	%p46, %rd19, 128;
	ld.shared.f32 	%f268, [_ZZN3cub18CUB_300001_SM_10006detail6reduce28DeviceReduceSingleTileKernelINS2_10policy_hubIfyN4cuda3std3__44plusIfEEE10Policy1000EN6thrust24THRUST_300001_SM_1000_NS6detail15normal_iteratorINSD_10device_ptrIfEEEEPfyS9_ffNS7_10__identityEEEvT0_T1_T2_T3_T4_T6_E12temp_storage+24];
	add.f32 	%f269, %f268, %f267;
	selp.f32 	%f270, %f269, %f267, %p46;
	setp.gt.u64 	%p47, %rd19, 160;
	ld.shared.f32 	%f271, [_ZZN3cub18CUB_300001_SM_10006detail6reduce28DeviceReduceSingleTileKernelINS2_10policy_hubIfyN4cuda3std3__44plusIfEEE10Policy1000EN6thrust24THRUST_300001_SM_1000_NS6detail15normal_iteratorINSD_10device_ptrIfEEEEPfyS9_ffNS7_10__identityEEEvT0_T1_T2_T3_T4_T6_E12temp_storage+28];
	add.f32 	%f272, %f271, %f270;
	selp.f32 	%f273, %f272, %f270, %p47;
	setp.gt.u64 	%p48, %rd19, 192;
	ld.shared.f32 	%f274, [_ZZN3cub18CUB_300001_SM_10006detail6reduce28DeviceReduceSingleTileKernelINS2_10policy_hubIfyN4cuda3std3__44plusIfEEE10Policy1000EN6thrust24THRUST_300001_SM_1000_NS6detail15normal_iteratorINSD_10device_ptrIfEEEEPfyS9_ffNS7_10__identityEEEvT0_T1_T2_T3_T4_T6_E12temp_storage+32];
	add.f32 	%f275, %f274, %f273;
	selp.f32 	%f276, %f275, %f273, %p48;
	setp.gt.u64 	%p49, %rd19, 224;
	ld.shared.f32 	%f277, [_ZZN3cub18CUB_300001_SM_10006detail6reduce28DeviceReduceSingleTileKernelINS2_10policy_hubIfyN4cuda3std3__44plusIfEEE10Policy1000EN6thrust24THRUST_300001_SM_1000_NS6detail15normal_iteratorINSD_10device_ptrIfEEEEPfyS9_ffNS7_10__identityEEEvT0_T1_T2_T3_T4_T6_E12temp_storage+36];
	add.f32 	%f278, %f277, %f276;
	selp.f32 	%f327, %f278, %f276, %p49;
	bra.uni 	$L__BB10_49;
$L__BB10_28:
	mov.u32 	%r24, %tid.x;
	cvt.u64.u32 	%rd6, %r24;
	mul.wide.u32 	%rd22, %r24, 4;
	add.s64 	%rd7, %rd2, %rd22;
	ld.global.f32 	%f43, [%rd7];
	ld.global.f32 	%f44, [%rd7+1024];
	ld.global.f32 	%f45, [%rd7+2048];
	ld.global.f32 	%f46, [%rd7+3072];
	ld.global.f32 	%f47, [%rd7+4096];
	ld.global.f32 	%f48, [%rd7+5120];
	ld.global.f32 	%f49, [%rd7+6144];
	ld.global.f32 	%f50, [%rd7+7168];
	ld.global.f32 	%f51, [%rd7+8192];
	ld.global.f32 	%f52, [%rd7+9216];
	ld.global.f32 	%f53, [%rd7+10240];
	ld.global.f32 	%f54, [%rd7+11264];
	ld.global.f32 	%f55, [%rd7+12288];
	ld.global.f32 	%f56, [%rd7+13312];
	ld.global.f32 	%f57, [%rd7+14336];
	ld.global.f32 	%f58, [%rd7+15360];
	add.f32 	%f59, %f43, %f44;
	add.f32 	%f60, %f45, %f46;
	add.f32 	%f61, %f47, %f48;
	add.f32 	%f62, %f49, %f50;
	add.f32 	%f63, %f51, %f52;
	add.f32 	%f64, %f53, %f54;
	add.f32 	%f65, %f55, %f56;
	add.f32 	%f66, %f57, %f58;
	add.f32 	%f67, %f59, %f60;
	add.f32 	%f68, %f61, %f62;
	add.f32 	%f69, %f63, %f64;
	add.f32 	%f70, %f65, %f66;
	add.f32 	%f71, %f67, %f68;
	add.f32 	%f72, %f69, %f70;
	add.f32 	%f326, %f71, %f72;
	add.s64 	%rd8, %rd19, -4096;
	setp.lt.u64 	%p3, %rd8, 4096;
	mov.b64 	%rd53, 4096;
	@%p3 bra 	$L__BB10_32;
	mov.b64 	%rd53, 4096;
$L__BB10_30:
	shl.b64 	%rd24, %rd53, 2;
	add.s64 	%rd25, %rd7, %rd24;
	ld.global.f32 	%f73, [%rd25];
	ld.global.f32 	%f74, [%rd25+1024];
	ld.global.f32 	%f75, [%rd25+2048];
	ld.global.f32 	%f76, [%rd25+3072];
	ld.global.f32 	%f77, [%rd25+4096];
	ld.global.f32 	%f78, [%rd25+5120];
	ld.global.f32 	%f79, [%rd25+6144];
	ld.global.f32 	%f80, [%rd25+7168];
	ld.global.f32 	%f81, [%rd25+8192];
	ld.global.f32 	%f82, [%rd25+9216];
	ld.global.f32 	%f83, [%rd25+10240];
	ld.global.f32 	%f84, [%rd25+11264];
	ld.global.f32 	%f85, [%rd25+12288];
	ld.global.f32 	%f86, [%rd25+13312];
	ld.global.f32 	%f87, [%rd25+14336];
	ld.global.f32 	%f88, [%rd25+15360];
	add.f32 	%f89, %f326, %f73;
	add.f32 	%f90, %f74, %f75;
	add.f32 	%f91, %f76, %f77;
	add.f32 	%f92, %f78, %f79;
	add.f32 	%f93, %f80, %f81;
	add.f32 	%f94, %f82, %f83;
	add.f32 	%f95, %f84, %f85;
	add.f32 	%f96, %f86, %f87;
	add.f32 	%f97, %f89, %f90;
	add.f32 	%f98, %f91, %f92;
	add.f32 	%f99, %f93, %f94;
	add.f32 	%f100, %f95, %f96;
	add.f32 	%f101, %f97, %f98;
	add.f32 	%f102, %f99, %f100;
	add.f32 	%f103, %f101, %f102;
	add.f32 	%f326, %f103, %f88;
	sub.s64 	%rd26, %rd19, %rd53;
	setp.lt.u64 	%p4, %rd26, 4096;
	@%p4 bra 	$L__BB10_45;
	add.s64 	%rd53, %rd53, 4096;
	setp.le.u64 	%p5, %rd53, %rd8;
	@%p5 bra 	$L__BB10_30;
$L__BB10_32:
	setp.le.u64 	%p6, %rd19, %rd53;
	cvt.u32.u64 	%r42, %rd53;
	cvt.u32.u64 	%r43, %rd19;
	sub.s32 	%r44, %r43, %r42;
	setp.ge.s32 	%p7, %r24, %r44;
	or.pred  	%p8, %p6, %p7;
	@%p8 bra 	$L__BB10_45;
	not.b32 	%r47, %r24;
	add.s32 	%r48, %r47, %r43;
	sub.s32 	%r50, %r48, %r42;
	shr.u32 	%r51, %r50, 8;
	add.s32 	%r25, %r51, 1;
	and.b32  	%r26, %r25, 15;
	setp.lt.u32 	%p9, %r50, 3840;
	mov.u32 	%r167, %r24;
	@%p9 bra 	$L__BB10_36;
	and.b32  	%r52, %r25, 33554416;
	neg.s32 	%r165, %r52;
	add.s64 	%rd27, %rd53, %rd6;
	shl.b64 	%rd28, %rd27, 2;
	add.s64 	%rd29, %rd28, %rd2;
	add.s64 	%rd54, %rd29, 8192;
	mov.u32 	%r167, %r24;
$L__BB10_35:
	.pragma "nounroll";
	ld.global.f32 	%f105, [%rd54+-8192];
	add.f32 	%f106, %f326, %f105;
	ld.global.f32 	%f107, [%rd54+-7168];
	add.f32 	%f108, %f106, %f107;
	ld.global.f32 	%f109, [%rd54+-6144];
	add.f32 	%f110, %f108, %f109;
	ld.global.f32 	%f111, [%rd54+-5120];
	add.f32 	%f112, %f110, %f111;
	ld.global.f32 	%f113, [%rd54+-4096];
	add.f32 	%f114, %f112, %f113;
	ld.global.f32 	%f115, [%rd54+-3072];
	add.f32 	%f116, %f114, %f115;
	ld.global.f32 	%f117, [%rd54+-2048];
	add.f32 	%f118, %f116, %f117;
	ld.global.f32 	%f119, [%rd54+-1024];
	add.f32 	%f120, %f118, %f119;
	ld.global.f32 	%f121, [%rd54];
	add.f32 	%f122, %f120, %f121;
	ld.global.f32 	%f123, [%rd54+1024];
	add.f32 	%f124, %f122, %f123;
	ld.global.f32 	%f125, [%rd54+2048];
	add.f32 	%f126, %f124, %f125;
	ld.global.f32 	%f127, [%rd54+3072];
	add.f32 	%f128, %f126, %f127;
	ld.global.f32 	%f129, [%rd54+4096];
	add.f32 	%f130, %f128, %f129;
	ld.global.f32 	%f131, [%rd54+5120];
	add.f32 	%f132, %f130, %f131;
	ld.global.f32 	%f133, [%rd54+6144];
	add.f32 	%f134, %f132, %f133;
	ld.global.f32 	%f135, [%rd54+7168];
	add.f32 	%f326, %f134, %f135;
	add.s32 	%r167, %r167, 4096;
	add.s32 	%r165, %r165, 16;
	add.s64 	%rd54, %rd54, 16384;
	setp.ne.s32 	%p10, %r165, 0;
	@%p10 bra 	$L__BB10_35;
$L__BB10_36:
	setp.eq.s32 	%p11, %r26, 0;
	@%p11 bra 	$L__BB10_45;
	and.b32  	%r33, %r25, 7;
	setp.lt.u32 	%p12, %r26, 8;
	@%p12 bra 	$L__BB10_39;
	cvt.u64.u32 	%rd30, %r167;
	add.s64 	%rd31, %rd53, %rd30;
	shl.b64 	%rd32, %rd31, 2;
	add.s64 	%rd33, %rd2, %rd32;
	ld.global.f32 	%f137, [%rd33];
	add.f32 	%f138, %f326, %f137;
	ld.global.f32 	%f139, [%rd33+1024];
	add.f32 	%f140, %f138, %f139;
	ld.global.f32 	%f141, [%rd33+2048];
	add.f32 	%f142, %f140, %f141;
	ld.global.f32 	%f143, [%rd33+3072];
	add.f32 	%f144, %f142, %f143;
	ld.global.f32 	%f145, [%rd33+4096];
	add.f32 	%f146, %f144, %f145;
	ld.global.f32 	%f147, [%rd33+5120];
	add.f32 	%f148, %f146, %f147;
	ld.global.f32 	%f149, [%rd33+6144];
	add.f32 	%f150, %f148, %f149;
	ld.global.f32 	%f151, [%rd33+7168];
	add.f32 	%f326, %f150, %f151;
	add.s32 	%r167, %r167, 2048;
$L__BB10_39:
	setp.eq.s32 	%p13, %r33, 0;
	@%p13 bra 	$L__BB10_45;
	and.b32  	%r36, %r25, 3;
	setp.lt.u32 	%p14, %r33, 4;
	@%p14 bra 	$L__BB10_42;
	cvt.u64.u32 	%rd34, %r167;
	add.s64 	%rd35, %rd53, %rd34;
	shl.b64 	%rd36, %rd35, 2;
	add.s64 	%rd37, %rd2, %rd36;
	ld.global.f32 	%f153, [%rd37];
	add.f32 	%f154, %f326, %f153;
	ld.global.f32 	%f155, [%rd37+1024];
	add.f32 	%f156, %f154, %f155;
	ld.global.f32 	%f157, [%rd37+2048];
	add.f32 	%f158, %f156, %f157;
	ld.global.f32 	%f159, [%rd37+3072];
	add.f32 	%f326, %f158, %f159;
	add.s32 	%r167, %r167, 1024;
$L__BB10_42:
	setp.eq.s32 	%p15, %r36, 0;
	@%p15 bra 	$L__BB10_45;
	cvt.u64.u32 	%rd38, %r167;
	add.s64 	%rd39, %rd53, %rd38;
	shl.b64 	%rd40, %rd39, 2;
	add.s64 	%rd55, %rd2, %rd40;
	neg.s32 	%r170, %r36;
$L__BB10_44:
	.pragma "nounroll";
	ld.global.f32 	%f160, [%rd55];
	add.f32 	%f326, %f326, %f160;
	add.s64 	%rd55, %rd55, 1024;
	add.s32 	%r170, %r170, 1;
	setp.ne.s32 	%p16, %r170, 0;
	@%p16 bra 	$L__BB10_44;
$L__BB10_45:
	// begin inline asm
	mov.u32 %r53, %laneid;
	// end inline asm
	mov.b32 	%r55, %f326;
	mov.b32 	%r56, 1;
	mov.b32 	%r77, 31;
	mov.b32 	%r78, -1;
	// begin inline asm
	shfl.sync.down.b32 %r54, %r55, %r56, %r77, %r78;
	// end inline asm
	setp.gt.s32 	%p17, %r53, 30;
	mov.b32 	%f161, %r54;
	add.f32 	%f162, %f326, %f161;
	selp.f32 	%f163, %f326, %f162, %p17;
	mov.b32 	%r60, %f163;
	mov.b32 	%r61, 2;
	// begin inline asm
	shfl.sync.down.b32 %r59, %r60, %r61, %r77, %r78;
	// end inline asm
	setp.gt.s32 	%p18, %r53, 29;
	mov.b32 	%f164, %r59;
	add.f32 	%f165, %f163, %f164;
	selp.f32 	%f166, %f163, %f165, %p18;
	mov.b32 	%r65, %f166;
	mov.b32 	%r66, 4;
	// begin inline asm
	shfl.sync.down.b32 %r64, %r65, %r66, %r77, %r78;
	// end inline asm
	setp.gt.s32 	%p19, %r53, 27;
	mov.b32 	%f167, %r64;
	add.f32 	%f168, %f166, %f167;
	selp.f32 	%f169, %f166, %f168, %p19;
	mov.b32 	%r70, %f169;
	mov.b32 	%r71, 8;
	// begin inline asm
	shfl.sync.down.b32 %r69, %r70, %r71, %r77, %r78;
	// end inline asm
	setp.gt.s32 	%p20, %r53, 23;
	mov.b32 	%f170, %r69;
	add.f32 	%f171, %f169, %f170;
	selp.f32 	%f172, %f169, %f171, %p20;
	mov.b32 	%r75, %f172;
	mov.b32 	%r76, 16;
	// begin inline asm
	shfl.sync.down.b32 %r74, %r75, %r76, %r77, %r78;
	// end inline asm
	setp.gt.s32 	%p21, %r53, 15;
	mov.b32 	%f173, %r74;
	add.f32 	%f38, %f172, %f173;
	selp.f32 	%f327, %f172, %f38, %p21;
	setp.ne.s32 	%p22, %r53, 0;
	@%p22 bra 	$L__BB10_47;
	shr.u32 	%r79, %r24, 3;
	and.b32  	%r80, %r79, 124;
	mov.u32 	%r81, _ZZN3cub18CUB_300001_SM_10006detail6reduce28DeviceReduceSingleTileKernelINS2_10policy_hubIfyN4cuda3std3__44plusIfEEE10Policy1000EN6thrust24THRUST_300001_SM_1000_NS6detail15normal_iteratorINSD_10device_ptrIfEEEEPfyS9_ffNS7_10__identityEEEvT0_T1_T2_T3_T4_T6_E12temp_storage;
	add.s32 	%r82, %r81, %r80;
	st.shared.f32 	[%r82+8], %f38;
$L__BB10_47:
	bar.sync 	0;
	setp.ne.s32 	%p23, %r24, 0;
	@%p23 bra 	$L__BB10_49;
	ld.shared.f32 	%f174, [_ZZN3cub18CUB_300001_SM_10006detail6reduce28DeviceReduceSingleTileKernelINS2_10policy_hubIfyN4cuda3std3__44plusIfEEE10Policy1000EN6thrust24THRUST_300001_SM_1000_NS6detail15normal_iteratorINSD_10device_ptrIfEEEEPfyS9_ffNS7_10__identityEEEvT0_T1_T2_T3_T4_T6_E12temp_storage+12];
	add.f32 	%f175, %f327, %f174;
	ld.shared.f32 	%f176, [_ZZN3cub18CUB_300001_SM_10006detail6reduce28DeviceReduceSingleTileKernelINS2_10policy_hubIfyN4cuda3std3__44plusIfEEE10Policy1000EN6thrust24THRUST_300001_SM_1000_NS6detail15normal_iteratorINSD_10device_ptrIfEEEEPfyS9_ffNS7_10__identityEEEvT0_T1_T2_T3_T4_T6_E12temp_storage+16];
	add.f32 	%f177, %f175, %f176;
	ld.shared.f32 	%f178, [_ZZN3cub18CUB_300001_SM_10006detail6reduce28DeviceReduceSingleTileKernelINS2_10policy_hubIfyN4cuda3std3__44plusIfEEE10Policy1000EN6thrust24THRUST_300001_SM_1000_NS6detail15normal_iteratorINSD_10device_ptrIfEEEEPfyS9_ffNS7_10__identityEEEvT0_T1_T2_T3_T4_T6_E12temp_storage+20];
	add.f32 	%f179, %f177, %f178;
	ld.shared.f32 	%f180, [_ZZN3cub18CUB_300001_SM_10006detail6reduce28DeviceReduceSingleTileKernelINS2_10policy_hubIfyN4cuda3std3__44plusIfEEE10Policy1000EN6thrust24THRUST_300001_SM_1000_NS6detail15normal_iteratorINSD_10device_ptrIfEEEEPfyS9_ffNS7_10__identityEEEvT0_T1_T2_T3_T4_T6_E12temp_storage+24];
	add.f32 	%f181, %f179, %f180;
	ld.shared.f32 	%f182, [_ZZN3cub18CUB_300001_SM_10006detail6reduce28DeviceReduceSingleTileKernelINS2_10policy_hubIfyN4cuda3std3__44plusIfEEE10Policy1000EN6thrust24THRUST_300001_SM_1000_NS6detail15normal_iteratorINSD_10device_ptrIfEEEEPfyS9_ffNS7_10__identityEEEvT0_T1_T2_T3_T4_T6_E12temp_storage+28];
	add.f32 	%f183, %f181, %f182;
	ld.shared.f32 	%f184, [_ZZN3cub18CUB_300001_SM_10006detail6reduce28DeviceReduceSingleTileKernelINS2_10policy_hubIfyN4cuda3std3__44plusIfEEE10Policy1000EN6thrust24THRUST_300001_SM_1000_NS6detail15normal_iteratorINSD_10device_ptrIfEEEEPfyS9_ffNS7_10__identityEEEvT0_T1_T2_T3_T4_T6_E12temp_storage+32];
	add.f32 	%f185, %f183, %f184;
	ld.shared.f32 	%f186, [_ZZN3cub18CUB_300001_SM_10006detail6reduce28DeviceReduceSingleTileKernelINS2_10policy_hubIfyN4cuda3std3__44plusIfEEE10Policy1000EN6thrust24THRUST_300001_SM_1000_NS6detail15normal_iteratorINSD_10device_ptrIfEEEEPfyS9_ffNS7_10__identityEEEvT0_T1_T2_T3_T4_T6_E12temp_storage+36];
	add.f32 	%f327, %f185, %f186;
$L__BB10_49:
	mov.u32 	%r155, %tid.x;
	setp.ne.s32 	%p57, %r155, 0;
	@%p57 bra 	$L__BB10_51;
	add.f32 	%f305, %f42, %f327;
	st.global.f32 	[%rd1], %f305;
$L__BB10_51:
	ret;

}
	// .globl	_ZN3cub18CUB_300001_SM_10006detail6reduce18DeviceReduceKernelINS2_10policy_hubIfyN4cuda3std3__44plusIfEEE10Policy1000EN6thrust24THRUST_300001_SM_1000_NS6detail15normal_iteratorINSD_10device_ptrIfEEEEyS9_fNS7_10__identityEEEvT0_PT3_T1_NS0_13GridEvenShareISN_EET2_T4_
.visible .entry _ZN3cub18CUB_300001_SM_10006detail6reduce18DeviceReduceKernelINS2_10policy_hubIfyN4cuda3std3__44plusIfEEE10Policy1000EN6thrust24THRUST_300001_SM_1000_NS6detail15normal_iteratorINSD_10device_ptrIfEEEEyS9_fNS7_10__identityEEEvT0_PT3_T1_NS0_13GridEvenShareISN_EET2_T4_(
	.param .align 8 .b8 _ZN3cub18CUB_300001_SM_10006detail6reduce18DeviceReduceKernelINS2_10policy_hubIfyN4cuda3std3__44plusIfEEE10Policy1000EN6thrust24THRUST_300001_SM_1000_NS6detail15normal_iteratorINSD_10device_ptrIfEEEEyS9_fNS7_10__identityEEEvT0_PT3_T1_NS0_13GridEvenShareISN_EET2_T4__param_0[8],
	.param .u64 .ptr .align 1 _ZN3cub18CUB_300001_SM_10006detail6reduce18DeviceReduceKernelINS2_10policy_hubIfyN4cuda3std3__44plusIfEEE10Policy1000EN6thrust24THRUST_300001_SM_1000_NS6detail15normal_iteratorINSD_10device_ptrIfEEEEyS9_fNS7_10__identityEEEvT0_PT3_T1_NS0_13GridEvenShareISN_EET2_T4__param_1,
	.param .u64 _ZN3cub18CUB_300001_SM_10006detail6reduce18DeviceReduceKernelINS2_10policy_hubIfyN4cuda3std3__44plusIfEEE10Policy1000EN6thrust24THRUST_300001_SM_1000_NS6detail15normal_iteratorINSD_10device_ptrIfEEEEyS9_fNS7_10__identityEEEvT0_PT3_T1_NS0_13GridEvenShareISN_EET2_T4__param_2,
	.param .align 8 .b8 _ZN3cub18CUB_300001_SM_10006detail6reduce18DeviceReduceKernelINS2_10policy_hubIfyN4cuda3std3__44plusIfEEE10Policy1000EN6thrust24THRUST_300001_SM_1000_NS6detail15normal_iteratorINSD_10device_ptrIfEEEEyS9_fNS7_10__identityEEEvT0_PT3_T1_NS0_13GridEvenShareISN_EET2_T4__param_3[72],
	.param .align 1 .b8 _ZN3cub18CUB_300001_SM_10006detail6reduce18DeviceReduceKernelINS2_10policy_hubIfyN4cuda3std3__44plusIfEEE10Policy1000EN6thrust24THRUST_300001_SM_1000_NS6detail15normal_iteratorINSD_10device_ptrIfEEEEyS9_fNS7_10__identityEEEvT0_PT3_T1_NS0_13GridEvenShareISN_EET2_T4__param_4[1],
	.param .align 1 .b8 _ZN3cub18CUB_300001_SM_10006detail6reduce18DeviceReduceKernelINS2_10policy_hubIfyN4cuda3std3__44plusIfEEE10Policy1000EN6thrust24THRUST_300001_SM_1000_NS6detail15normal_iteratorINSD_10device_ptrIfEEEEyS9_fNS7_10__identityEEEvT0_PT3_T1_NS0_13GridEvenShareISN_EET2_T4__param_5[1]
)
.maxntid 256
{
	.reg .pred 	%p<57>;
	.reg .b16 	%rs<4>;
	.reg .b32 	%r<206>;
	.reg .b32 	%f<324>;
	.reg .b64 	%rd<78>;
	// demoted variable
	.shared .align 4 .b8 _ZZN3cub18CUB_300001_SM_10006detail6reduce18DeviceReduceKernelINS2_10policy_hubIfyN4cuda3std3__44plusIfEEE10Policy1000EN6thrust24THRUST_300001_SM_1000_NS6detail15normal_iteratorINSD_10device_ptrIfEEEEyS9_fNS7_10__identityEEEvT0_PT3_T1_NS0_13GridEvenShareISN_EET2_T4_E12temp_storage[44];
	ld.param.u64 	%rd1, [_ZN3cub18CUB_300001_SM_10006detail6reduce18DeviceReduceKernelINS2_10policy_hubIfyN4cuda3std3__44plusIfEEE10Policy1000EN6thrust24THRUST_300001_SM_1000_NS6detail15normal_iteratorINSD_10device_ptrIfEEEEyS9_fNS7_10__identityEEEvT0_PT3_T1_NS0_13GridEvenShareISN_EET2_T4__param_3+32];
	ld.param.u32 	%r1, [_ZN3cub18CUB_300001_SM_10006detail6reduce18DeviceReduceKernelINS2_10policy_hubIfyN4cuda3std3__44plusIfEEE10Policy1000EN6thrust24THRUST_300001_SM_1000_NS6detail15normal_iteratorINSD_10device_ptrIfEEEEyS9_fNS7_10__identityEEEvT0_PT3_T1_NS0_13GridEvenShareISN_EET2_T4__param_3+40];
	ld.param.u64 	%rd25, [_ZN3cub18CUB_300001_SM_10006detail6reduce18DeviceReduceKernelINS2_10policy_hubIfyN4cuda3std3__44plusIfEEE10Policy1000EN6thrust24THRUST_300001_SM_1000_NS6detail15normal_iteratorINSD_10device_ptrIfEEEEyS9_fNS7_10__identityEEEvT0_PT3_T1_NS0_13GridEvenShareISN_EET2_T4__param_0];
	cvta.to.global.u64 	%rd2, %rd25;
	mov.u32 	%r2, %ctaid.x;
	shl.b32 	%r50, %r1, 12;
	cvt.s64.s32 	%rd3, %r50;
	shl.b32 	%r51, %r2, 12;
	cvt.u64.u32 	%rd4, %r51;
	sub.s64 	%rd5, %rd1, %rd4;
	setp.gt.u64 	%p1, %rd5, 4095;
	@%p1 bra 	$L__BB11_25;
	cvt.u32.u64 	%r112, %rd4;
	cvt.u32.u64 	%r3, %rd1;
	sub.s32 	%r4, %r3, %r112;
	mov.u32 	%r5, %tid.x;
	setp.ge.s32 	%p23, %r5, %r4;
	mov.f32 	%f312, 0f00000000;
	mov.u32 	%r193, %r5;
	@%p23 bra 	$L__BB11_3;
	add.s32 	%r114, %r112, %r5;
	mul.wide.u32 	%rd51, %r114, 4;
	add.s64 	%rd52, %rd2, %rd51;
	ld.global.f32 	%f312, [%rd52];
	add.s32 	%r193, %r5, 256;
$L__BB11_3:
	setp.ge.s32 	%p24, %r193, %r4;
	@%p24 bra 	$L__BB11_16;
	not.b32 	%r116, %r193;
	add.s32 	%r117, %r116, %r3;
	sub.s32 	%r118, %r117, %r112;
	shr.u32 	%r119, %r118, 8;
	add.s32 	%r8, %r119, 1;
	and.b32  	%r9, %r8, 15;
	setp.lt.u32 	%p25, %r118, 3840;
	@%p25 bra 	$L__BB11_7;
	and.b32  	%r120, %r8, 33554416;
	neg.s32 	%r191, %r120;
	mul.wide.u32 	%rd53, %r2, 16384;
	mul.wide.u32 	%rd54, %r193, 4;
	or.b64  	%rd55, %rd53, %rd54;
	add.s64 	%rd56, %rd55, %rd2;
	add.s64 	%rd72, %rd56, 8192;
$L__BB11_6:
	.pragma "nounroll";
	ld.global.f32 	%f187, [%rd72+-8192];
	add.f32 	%f188, %f312, %f187;
	ld.global.f32 	%f189, [%rd72+-7168];
	add.f32 	%f190, %f188, %f189;
	ld.global.f32 	%f191, [%rd72+-6144];
	add.f32 	%f192, %f190, %f191;
	ld.global.f32 	%f193, [%rd72+-5120];
	add.f32 	%f194, %f192, %f193;
	ld.global.f32 	%f195, [%rd72+-4096];
	add.f32 	%f196, %f194, %f195;
	ld.global.f32 	%f197, [%rd72+-3072];
	add.f32 	%f198, %f196, %f197;
	ld.global.f32 	%f199, [%rd72+-2048];
	add.f32 	%f200, %f198, %f199;
	ld.global.f32 	%f201, [%rd72+-1024];
	add.f32 	%f202, %f200, %f201;
	ld.global.f32 	%f203, [%rd72];
	add.f32 	%f204, %f202, %f203;
	ld.global.f32 	%f205, [%rd72+1024];
	add.f32 	%f206, %f204, %f205;
	ld.global.f32 	%f207, [%rd72+2048];
	add.f32 	%f208, %f206, %f207;
	ld.global.f32 	%f209, [%rd72+3072];
	add.f32 	%f210, %f208, %f209;
	ld.global.f32 	%f211, [%rd72+4096];
	add.f32 	%f212, %f210, %f211;
	ld.global.f32 	%f213, [%rd72+5120];
	add.f32 	%f214, %f212, %f213;
	ld.global.f32 	%f215, [%rd72+6144];
	add.f32 	%f216, %f214, %f215;
	ld.global.f32 	%f217, [%rd72+7168];
	add.f32 	%f312, %f216, %f217;
	add.s32 	%r193, %r193, 4096;
	add.s32 	%r191, %r191, 16;
	add.s64 	%rd72, %rd72, 16384;
	setp.ne.s32 	%p26, %r191, 0;
	@%p26 bra 	$L__BB11_6;
$L__BB11_7:
	setp.eq.s32 	%p27, %r9, 0;
	@%p27 bra 	$L__BB11_16;
	and.b32  	%r16, %r8, 7;
	setp.lt.u32 	%p28, %r9, 8;
	@%p28 bra 	$L__BB11_10;
	cvt.s64.s32 	%rd57, %r193;
	add.s64 	%rd58, %rd57, %rd4;
	shl.b64 	%rd59, %rd58, 2;
	add.s64 	%rd60, %rd2, %rd59;
	ld.global.f32 	%f219, [%rd60];
	add.f32 	%f220, %f312, %f219;
	ld.global.f32 	%f221, [%rd60+1024];
	add.f32 	%f222, %f220, %f221;
	ld.global.f32 	%f223, [%rd60+2048];
	add.f32 	%f224, %f222, %f223;
	ld.global.f32 	%f225, [%rd60+3072];
	add.f32 	%f226, %f224, %f225;
	ld.global.f32 	%f227, [%rd60+4096];
	add.f32 	%f228, %f226, %f227;
	ld.global.f32 	%f229, [%rd60+5120];
	add.f32 	%f230, %f228, %f229;
	ld.global.f32 	%f231, [%rd60+6144];
	add.f32 	%f232, %f230, %f231;
	ld.global.f32 	%f233, [%rd60+7168];
	add.f32 	%f312, %f232, %f233;
	add.s32 	%r193, %r193, 2048;
$L__BB11_10:
	setp.eq.s32 	%p29, %r16, 0;
	@%p29 bra 	$L__BB11_16;
	and.b32  	%r19, %r8, 3;
	setp.lt.u32 	%p30, %r16, 4;
	@%p30 bra 	$L__BB11_13;
	cvt.s64.s32 	%rd61, %r193;
	add.s64 	%rd62, %rd61, %rd4;
	shl.b64 	%rd63, %rd62, 2;
	add.s64 	%rd64, %rd2, %rd63;
	ld.global.f32 	%f235, [%rd64];
	add.f32 	%f236, %f312, %f235;
	ld.global.f32 	%f237, [%rd64+1024];
	add.f32 	%f238, %f236, %f237;
	ld.global.f32 	%f239, [%rd64+2048];
	add.f32 	%f240, %f238, %f239;
	ld.global.f32 	%f241, [%rd64+3072];
	add.f32 	%f312, %f240, %f241;
	add.s32 	%r193, %r193, 1024;
$L__BB11_13:
	setp.eq.s32 	%p31, %r19, 0;
	@%p31 bra 	$L__BB11_16;
	mul.wide.u32 	%rd65, %r2, 16384;
	add.s64 	%rd9, %rd2, %rd65;
	neg.s32 	%r196, %r19;
$L__BB11_15:
	.pragma "nounroll";
	mul.wide.s32 	%rd66, %r193, 4;
	add.s64 	%rd67, %rd9, %rd66;
	ld.global.f32 	%f242, [%rd67];
	add.f32 	%f312, %f312, %f242;
	add.s32 	%r193, %r193, 256;
	add.s32 	%r196, %r196, 1;
	setp.ne.s32 	%p32, %r196, 0;
	@%p32 bra 	$L__BB11_15;
$L__BB11_16:
	setp.lt.s32 	%p33, %r4, 256;
	@%p33 bra 	$L__BB11_21;
	// begin inline asm
	mov.u32 %r159, %laneid;
	// end inline asm
	mov.b32 	%r161, %f312;
	mov.b32 	%r162, 1;
	mov.b32 	%r183, 31;
	mov.b32 	%r184, -1;
	// begin inline asm
	shfl.sync.down.b32 %r160, %r161, %r162, %r183, %r184;
	// end inline asm
	setp.gt.s32 	%p49, %r159, 30;
	mov.b32 	%f277, %r160;
	add.f32 	%f278, %f312, %f277;
	selp.f32 	%f279, %f312, %f278, %p49;
	mov.b32 	%r166, %f279;
	mov.b32 	%r167, 2;
	// begin inline asm
	shfl.sync.down.b32 %r165, %r166, %r167, %r183, %r184;
	// end inline asm
	setp.gt.s32 	%p50, %r159, 29;
	mov.b32 	%f280, %r165;
	add.f32 	%f281, %f279, %f280;
	selp.f32 	%f282, %f279, %f281, %p50;
	mov.b32 	%r171, %f282;
	mov.b32 	%r172, 4;
	// begin inline asm
	shfl.sync.down.b32 %r170, %r171, %r172, %r183, %r184;
	// end inline asm
	setp.gt.s32 	%p51, %r159, 27;
	mov.b32 	%f283, %r170;
	add.f32 	%f284, %f282, %f283;
	selp.f32 	%f285, %f282, %f284, %p51;
	mov.b32 	%r176, %f285;
	mov.b32 	%r177, 8;
	// begin inline asm
	shfl.sync.down.b32 %r175, %r176, %r177, %r183, %r184;
	// end inline asm
	setp.gt.s32 	%p52, %r159, 23;
	mov.b32 	%f286, %r175;
	add.f32 	%f287, %f285, %f286;
	selp.f32 	%f288, %f285, %f287, %p52;
	mov.b32 	%r181, %f288;
	mov.b32 	%r182, 16;
	// begin inline asm
	shfl.sync.down.b32 %r180, %r181, %r182, %r183, %r184;
	// end inline asm
	setp.gt.s32 	%p53, %r159, 15;
	mov.b32 	%f289, %r180;
	add.f32 	%f16, %f288, %f289;
	selp.f32 	%f323, %f288, %f16, %p53;
	setp.ne.s32 	%p54, %r159, 0;
	@%p54 bra 	$L__BB11_19;
	shr.u32 	%r185, %r5, 3;
	and.b32  	%r186, %r185, 124;
	mov.u32 	%r187, _ZZN3cub18CUB_300001_SM_10006detail6reduce18DeviceReduceKernelINS2_10policy_hubIfyN4cuda3std3__44plusIfEEE10Policy1000EN6thrust24THRUST_300001_SM_1000_NS6detail15normal_iteratorINSD_10device_ptrIfEEEEyS9_fNS7_10__identityEEEvT0_PT3_T1_NS0_13GridEvenShareISN_EET2_T4_E12temp_storage;
	add.s32 	%r188, %r187, %r186;
	st.shared.f32 	[%r188+8], %f16;
$L__BB11_19:
	bar.sync 	0;
	setp.ne.s32 	%p55, %r5, 0;
	@%p55 bra 	$L__BB11_46;
	ld.shared.f32 	%f290, [_ZZN3cub18CUB_300001_SM_10006detail6reduce18DeviceReduceKernelINS2_10policy_hubIfyN4cuda3std3__44plusIfEEE10Policy1000EN6thrust24THRUST_300001_SM_1000_NS6detail15normal_iteratorINSD_10device_ptrIfEEEEyS9_fNS7_10__identityEEEvT0_PT3_T1_NS0_13GridEvenShareISN_EET2_T4_E12temp_storage+12];
	add.f32 	%f291, %f323, %f290;
	ld.shared.f32 	%f292, [_ZZN3cub18CUB_300001_SM_10006detail6reduce18DeviceReduceKernelINS2_10policy_hubIfyN4cuda3std3__44plusIfEEE10Policy1000EN6thrust24THRUST_300001_SM_1000_NS6detail15normal_iteratorINSD_10device_ptrIfEEEEyS9_fNS7_10__identityEEEvT0_PT3_T1_NS0_13GridEvenShareISN_EET2_T4_E12temp_storage+16];
	add.f32 	%f293, %f291, %f292;
	ld.shared.f32 	%f294, [_ZZN3cub18CUB_300001_SM_10006detail6reduce18DeviceReduceKernelINS2_10policy_hubIfyN4cuda3std3__44plusIfEEE10Policy1000EN6thrust24THRUST_300001_SM_1000_NS6detail15normal_iteratorINSD_10device_ptrIfEEEEyS9_fNS7_10__identityEEEvT0_PT3_T1_NS0_13GridEvenShareISN_EET2_T4_E12temp_storage+20];
	add.f32 	%f295, %f293, %f294;
	ld.shared.f32 	%f296, [_ZZN3cub18CUB_300001_SM_10006detail6reduce18DeviceReduceKernelINS2_10policy_hubIfyN4cuda3std3__44plusIfEEE10Policy1000EN6thrust24THRUST_300001_SM_1000_NS6detail15normal_iteratorINSD_10device_ptrIfEEEEyS9_fNS7_10__identityEEEvT0_PT3_T1_NS0_13GridEvenShareISN_EET2_T4_E12temp_storage+24];
	add.f32 	%f297, %f295, %f296;
	ld.shared.f32 	%f298, [_ZZN3cub18CUB_300001_SM_10006detail6reduce18DeviceReduceKernelINS2_10policy_hubIfyN4cuda3std3__44plusIfEEE10Policy1000EN6thrust24THRUST_300001_SM_1000_NS6detail15normal_iteratorINSD_10device_ptrIfEEEEyS9_fNS7_10__identityEEEvT0_PT3_T1_NS0_13GridEvenShareISN_EET2_T4_E12temp_storage+28];
	add.f32 	%f299, %f297, %f298;
	ld.shared.f32 	%f300, [_ZZN3cub18CUB_300001_SM_10006detail6reduce18DeviceReduceKernelINS2_10policy_hubIfyN4cuda3std3__44plusIfEEE10Policy1000EN6thrust24THRUST_300001_SM_1000_NS6detail15normal_iteratorINSD_10device_ptrIfEEEEyS9_fNS7_10__identityEEEvT0_PT3_T1_NS0_13GridEvenShareISN_EET2_T4_E12temp_storage+32];
	add.f32 	%f301, %f299, %f300;
	ld.shared.f32 	%f302, [_ZZN3cub18CUB_300001_SM_10006detail6reduce18DeviceReduceKernelINS2_10policy_hubIfyN4cuda3std3__44plusIfEEE10Policy1000EN6thrust24THRUST_300001_SM_1000_NS6detail15normal_iteratorINSD_10device_ptrIfEEEEyS9_fNS7_10__identityEEEvT0_PT3_T1_NS0_13GridEvenShareISN_EET2_T4_E12temp_storage+36];
	add.f32 	%f323, %f301, %f302;
	bra.uni 	$L__BB11_46;
$L__BB11_21:
	// begin inline asm
	mov.u32 %r121, %laneid;
	// end inline asm
	and.b32  	%r147, %r5, 992;
	add.s32 	%r148, %r147, 32;
	setp.gt.s32 	%p34, %r148, %r4;
	not.b32 	%r149, %r147;
	add.s32 	%r150, %r4, %r149;
	selp.b32 	%r145, %r150, 31, %p34;
	mov.b32 	%r123, %f312;
	mov.b32 	%r124, 1;
	mov.b32 	%r146, -1;
	// begin inline asm
	shfl.sync.down.b32 %r122, %r123, %r124, %r145, %r146;
	// end inline asm
	setp.lt.s32 	%p35, %r121, %r145;
	mov.b32 	%f243, %r122;
	add.f32 	%f244, %f312, %f243;
	selp.f32 	%f245, %f244, %f312, %p35;
	mov.b32 	%r128, %f245;
	mov.b32 	%r129, 2;
	// begin inline asm
	shfl.sync.down.b32 %r127, %r128, %r129, %r145, %r146;
	// end inline asm
	add.s32 	%r151, %r121, 2;
	setp.gt.s32 	%p36, %r151, %r145;
	mov.b32 	%f246, %r127;
	add.f32 	%f247, %f245, %f246;
	selp.f32 	%f248, %f245, %f247, %p36;
	mov.b32 	%r133, %f248;
	mov.b32 	%r134, 4;
	// begin inline asm
	shfl.sync.down.b32 %r132, %r133, %r134, %r145, %r146;
	// end inline asm
	add.s32 	%r152, %r121, 4;
	setp.gt.s32 	%p37, %r152, %r145;
	mov.b32 	%f249, %r132;
	add.f32 	%f250, %f248, %f249;
	selp.f32 	%f251, %f248, %f250, %p37;
	mov.b32 	%r138, %f251;
	mov.b32 	%r139, 8;
	// begin inline asm
	shfl.sync.down.b32 %r137, %r138, %r139, %r145, %r146;
	// end inline asm
	add.s32 	%r153, %r121, 8;
	setp.gt.s32 	%p38, %r153, %r145;
	mov.b32 	%f252, %r137;
	add.f32 	%f253, %f251, %f252;
	selp.f32 	%f254, %f251, %f253, %p38;
	mov.b32 	%r143, %f254;
	mov.b32 	%r144, 16;
	// begin inline asm
	shfl.sync.down.b32 %r142, %r143, %r144, %r145, %r146;
	// end inline asm
	add.s32 	%r154, %r121, 16;
	setp.gt.s32 	%p39, %r154, %r145;
	mov.b32 	%f255, %r142;
	add.f32 	%f256, %f254, %f255;
	selp.f32 	%f323, %f254, %f256, %p39;
	setp.ne.s32 	%p40, %r121, 0;
	@%p40 bra 	$L__BB11_23;
	shr.u32 	%r155, %r5, 3;
	and.b32  	%r156, %r155, 124;
	mov.u32 	%r157, _ZZN3cub18CUB_300001_SM_10006detail6reduce18DeviceReduceKernelINS2_10policy_hubIfyN4cuda3std3__44plusIfEEE10Policy1000EN6thrust24THRUST_300001_SM_1000_NS6detail15normal_iteratorINSD_10device_ptrIfEEEEyS9_fNS7_10__identityEEEvT0_PT3_T1_NS0_13GridEvenShareISN_EET2_T4_E12temp_storage;
	add.s32 	%r158, %r157, %r156;
	st.shared.f32 	[%r158+8], %f323;
$L__BB11_23:
	bar.sync 	0;
	setp.ne.s32 	%p41, %r5, 0;
	@%p41 bra 	$L__BB11_46;
	setp.gt.s32 	%p42, %r4, 32;
	ld.shared.f32 	%f257, [_ZZN3cub18CUB_300001_SM_10006detail6reduce18DeviceReduceKernelINS2_10policy_hubIfyN4cuda3std3__44plusIfEEE10Policy1000EN6thrust24THRUST_300001_SM_1000_NS6detail15normal_iteratorINSD_10device_ptrIfEEEEyS9_fNS7_10__identityEEEvT0_PT3_T1_NS0_13GridEvenShareISN_EET2_T4_E12temp_storage+12];
	add.f32 	%f258, %f323, %f257;
	selp.f32 	%f259, %f258, %f323, %p42;
	setp.gt.s32 	%p43, %r4, 64;
	ld.shared.f32 	%f260, [_ZZN3cub18CUB_300001_SM_10006detail6reduce18DeviceReduceKernelINS2_10policy_hubIfyN4cuda3std3__44plusIfEEE10Policy1000EN6thrust24THRUST_300001_SM_1000_NS6detail15normal_iteratorINSD_10device_ptrIfEEEEyS9_fNS7_10__identityEEEvT0_PT3_T1_NS0_13GridEvenShareISN_EET2_T4_E12temp_storage+16];
	add.f32 	%f261, %f260, %f259;
	selp.f32 	%f262, %f261, %f259, %p43;
	setp.gt.s32 	%p44, %r4, 96;
	ld.shared.f32 	%f263, [_ZZN3cub18CUB_300001_SM_10006detail6reduce18DeviceReduceKernelINS2_10policy_hubIfyN4cuda3std3__44plusIfEEE10Policy1000EN6thrust24THRUST_300001_SM_1000_NS6detail15normal_iteratorINSD_10device_ptrIfEEEEyS9_fNS7_10__identityEEEvT0_PT3_T1_NS0_13GridEvenShareISN_EET2_T4_E12temp_storage+20];
	add.f32 	%f264, %f263, %f262;
	selp.f32 	%f265, %f264, %f262, %p44;
	setp.gt.s32 	%p45, %r4, 128;
	ld.shared.f32 	%f266, [_ZZN3cub18CUB_300001_SM_10006detail6reduce18DeviceReduceKernelINS2_10policy_hubIfyN4cuda3std3__44plusIfEEE10Policy1000EN6thrust24THRUST_300001_SM_1000_NS6detail15normal_iteratorINSD_10device_ptrIfEEEEyS9_fNS7_10__identityEEEvT0_PT3_T1_NS0_13GridEvenShareISN_EET2_T4_E12temp_storage+24];
	add.f32 	%f267, %f266, %f265;
	selp.f32 	%f268, %f267, %f265, %p45;
	setp.gt.s32 	%p46, %r4, 160;
	ld.shared.f32 	%f269, [_ZZN3cub18CUB_300001_SM_10006detail6reduce18DeviceReduceKernelINS2_10policy_hubIfyN4cuda3std3__44plusIfEEE10Policy1000EN6thrust24THRUST_300001_SM_1000_NS6detail15normal_iteratorINSD_10device_ptrIfEEEEyS9_fNS7_10__identityEEEvT0_PT3_T1_NS0_13GridEvenShareISN_EET2_T4_E12temp_storage+28];
	add.f32 	%f270, %f269, %f268;
	selp.f32 	%f271, %f270, %f268, %p46;
	setp.gt.s32 	%p47, %r4, 192;
	ld.shared.f32 	%f272, [_ZZN3cub18CUB_300001_SM_10006detail6reduce18DeviceReduceKernelINS2_10policy_hubIfyN4cuda3std3__44plusIfEEE10Policy1000EN6thrust24THRUST_300001_SM_1000_NS6detail15normal_iteratorINSD_10device_ptrIfEEEEyS9_fNS7_10__identityEEEvT0_PT3_T1_NS0_13GridEvenShareISN_EET2_T4_E12temp_storage+32];
	add.f32 	%f273, %f272, %f271;
	selp.f32 	%f274, %f273, %f271, %p47;
	setp.gt.s32 	%p48, %r4, 224;
	ld.shared.f32 	%f275, [_ZZN3cub18CUB_300001_SM_10006detail6reduce18DeviceReduceKernelINS2_10policy_hubIfyN4cuda3std3__44plusIfEEE10Policy1000EN6thrust24THRUST_300001_SM_1000_NS6detail15normal_iteratorINSD_10device_ptrIfEEEEyS9_fNS7_10__identityEEEvT0_PT3_T1_NS0_13GridEvenShareISN_EET2_T4_E12temp_storage+36];
	add.f32 	%f276, %f275, %f274;
	selp.f32 	%f323, %f276, %f274, %p48;
	bra.uni 	$L__BB11_46;
$L__BB11_25:
	cvt.u32.u64 	%r52, %rd4;
	mov.u32 	%r27, %tid.x;
	add.s32 	%r53, %r27, %r52;
	mul.wide.u32 	%rd26, %r53, 4;
	add.s64 	%rd27, %rd2, %rd26;
	ld.global.f32 	%f41, [%rd27];
	ld.global.f32 	%f42, [%rd27+1024];
	ld.global.f32 	%f43, [%rd27+2048];
	ld.global.f32 	%f44, [%rd27+3072];
	ld.global.f32 	%f45, [%rd27+4096];
	ld.global.f32 	%f46, [%rd27+5120];
	ld.global.f32 	%f47, [%rd27+6144];
	ld.global.f32 	%f48, [%rd27+7168];
	ld.global.f32 	%f49, [%rd27+8192];
	ld.global.f32 	%f50, [%rd27+9216];
	ld.global.f32 	%f51, [%rd27+10240];
	ld.global.f32 	%f52, [%rd27+11264];
	ld.global.f32 	%f53, [%rd27+12288];
	ld.global.f32 	%f54, [%rd27+13312];
	ld.global.f32 	%f55, [%rd27+14336];
	ld.global.f32 	%f56, [%rd27+15360];
	add.f32 	%f57, %f41, %f42;
	add.f32 	%f58, %f43, %f44;
	add.f32 	%f59, %f45, %f46;
	add.f32 	%f60, %f47, %f48;
	add.f32 	%f61, %f49, %f50;
	add.f32 	%f62, %f51, %f52;
	add.f32 	%f63, %f53, %f54;
	add.f32 	%f64, %f55, %f56;
	add.f32 	%f65, %f57, %f58;
	add.f32 	%f66, %f59, %f60;
	add.f32 	%f67, %f61, %f62;
	add.f32 	%f68, %f63, %f64;
	add.f32 	%f69, %f65, %f66;
	add.f32 	%f70, %f67, %f68;
	add.f32 	%f322, %f69, %f70;
	setp.lt.u64 	%p2, %rd5, %rd3;
	@%p2 bra 	$L__BB11_42;
	cvt.u32.u64 	%r55, %rd3;
	cvt.u64.u32 	%rd28, %r27;
	add.s64 	%rd74, %rd4, %rd3;
	cvt.u32.u64 	%r28, %rd1;
	not.b32 	%r57, %r27;
	add.s32 	%r58, %r57, %r28;
	sub.s32 	%r59, %r58, %r55;
	sub.s32 	%r198, %r59, %r52;
	add.s64 	%rd29, %rd74, %rd28;
	shl.b64 	%rd30, %rd29, 2;
	add.s64 	%rd31, %rd30, %rd2;
	add.s64 	%rd73, %rd31, 8192;
	mov.b32 	%r199, 0;
	shl.b32 	%r60, %r1, 12;
	mov.u64 	%rd75, %rd4;
$L__BB11_27:
	cvt.s64.s32 	%rd15, %r60;
	add.s64 	%rd75, %rd75, %rd15;
	add.s64 	%rd32, %rd1, -4096;
	setp.gt.u64 	%p3, %rd75, %rd32;
	@%p3 bra 	$L__BB11_29;
	shl.b32 	%r61, %r1, 12;
	cvt.s64.s32 	%rd33, %r61;
	cvt.u64.u32 	%rd34, %r27;
	add.s64 	%rd35, %rd75, %rd34;
	shl.b64 	%rd36, %rd35, 2;
	add.s64 	%rd37, %rd2, %rd36;
	ld.global.f32 	%f71, [%rd37];
	ld.global.f32 	%f72, [%rd37+1024];
	ld.global.f32 	%f73, [%rd37+2048];
	ld.global.f32 	%f74, [%rd37+3072];
	ld.global.f32 	%f75, [%rd37+4096];
	ld.global.f32 	%f76, [%rd37+5120];
	ld.global.f32 	%f77, [%rd37+6144];
	ld.global.f32 	%f78, [%rd37+7168];
	ld.global.f32 	%f79, [%rd37+8192];
	ld.global.f32 	%f80, [%rd37+9216];
	ld.global.f32 	%f81, [%rd37+10240];
	ld.global.f32 	%f82, [%rd37+11264];
	ld.global.f32 	%f83, [%rd37+12288];
	ld.global.f32 	%f84, [%rd37+13312];
	ld.global.f32 	%f85, [%rd37+14336];
	ld.global.f32 	%f86, [%rd37+15360];
	add.f32 	%f87, %f322, %f71;
	add.f32 	%f88, %f72, %f73;
	add.f32 	%f89, %f74, %f75;
	add.f32 	%f90, %f76, %f77;
	add.f32 	%f91, %f78, %f79;
	add.f32 	%f92, %f80, %f81;
	add.f32 	%f93, %f82, %f83;
	add.f32 	%f94, %f84, %f85;
	add.f32 	%f95, %f87, %f88;
	add.f32 	%f96, %f89, %f90;
	add.f32 	%f97, %f91, %f92;
	add.f32 	%f98, %f93, %f94;
	add.f32 	%f99, %f95, %f96;
	add.f32 	%f100, %f97, %f98;
	add.f32 	%f101, %f99, %f100;
	add.f32 	%f322, %f101, %f86;
	sub.s64 	%rd38, %rd1, %rd75;
	setp.lt.u64 	%p4, %rd38, %rd33;
	add.s32 	%r199, %r199, 1;
	add.s64 	%rd74, %rd74, %rd33;
	sub.s32 	%r198, %r198, %r61;
	mul.wide.s32 	%rd39, %r61, 4;
	add.s64 	%rd73, %rd73, %rd39;
	@%p4 bra 	$L__BB11_42;
	bra.uni 	$L__BB11_27;
$L__BB11_29:
	setp.le.u64 	%p5, %rd1, %rd75;
	cvt.u32.u64 	%r62, %rd75;
	cvt.u32.u64 	%r63, %rd1;
	sub.s32 	%r64, %r63, %r62;
	setp.ge.s32 	%p6, %r27, %r64;
	or.pred  	%p7, %p5, %p6;
	@%p7 bra 	$L__BB11_42;
	cvt.u32.u64 	%r66, %rd15;
	cvt.u32.u64 	%r67, %rd4;
	not.b32 	%r68, %r27;
	add.s32 	%r69, %r68, %r28;
	add.s32 	%r70, %r66, %r67;
	sub.s32 	%r71, %r69, %r70;
	mul.lo.s32 	%r72, %r1, %r199;
	shl.b32 	%r73, %r72, 12;
	sub.s32 	%r74, %r71, %r73;
	shr.u32 	%r75, %r74, 8;
	add.s32 	%r34, %r75, 1;
	and.b32  	%r35, %r34, 15;
	setp.lt.u32 	%p8, %r74, 3840;
	mov.u32 	%r202, %r27;
	@%p8 bra 	$L__BB11_33;
	shr.u32 	%r76, %r198, 8;
	add.s32 	%r77, %r76, 1;
	and.b32  	%r78, %r77, 33554416;
	neg.s32 	%r200, %r78;
	mov.u32 	%r202, %r27;
$L__BB11_32:
	.pragma "nounroll";
	ld.global.f32 	%f103, [%rd73+-8192];
	add.f32 	%f104, %f322, %f103;
	ld.global.f32 	%f105, [%rd73+-7168];
	add.f32 	%f106, %f104, %f105;
	ld.global.f32 	%f107, [%rd73+-6144];
	add.f32 	%f108, %f106, %f107;
	ld.global.f32 	%f109, [%rd73+-5120];
	add.f32 	%f110, %f108, %f109;
	ld.global.f32 	%f111, [%rd73+-4096];
	add.f32 	%f112, %f110, %f111;
	ld.global.f32 	%f113, [%rd73+-3072];
	add.f32 	%f114, %f112, %f113;
	ld.global.f32 	%f115, [%rd73+-2048];
	add.f32 	%f116, %f114, %f115;
	ld.global.f32 	%f117, [%rd73+-1024];
	add.f32 	%f118, %f116, %f117;
	ld.global.f32 	%f119, [%rd73];
	add.f32 	%f120, %f118, %f119;
	ld.global.f32 	%f121, [%rd73+1024];
	add.f32 	%f122, %f120, %f121;
	ld.global.f32 	%f123, [%rd73+2048];
	add.f32 	%f124, %f122, %f123;
	ld.global.f32 	%f125, [%rd73+3072];
	add.f32 	%f126, %f124, %f125;
	ld.global.f32 	%f127, [%rd73+4096];
	add.f32 	%f128, %f126, %f127;
	ld.global.f32 	%f129, [%rd73+5120];
	add.f32 	%f130, %f128, %f129;
	ld.global.f32 	%f131, [%rd73+6144];
	add.f32 	%f132, %f130, %f131;
	ld.global.f32 	%f133, [%rd73+7168];
	add.f32 	%f322, %f132, %f133;
	add.s32 	%r202, %r202, 4096;
	add.s32 	%r200, %r200, 16;
	add.s64 	%rd73, %rd73, 16384;
	setp.ne.s32 	%p9, %r200, 0;
	@%p9 bra 	$L__BB11_32;
$L__BB11_33:
	setp.eq.s32 	%p10, %r35, 0;
	@%p10 bra 	$L__BB11_42;
	and.b32  	%r42, %r34, 7;
	setp.lt.u32 	%p11, %r35, 8;
	@%p11 bra 	$L__BB11_36;
	cvt.u64.u32 	%rd40, %r202;
	add.s64 	%rd41, %rd75, %rd40;
	shl.b64 	%rd42, %rd41, 2;
	add.s64 	%rd43, %rd2, %rd42;
	ld.global.f32 	%f135, [%rd43];
	add.f32 	%f136, %f322, %f135;
	ld.global.f32 	%f137, [%rd43+1024];
	add.f32 	%f138, %f136, %f137;
	ld.global.f32 	%f139, [%rd43+2048];
	add.f32 	%f140, %f138, %f139;
	ld.global.f32 	%f141, [%rd43+3072];
	add.f32 	%f142, %f140, %f141;
	ld.global.f32 	%f143, [%rd43+4096];
	add.f32 	%f144, %f142, %f143;
	ld.global.f32 	%f145, [%rd43+5120];
	add.f32 	%f146, %f144, %f145;
	ld.global.f32 	%f147, [%rd43+6144];
	add.f32 	%f148, %f146, %f147;
	ld.global.f32 	%f149, [%rd43+7168];
	add.f32 	%f322, %f148, %f149;
	add.s32 	%r202, %r202, 2048;
$L__BB11_36:
	setp.eq.s32 	%p12, %r42, 0;
	@%p12 bra 	$L__BB11_42;
	setp.lt.u32 	%p13, %r42, 4;
	@%p13 bra 	$L__BB11_39;
	cvt.u64.u32 	%rd44, %r202;
	add.s64 	%rd45, %rd75, %rd44;
	shl.b64 	%rd46, %rd45, 2;
	add.s64 	%rd47, %rd2, %rd46;
	ld.global.f32 	%f151, [%rd47];
	add.f32 	%f152, %f322, %f151;
	ld.global.f32 	%f153, [%rd47+1024];
	add.f32 	%f154, %f152, %f153;
	ld.global.f32 	%f155, [%rd47+2048];
	add.f32 	%f156, %f154, %f155;
	ld.global.f32 	%f157, [%rd47+3072];
	add.f32 	%f322, %f156, %f157;
	add.s32 	%r202, %r202, 1024;
$L__BB11_39:
	and.b32  	%r79, %r34, 3;
	setp.eq.s32 	%p14, %r79, 0;
	@%p14 bra 	$L__BB11_42;
	cvt.u64.u32 	%rd48, %r202;
	add.s64 	%rd49, %rd48, %rd74;
	shl.b64 	%rd50, %rd49, 2;
	add.s64 	%rd77, %rd2, %rd50;
	cvt.u16.u32 	%rs1, %r198;
	shr.u16 	%rs2, %rs1, 8;
	add.s16 	%rs3, %rs2, 1;
	cvt.u32.u16 	%r80, %rs3;
	and.b32  	%r81, %r80, 3;
	neg.s32 	%r205, %r81;
$L__BB11_41:
	.pragma "nounroll";
	ld.global.f32 	%f158, [%rd77];
	add.f32 	%f322, %f322, %f158;
	add.s64 	%rd77, %rd77, 1024;
	add.s32 	%r205, %r205, 1;
	setp.ne.s32 	%p15, %r205, 0;
	@%p15 bra 	$L__BB11_41;
$L__BB11_42:
	// begin inline asm
	mov.u32 %r82, %laneid;
	// end inline asm
	mov.b32 	%r84, %f322;
	mov.b32 	%r85, 1;
	mov.b32 	%r106, 31;
	mov.b32 	%r107, -1;
	// begin inline asm
	shfl.sync.down.b32 %r83, %r84, %r85, %r106, %r107;
	// end inline asm
	setp.gt.s32 	%p16, %r82, 30;
	mov.b32 	%f159, %r83;
	add.f32 	%f160, %f322, %f159;
	selp.f32 	%f161, %f322, %f160, %p16;
	mov.b32 	%r89, %f161;
	mov.b32 	%r90, 2;
	// begin inline asm
	shfl.sync.down.b32 %r88, %r89, %r90, %r106, %r107;
	// end inline asm
	setp.gt.s32 	%p17, %r82, 29;
	mov.b32 	%f162, %r88;
	add.f32 	%f163, %f161, %f162;
	selp.f32 	%f164, %f161, %f163, %p17;
	mov.b32 	%r94, %f164;
	mov.b32 	%r95, 4;
	// begin inline asm
	shfl.sync.down.b32 %r93, %r94, %r95, %r106, %r107;
	// end inline asm
	setp.gt.s32 	%p18, %r82, 27;
	mov.b32 	%f165, %r93;
	add.f32 	%f166, %f164, %f165;
	selp.f32 	%f167, %f164, %f166, %p18;
	mov.b32 	%r99, %f167;
	mov.b32 	%r100, 8;
	// begin inline asm
	shfl.sync.down.b32 %r98, %r99, %r100, %r106, %r107;
	// end inline asm
	setp.gt.s32 	%p19, %r82, 23;
	mov.b32 	%f168, %r98;
	add.f32 	%f169, %f167, %f168;
	selp.f32 	%f170, %f167, %f169, %p19;
	mov.b32 	%r104, %f170;
	mov.b32 	%r105, 16;
	// begin inline asm
	shfl.sync.down.b32 %r103, %r104, %r105, %r106, %r107;
	// end inline asm
	setp.gt.s32 	%p20, %r82, 15;
	mov.b32 	%f171, %r103;
	add.f32 	%f37, %f170, %f171;
	selp.f32 	%f323, %f170, %f37, %p20;
	setp.ne.s32 	%p21, %r82, 0;
	@%p21 bra 	$L__BB11_44;
	shr.u32 	%r108, %r27, 3;
	and.b32  	%r109, %r108, 124;
	mov.u32 	%r110, _ZZN3cub18CUB_300001_SM_10006detail6reduce18DeviceReduceKernelINS2_10policy_hubIfyN4cuda3std3__44plusIfEEE10Policy1000EN6thrust24THRUST_300001_SM_1000_NS6detail15normal_iteratorINSD_10device_ptrIfEEEEyS9_fNS7_10__identityEEEvT0_PT3_T1_NS0_13GridEvenShareISN_EET2_T4_E12temp_storage;
	add.s32 	%r111, %r110, %r109;
	st.shared.f32 	[%r111+8], %f37;
$L__BB11_44:
	bar.sync 	0;
	setp.ne.s32 	%p22, %r27, 0;
	@%p22 bra 	$L__BB11_46;
	ld.shared.f32 	%f172, [_ZZN3cub18CUB_300001_SM_10006detail6reduce18DeviceReduceKernelINS2_10policy_hubIfyN4cuda3std3__44plusIfEEE10Policy1000EN6thrust24THRUST_300001_SM_1000_NS6detail15normal_iteratorINSD_10device_ptrIfEEEEyS9_fNS7_10__identityEEEvT0_PT3_T1_NS0_13GridEvenShareISN_EET2_T4_E12temp_storage+12];
	add.f32 	%f173, %f323, %f172;
	ld.shared.f32 	%f174, [_ZZN3cub18CUB_300001_SM_10006detail6reduce18DeviceReduceKernelINS2_10policy_hubIfyN4cuda3std3__44plusIfEEE10Policy1000EN6thrust24THRUST_300001_SM_1000_NS6detail15normal_iteratorINSD_10device_ptrIfEEEEyS9_fNS7_10__identityEEEvT0_PT3_T1_NS0_13GridEvenShareISN_EET2_T4_E12temp_storage+16];
	add.f32 	%f175, %f173, %f174;
	ld.shared.f32 	%f176, [_ZZN3cub18CUB_300001_SM_10006detail6reduce18DeviceReduceKernelINS2_10policy_hubIfyN4cuda3std3__44plusIfEEE10Policy1000EN6thrust24THRUST_300001_SM_1000_NS6detail15normal_iteratorINSD_10device_ptrIfEEEEyS9_fNS7_10__identityEEEvT0_PT3_T1_NS0_13GridEvenShareISN_EET2_T4_E12temp_storage+20];
	add.f32 	%f177, %f175, %f176;
	ld.shared.f32 	%f178, [_ZZN3cub18CUB_300001_SM_10006detail6reduce18DeviceReduceKernelINS2_10policy_hubIfyN4cuda3std3__44plusIfEEE10Policy1000EN6thrust24THRUST_300001_SM_1000_NS6detail15normal_iteratorINSD_10device_ptrIfEEEEyS9_fNS7_10__identityEEEvT0_PT3_T1_NS0_13GridEvenShareISN_EET2_T4_E12temp_storage+24];
	add.f32 	%f179, %f177, %f178;
	ld.shared.f32 	%f180, [_ZZN3cub18CUB_300001_SM_10006detail6reduce18DeviceReduceKernelINS2_10policy_hubIfyN4cuda3std3__44plusIfEEE10Policy1000EN6thrust24THRUST_300001_SM_1000_NS6detail15normal_iteratorINSD_10device_ptrIfEEEEyS9_fNS7_10__identityEEEvT0_PT3_T1_NS0_13GridEvenShareISN_EET2_T4_E12temp_storage+28];
	add.f32 	%f181, %f179, %f180;
	ld.shared.f32 	%f182, [_ZZN3cub18CUB_300001_SM_10006detail6reduce18DeviceReduceKernelINS2_10policy_hubIfyN4cuda3std3__44plusIfEEE10Policy1000EN6thrust24THRUST_300001_SM_1000_NS6detail15normal_iteratorINSD_10device_ptrIfEEEEyS9_fNS7_10__identityEEEvT0_PT3_T1_NS0_13GridEvenShareISN_EET2_T4_E12temp_storage+32];
	add.f32 	%f183, %f181, %f182;
	ld.shared.f32 	%f184, [_ZZN3cub18CUB_300001_SM_10006detail6reduce18DeviceReduceKernelINS2_10policy_hubIfyN4cuda3std3__44plusIfEEE10Policy1000EN6thrust24THRUST_300001_SM_1000_NS6detail15normal_iteratorINSD_10device_ptrIfEEEEyS9_fNS7_10__identityEEEvT0_PT3_T1_NS0_13GridEvenShareISN_EET2_T4_E12temp_storage+36];
	add.f32 	%f323, %f183, %f184;
$L__BB11_46:
	mov.u32 	%r189, %tid.x;
	setp.ne.s32 	%p56, %r189, 0;
	@%p56 bra 	$L__BB11_48;
	ld.param.u64 	%rd71, [_ZN3cub18CUB_300001_SM_10006detail6reduce18DeviceReduceKernelINS2_10policy_hubIfyN4cuda3std3__44plusIfEEE10Policy1000EN6thrust24THRUST_300001_SM_1000_NS6detail15normal_iteratorINSD_10device_ptrIfEEEEyS9_fNS7_10__identityEEEvT0_PT3_T1_NS0_13GridEvenShareISN_EET2_T4__param_1];
	cvta.to.global.u64 	%rd68, %rd71;
	mul.wide.u32 	%rd69, %r2, 4;
	add.s64 	%rd70, %rd68, %rd69;
	st.global.f32 	[%rd70], %f323;
$L__BB11_48:
	ret;

}
	// .globl	_ZN3cub18CUB_300001_SM_10006detail6reduce28DeviceReduceSingleTileKernelINS2_10policy_hubIfyN4cuda3std3__44plusIfEEE10Policy1000EPfSC_iS9_ffNS7_10__identityEEEvT0_T1_T2_T3_T4_T6_
.visible .entry _ZN3cub18CUB_300001_SM_10006detail6reduce28DeviceReduceSingleTileKernelINS2_10policy_hubIfyN4cuda3std3__44plusIfEEE10Policy1000EPfSC_iS9_ffNS7_10__identityEEEvT0_T1_T2_T3_T4_T6_(
	.param .u64 .ptr .align 1 _ZN3cub18CUB_300001_SM_10006detail6reduce28DeviceReduceSingleTileKernelINS2_10policy_hubIfyN4cuda3std3__44plusIfEEE10Policy1000EPfSC_iS9_ffNS7_10__identityEEEvT0_T1_T2_T3_T4_T6__param_0,
	.param .u64 .ptr .align 1 _ZN3cub18CUB_300001_SM_10006detail6reduce28DeviceReduceSingleTileKernelINS2_10policy_hubIfyN4cuda3std3__44plusIfEEE10Policy1000EPfSC_iS9_ffNS7_10__identityEEEvT0_T1_T2_T3_T4_T6__param_1,
	.param .u32 _ZN3cub18CUB_300001_SM_10006detail6reduce28DeviceReduceSingleTileKernelINS2_10policy_hubIfyN4cuda3std3__44plusIfEEE10Policy1000EPfSC_iS9_ffNS7_10__identityEEEvT0_T1_T2_T3_T4_T6__param_2,
	.param .align 1 .b8 _ZN3cub18CUB_300001_SM_10006detail6reduce28DeviceReduceSingleTileKernelINS2_10policy_hubIfyN4cuda3std3__44plusIfEEE10Policy1000EPfSC_iS9_ffNS7_10__identityEEEvT0_T1_T2_T3_T4_T6__param_3[1],
	.param .f32 _ZN3cub18CUB_300001_SM_10006detail6reduce28DeviceReduceSingleTileKernelINS2_10policy_hubIfyN4cuda3std3__44plusIfEEE10Policy1000EPfSC_iS9_ffNS7_10__identityEEEvT0_T1_T2_T3_T4_T6__param_4,
	.param .align 1 .b8 _ZN3cub18CUB_300001_SM_10006detail6reduce28DeviceReduceSingleTileKernelINS2_10policy_hubIfyN4cuda3std3__44plusIfEEE10Policy1000EPfSC_iS9_ffNS7_10__identityEEEvT0_T1_T2_T3_T4_T6__param_5[1]
)
.maxntid 256
.minnctapersm 1
{
	.reg .pred 	%p<97>;
	.reg .b32 	%r<407>;
	.reg .b32 	%f<419>;
	.reg .b64 	%rd<125>;
	// demoted variable
	.shared .align 4 .b8 _ZZN3cub18CUB_300001_SM_10006detail6reduce28DeviceReduceSingleTileKernelINS2_10policy_hubIfyN4cuda3std3__44plusIfEEE10Policy1000EPfSC_iS9_ffNS7_10__identityEEEvT0_T1_T2_T3_T4_T6_E12temp_storage[44];
	ld.param.u64 	%rd16, [_ZN3cub18CUB_300001_SM_10006detail6reduce28DeviceReduceSingleTileKernelINS2_10policy_hubIfyN4cuda3std3__44plusIfEEE10Policy1000EPfSC_iS9_ffNS7_10__identityEEEvT0_T1_T2_T3_T4_T6__param_0];
	ld.param.u64 	%rd17, [_ZN3cub18CUB_300001_SM_10006detail6reduce28DeviceReduceSingleTileKernelINS2_10policy_hubIfyN4cuda3std3__44plusIfEEE10Policy1000EPfSC_iS9_ffNS7_10__identityEEEvT0_T1_T2_T3_T4_T6__param_1];
	ld.param.u32 	%r67, [_ZN3cub18CUB_300001_SM_10006detail6reduce28DeviceReduceSingleTileKernelINS2_10policy_hubIfyN4cuda3std3__44plusIfEEE10Policy1000EPfSC_iS9_ffNS7_10__identityEEEvT0_T1_T2_T3_T4_T6__param_2];
	ld.param.f32 	%f58, [_ZN3cub18CUB_300001_SM_10006detail6reduce28DeviceReduceSingleTileKernelINS2_10policy_hubIfyN4cuda3std3__44plusIfEEE10Policy1000EPfSC_iS9_ffNS7_10__identityEEEvT0_T1_T2_T3_T4_T6__param_4];
	cvta.to.global.u64 	%rd1, %rd17;
	setp.ne.s32 	%p1, %r67, 0;
	@%p1 bra 	$L__BB12_3;
	mov.u32 	%r380, %tid.x;
	setp.ne.s32 	%p96, %r380, 0;
	@%p96 bra 	$L__BB12_74;
	st.global.f32 	[%rd1], %f58;
	bra.uni 	$L__BB12_74;
$L__BB12_3:
	and.b64  	%rd18, %rd16, 15;
	setp.ne.s64 	%p2, %rd18, 0;
	@%p2 bra 	$L__BB12_38;
	setp.gt.s32 	%p49, %r67, 4095;
	@%p49 bra 	$L__BB12_22;
	mov.u32 	%r1, %tid.x;
	setp.ge.s32 	%p66, %r1, %r67;
	mov.f32 	%f397, 0f00000000;
	mov.u32 	%r384, %r1;
	@%p66 bra 	$L__BB12_7;
	mul.wide.u32 	%rd113, %r1, 4;
	add.s64 	%rd112, %rd16, %rd113;
	// begin inline asm
	ld.global.nc.u32 %r300, [%rd112];
	// end inline asm
	mov.b32 	%f397, %r300;
	add.s32 	%r384, %r1, 256;
$L__BB12_7:
	setp.ge.s32 	%p67, %r384, %r67;
	@%p67 bra 	$L__BB12_13;
	not.b32 	%r301, %r384;
	add.s32 	%r4, %r67, %r301;
	and.b32  	%r302, %r4, 768;
	setp.eq.s32 	%p68, %r302, 768;
	@%p68 bra 	$L__BB12_11;
	mul.wide.u32 	%rd114, %r384, 4;
	add.s64 	%rd121, %rd16, %rd114;
	shr.u32 	%r303, %r4, 8;
	add.s32 	%r304, %r303, 1;
	and.b32  	%r305, %r304, 3;
	neg.s32 	%r382, %r305;
$L__BB12_10:
	.pragma "nounroll";
	// begin inline asm
	ld.global.nc.u32 %r306, [%rd121];
	// end inline asm
	mov.b32 	%f323, %r306;
	add.f32 	%f397, %f397, %f323;
	add.s32 	%r384, %r384, 256;
	add.s64 	%rd121, %rd121, 1024;
	add.s32 	%r382, %r382, 1;
	setp.ne.s32 	%p69, %r382, 0;
	@%p69 bra 	$L__BB12_10;
$L__BB12_11:
	setp.lt.u32 	%p70, %r4, 768;
	@%p70 bra 	$L__BB12_13;
$L__BB12_12:
	mul.wide.s32 	%rd120, %r384, 4;
	add.s64 	%rd116, %rd16, %rd120;
	// begin inline asm
	ld.global.nc.u32 %r307, [%rd116];
	// end inline asm
	mov.b32 	%f324, %r307;
	add.f32 	%f325, %f397, %f324;
	add.s64 	%rd117, %rd116, 1024;
	// begin inline asm
	ld.global.nc.u32 %r308, [%rd117];
	// end inline asm
	mov.b32 	%f326, %r308;
	add.f32 	%f327, %f325, %f326;
	add.s64 	%rd118, %rd116, 2048;
	// begin inline asm
	ld.global.nc.u32 %r309, [%rd118];
	// end inline asm
	mov.b32 	%f328, %r309;
	add.f32 	%f329, %f327, %f328;
	add.s64 	%rd119, %rd116, 3072;
	// begin inline asm
	ld.global.nc.u32 %r310, [%rd119];
	// end inline asm
	mov.b32 	%f330, %r310;
	add.f32 	%f397, %f329, %f330;
	add.s32 	%r384, %r384, 1024;
	setp.lt.s32 	%p71, %r384, %r67;
	@%p71 bra 	$L__BB12_12;
$L__BB12_13:
	setp.lt.s32 	%p72, %r67, 256;
	@%p72 bra 	$L__BB12_18;
	// begin inline asm
	mov.u32 %r349, %laneid;
	// end inline asm
	mov.b32 	%r351, %f397;
	mov.b32 	%r352, 1;
	mov.b32 	%r373, 31;
	mov.b32 	%r374, -1;
	// begin inline asm
	shfl.sync.down.b32 %r350, %r351, %r352, %r373, %r374;
	// end inline asm
	setp.gt.s32 	%p88, %r349, 30;
	mov.b32 	%f365, %r350;
	add.f32 	%f366, %f397, %f365;
	selp.f32 	%f367, %f397, %f366, %p88;
	mov.b32 	%r356, %f367;
	mov.b32 	%r357, 2;
	// begin inline asm
	shfl.sync.down.b32 %r355, %r356, %r357, %r373, %r374;
	// end inline asm
	setp.gt.s32 	%p89, %r349, 29;
	mov.b32 	%f368, %r355;
	add.f32 	%f369, %f367, %f368;
	selp.f32 	%f370, %f367, %f369, %p89;
	mov.b32 	%r361, %f370;
	mov.b32 	%r362, 4;
	// begin inline asm
	shfl.sync.down.b32 %r360, %r361, %r362, %r373, %r374;
	// end inline asm
	setp.gt.s32 	%p90, %r349, 27;
	mov.b32 	%f371, %r360;
	add.f32 	%f372, %f370, %f371;
	selp.f32 	%f373, %f370, %f372, %p90;
	mov.b32 	%r366, %f373;
	mov.b32 	%r367, 8;
	// begin inline asm
	shfl.sync.down.b32 %r365, %r366, %r367, %r373, %r374;
	// end inline asm
	setp.gt.s32 	%p91, %r349, 23;
	mov.b32 	%f374, %r365;
	add.f32 	%f375, %f373, %f374;
	selp.f32 	%f376, %f373, %f375, %p91;
	mov.b32 	%r371, %f376;
	mov.b32 	%r372, 16;
	// begin inline asm
	shfl.sync.down.b32 %r370, %r371, %r372, %r373, %r374;
	// end inline asm
	setp.gt.s32 	%p92, %r349, 15;
	mov.b32 	%f377, %r370;
	add.f32 	%f10, %f376, %f377;
	selp.f32 	%f418, %f376, %f10, %p92;
	setp.ne.s32 	%p93, %r349, 0;
	@%p93 bra 	$L__BB12_16;
	shr.u32 	%r375, %r1, 3;
	and.b32  	%r376, %r375, 124;
	mov.u32 	%r377, _ZZN3cub18CUB_300001_SM_10006detail6reduce28DeviceReduceSingleTileKernelINS2_10policy_hubIfyN4cuda3std3__44plusIfEEE10Policy1000EPfSC_iS9_ffNS7_10__identityEEEvT0_T1_T2_T3_T4_T6_E12temp_storage;
	add.s32 	%r378, %r377, %r376;
	st.shared.f32 	[%r378+8], %f10;
$L__BB12_16:
	bar.sync 	0;
	setp.ne.s32 	%p94, %r1, 0;
	@%p94 bra 	$L__BB12_72;
	ld.shared.f32 	%f378, [_ZZN3cub18CUB_300001_SM_10006detail6reduce28DeviceReduceSingleTileKernelINS2_10policy_hubIfyN4cuda3std3__44plusIfEEE10Policy1000EPfSC_iS9_ffNS7_10__identityEEEvT0_T1_T2_T3_T4_T6_E12temp_storage+12];
	add.f32 	%f379, %f418, %f378;
	ld.shared.f32 	%f380, [_ZZN3cub18CUB_300001_SM_10006detail6reduce28DeviceReduceSingleTileKernelINS2_10policy_hubIfyN4cuda3std3__44plusIfEEE10Policy1000EPfSC_iS9_ffNS7_10__identityEEEvT0_T1_T2_T3_T4_T6_E12temp_storage+16];
	add.f32 	%f381, %f379, %f380;
	ld.shared.f32 	%f382, [_ZZN3cub18CUB_300001_SM_10006detail6reduce28DeviceReduceSingleTileKernelINS2_10policy_hubIfyN4cuda3std3__44plusIfEEE10Policy1000EPfSC_iS9_ffNS7_10__identityEEEvT0_T1_T2_T3_T4_T6_E12temp_storage+20];
	add.f32 	%f383, %f381, %f382;
	ld.shared.f32 	%f384, [_ZZN3cub18CUB_300001_SM_10006detail6reduce28DeviceReduceSingleTileKernelINS2_10policy_hubIfyN4cuda3std3__44plusIfEEE10Policy1000EPfSC_iS9_ffNS7_10__identityEEEvT0_T1_T2_T3_T4_T6_E12temp_storage+24];
	add.f32 	%f385, %f383, %f384;
	ld.shared.f32 	%f386, [_ZZN3cub18CUB_300001_SM_10006detail6reduce28DeviceReduceSingleTileKernelINS2_10policy_hubIfyN4cuda3std3__44plusIfEEE10Policy1000EPfSC_iS9_ffNS7_10__identityEEEvT0_T1_T2_T3_T4_T6_E12temp_storage+28];
	add.f32 	%f387, %f385, %f386;
	ld.shared.f32 	%f388, [_ZZN3cub18CUB_300001_SM_10006detail6reduce28DeviceReduceSingleTileKernelINS2_10policy_hubIfyN4cuda3std3__44plusIfEEE10Policy1000EPfSC_iS9_ffNS7_10__identityEEEvT0_T1_T2_T3_T4_T6_E12temp_storage+32];
	add.f32 	%f389, %f387, %f388;
	ld.shared.f32 	%f390, [_ZZN3cub18CUB_300001_SM_10006detail6reduce28DeviceReduceSingleTileKernelINS2_10policy_hubIfyN4cuda3std3__44plusIfEEE10Policy1000EPfSC_iS9_ffNS7_10__identityEEEvT0_T1_T2_T3_T4_T6_E12temp_storage+36];
	add.f32 	%f418, %f389, %f390;
	bra.uni 	$L__BB12_72;
$L__BB12_18:
	// begin inline asm
	mov.u32 %r311, %laneid;
	// end inline asm
	and.b32  	%r337, %r1, 992;
	add.s32 	%r338, %r337, 32;
	setp.gt.s32 	%p73, %r338, %r67;
	not.b32 	%r339, %r337;
	add.s32 	%r340, %r67, %r339;
	selp.b32 	%r335, %r340, 31, %p73;
	mov.b32 	%r313, %f397;
	mov.b32 	%r314, 1;
	mov.b32 	%r336, -1;
	// begin inline asm
	shfl.sync.down.b32 %r312, %r313, %r314, %r335, %r336;
	// end inline asm
	setp.lt.s32 	%p74, %r311, %r335;
	mov.b32 	%f331, %r312;
	add.f32 	%f332, %f397, %f331;
	selp.f32 	%f333, %f332, %f397, %p74;
	mov.b32 	%r318, %f333;
	mov.b32 	%r319, 2;
	// begin inline asm
	shfl.sync.down.b32 %r317, %r318, %r319, %r335, %r336;
	// end inline asm
	add.s32 	%r341, %r311, 2;
	setp.gt.s32 	%p75, %r341, %r335;
	mov.b32 	%f334, %r317;
	add.f32 	%f335, %f333, %f334;
	selp.f32 	%f336, %f333, %f335, %p75;
	mov.b32 	%r323, %f336;
	mov.b32 	%r324, 4;
	// begin inline asm
	shfl.sync.down.b32 %r322, %r323, %r324, %r335, %r336;
	// end inline asm
	add.s32 	%r342, %r311, 4;
	setp.gt.s32 	%p76, %r342, %r335;
	mov.b32 	%f337, %r322;
	add.f32 	%f338, %f336, %f337;
	selp.f32 	%f339, %f336, %f338, %p76;
	mov.b32 	%r328, %f339;
	mov.b32 	%r329, 8;
	// begin inline asm
	shfl.sync.down.b32 %r327, %r328, %r329, %r335, %r336;
	// end inline asm
	add.s32 	%r343, %r311, 8;
	setp.gt.s32 	%p77, %r343, %r335;
	mov.b32 	%f340, %r327;
	add.f32 	%f341, %f339, %f340;
	selp.f32 	%f342, %f339, %f341, %p77;
	mov.b32 	%r333, %f342;
	mov.b32 	%r334, 16;
	// begin inline asm
	shfl.sync.down.b32 %r332, %r333, %r334, %r335, %r336;
	// end inline asm
	add.s32 	%r344, %r311, 16;
	setp.gt.s32 	%p78, %r344, %r335;
	mov.b32 	%f343, %r332;
	add.f32 	%f344, %f342, %f343;
	selp.f32 	%f418, %f342, %f344, %p78;
	setp.ne.s32 	%p79, %r311, 0;
	@%p79 bra 	$L__BB12_20;
	shr.u32 	%r345, %r1, 3;
	and.b32  	%r346, %r345, 124;
	mov.u32 	%r347, _ZZN3cub18CUB_300001_SM_10006detail6reduce28DeviceReduceSingleTileKernelINS2_10policy_hubIfyN4cuda3std3__44plusIfEEE10Policy1000EPfSC_iS9_ffNS7_10__identityEEEvT0_T1_T2_T3_T4_T6_E12temp_storage;
	add.s32 	%r348, %r347, %r346;
	st.shared.f32 	[%r348+8], %f418;
$L__BB12_20:
	bar.sync 	0;
	setp.ne.s32 	%p80, %r1, 0;
	@%p80 bra 	$L__BB12_72;
	setp.gt.s32 	%p81, %r67, 32;
	ld.shared.f32 	%f345, [_ZZN3cub18CUB_300001_SM_10006detail6reduce28DeviceReduceSingleTileKernelINS2_10policy_hubIfyN4cuda3std3__44plusIfEEE10Policy1000EPfSC_iS9_ffNS7_10__identityEEEvT0_T1_T2_T3_T4_T6_E12temp_storage+12];
	add.f32 	%f346, %f418, %f345;
	selp.f32 	%f347, %f346, %f418, %p81;
	setp.gt.s32 	%p82, %r67, 64;
	ld.shared.f32 	%f348, [_ZZN3cub18CUB_300001_SM_10006detail6reduce28DeviceReduceSingleTileKernelINS2_10policy_hubIfyN4cuda3std3__44plusIfEEE10Policy1000EPfSC_iS9_ffNS7_10__identityEEEvT0_T1_T2_T3_T4_T6_E12temp_storage+16];
	add.f32 	%f349, %f348, %f347;
	selp.f32 	%f350, %f349, %f347, %p82;
	setp.gt.s32 	%p83, %r67, 96;
	ld.shared.f32 	%f351, [_ZZN3cub18CUB_300001_SM_10006detail6reduce28DeviceReduceSingleTileKernelINS2_10policy_hubIfyN4cuda3std3__44plusIfEEE10Policy1000EPfSC_iS9_ffNS7_10__identityEEEvT0_T1_T2_T3_T4_T6_E12temp_storage+20];
	add.f32 	%f352, %f351, %f350;
	selp.f32 	%f353, %f352, %f350, %p83;
	setp.gt.s32 	%p84, %r67, 128;
	ld.shared.f32 	%f354, [_ZZN3cub18CUB_300001_SM_10006detail6reduce28DeviceReduceSingleTileKernelINS2_10policy_hubIfyN4cuda3std3__44plusIfEEE10Policy1000EPfSC_iS9_ffNS7_10__identityEEEvT0_T1_T2_T3_T4_T6_E12temp_storage+24];
	add.f32 	%f355, %f354, %f353;
	selp.f32 	%f356, %f355, %f353, %p84;
	setp.gt.s32 	%p85, %r67, 160;
	ld.shared.f32 	%f357, [_ZZN3cub18CUB_300001_SM_10006detail6reduce28DeviceReduceSingleTileKernelINS2_10policy_hubIfyN4cuda3std3__44plusIfEEE10Policy1000EPfSC_iS9_ffNS7_10__identityEEEvT0_T1_T2_T3_T4_T6_E12temp_storage+28];
	add.f32 	%f358, %f357, %f356;
	selp.f32 	%f359, %f358, %f356, %p85;
	setp.gt.s32 	%p86, %r67, 192;
	ld.shared.f32 	%f360, [_ZZN3cub18CUB_300001_SM_10006detail6reduce28DeviceReduceSingleTileKernelINS2_10policy_hubIfyN4cuda3std3__44plusIfEEE10Policy1000EPfSC_iS9_ffNS7_10__identityEEEvT0_T1_T2_T3_T4_T6_E12temp_storage+32];
	add.f32 	%f361, %f360, %f359;
	selp.f32 	%f362, %f361, %f359, %p86;
	setp.gt.s32 	%p87, %r67, 224;
	ld.shared.f32 	%f363, [_ZZN3cub18CUB_300001_SM_10006detail6reduce28DeviceReduceSingleTileKernelINS2_10policy_hubIfyN4cuda3std3__44plusIfEEE10Policy1000EPfSC_iS9_ffNS7_10__identityEEEvT0_T1_T2_T3_T4_T6_E12temp_storage+36];
	add.f32 	%f364, %f363, %f362;
	selp.f32 	%f418, %f364, %f362, %p87;
	bra.uni 	$L__BB12_72;
$L__BB12_22:
	mov.u32 	%r13, %tid.x;
	shl.b32 	%r224, %r13, 2;
	mul.wide.u32 	%rd86, %r224, 4;
	add.s64 	%rd76, %rd16, %rd86;
	// begin inline asm
	ld.global.nc.v2.u64 {%rd74, %rd75}, [%rd76];
	// end inline asm
	mov.b64 	{%r225, %r226}, %rd75;
	mov.b64 	{%r227, %r228}, %rd74;
	mov.b32 	%f225, %r228;
	mov.b32 	%f226, %r227;
	mov.b32 	%f227, %r226;
	mov.b32 	%f228, %r225;
	add.s64 	%rd79, %rd76, 4096;
	// begin inline asm
	ld.global.nc.v2.u64 {%rd77, %rd78}, [%rd79];
	// end inline asm
	mov.b64 	{%r229, %r230}, %rd78;
	mov.b64 	{%r231, %r232}, %rd77;
	mov.b32 	%f229, %r232;
	mov.b32 	%f230, %r231;
	mov.b32 	%f231, %r230;
	mov.b32 	%f232, %r229;
	add.s64 	%rd82, %rd76, 8192;
	// begin inline asm
	ld.global.nc.v2.u64 {%rd80, %rd81}, [%rd82];
	// end inline asm
	mov.b64 	{%r233, %r234}, %rd81;
	mov.b64 	{%r235, %r236}, %rd80;
	mov.b32 	%f233, %r236;
	mov.b32 	%f234, %r235;
	mov.b32 	%f235, %r234;
	mov.b32 	%f236, %r233;
	add.s64 	%rd85, %rd76, 12288;
	// begin inline asm
	ld.global.nc.v2.u64 {%rd83, %rd84}, [%rd85];
	// end inline asm
	mov.b64 	{%r237, %r238}, %rd84;
	mov.b64 	{%r239, %r240}, %rd83;
	mov.b32 	%f237, %r240;
	mov.b32 	%f238, %r239;
	mov.b32 	%f239, %r238;
	mov.b32 	%f240, %r237;
	add.f32 	%f241, %f226, %f225;
	add.f32 	%f242, %f228, %f227;
	add.f32 	%f243, %f230, %f229;
	add.f32 	%f244, %f232, %f231;
	add.f32 	%f245, %f234, %f233;
	add.f32 	%f246, %f236, %f235;
	add.f32 	%f247, %f238, %f237;
	add.f32 	%f248, %f240, %f239;
	add.f32 	%f249, %f241, %f242;
	add.f32 	%f250, %f243, %f244;
	add.f32 	%f251, %f245, %f246;
	add.f32 	%f252, %f247, %f248;
	add.f32 	%f253, %f249, %f250;
	add.f32 	%f254, %f251, %f252;
	add.f32 	%f404, %f253, %f254;
	setp.lt.u32 	%p50, %r67, 8192;
	mov.b32 	%r387, 4096;
	@%p50 bra 	$L__BB12_26;
	add.s32 	%r14, %r67, -4096;
	mov.b32 	%r387, 4096;
$L__BB12_24:
	mul.wide.s32 	%rd99, %r387, 4;
	add.s64 	%rd89, %rd76, %rd99;
	// begin inline asm
	ld.global.nc.v2.u64 {%rd87, %rd88}, [%rd89];
	// end inline asm
	mov.b64 	{%r242, %r243}, %rd88;
	mov.b64 	{%r244, %r245}, %rd87;
	mov.b32 	%f255, %r245;
	mov.b32 	%f256, %r244;
	mov.b32 	%f257, %r243;
	mov.b32 	%f258, %r242;
	add.s64 	%rd92, %rd89, 4096;
	// begin inline asm
	ld.global.nc.v2.u64 {%rd90, %rd91}, [%rd92];
	// end inline asm
	mov.b64 	{%r246, %r247}, %rd91;
	mov.b64 	{%r248, %r249}, %rd90;
	mov.b32 	%f259, %r249;
	mov.b32 	%f260, %r248;
	mov.b32 	%f261, %r247;
	mov.b32 	%f262, %r246;
	add.s64 	%rd95, %rd89, 8192;
	// begin inline asm
	ld.global.nc.v2.u64 {%rd93, %rd94}, [%rd95];
	// end inline asm
	mov.b64 	{%r250, %r251}, %rd94;
	mov.b64 	{%r252, %r253}, %rd93;
	mov.b32 	%f263, %r253;
	mov.b32 	%f264, %r252;
	mov.b32 	%f265, %r251;
	mov.b32 	%f266, %r250;
	add.s64 	%rd98, %rd89, 12288;
	// begin inline asm
	ld.global.nc.v2.u64 {%rd96, %rd97}, [%rd98];
	// end inline asm
	mov.b64 	{%r254, %r255}, %rd97;
	mov.b64 	{%r256, %r257}, %rd96;
	mov.b32 	%f267, %r257;
	mov.b32 	%f268, %r256;
	mov.b32 	%f269, %r255;
	mov.b32 	%f270, %r254;
	add.f32 	%f271, %f404, %f256;
	add.f32 	%f272, %f255, %f258;
	add.f32 	%f273, %f257, %f260;
	add.f32 	%f274, %f259, %f262;
	add.f32 	%f275, %f261, %f264;
	add.f32 	%f276, %f263, %f266;
	add.f32 	%f277, %f265, %f268;
	add.f32 	%f278, %f267, %f270;
	add.f32 	%f279, %f271, %f272;
	add.f32 	%f280, %f273, %f274;
	add.f32 	%f281, %f275, %f276;
	add.f32 	%f282, %f277, %f278;
	add.f32 	%f283, %f279, %f280;
	add.f32 	%f284, %f281, %f282;
	add.f32 	%f285, %f283, %f284;
	add.f32 	%f404, %f285, %f269;
	sub.s32 	%r258, %r67, %r387;
	setp.lt.s32 	%p51, %r258, 4096;
	@%p51 bra 	$L__BB12_34;
	add.s32 	%r387, %r387, 4096;
	setp.le.s32 	%p52, %r387, %r14;
	@%p52 bra 	$L__BB12_24;
$L__BB12_26:
	setp.le.s32 	%p53, %r67, %r387;
	@%p53 bra 	$L__BB12_34;
	sub.s32 	%r18, %r67, %r387;
	setp.ge.s32 	%p54, %r13, %r18;
	@%p54 bra 	$L__BB12_34;
	not.b32 	%r259, %r13;
	add.s32 	%r260, %r67, %r259;
	sub.s32 	%r19, %r260, %r387;
	and.b32  	%r261, %r19, 768;
	setp.eq.s32 	%p55, %r261, 768;
	mov.u32 	%r391, %r13;
	@%p55 bra 	$L__BB12_31;
	add.s32 	%r389, %r13, %r387;
	shr.u32 	%r262, %r19, 8;
	add.s32 	%r263, %r262, 1;
	and.b32  	%r264, %r263, 3;
	neg.s32 	%r388, %r264;
	mov.u32 	%r391, %r13;
$L__BB12_30:
	.pragma "nounroll";
	mul.wide.u32 	%rd101, %r389, 4;
	add.s64 	%rd100, %rd16, %rd101;
	// begin inline asm
	ld.global.nc.u32 %r265, [%rd100];
	// end inline asm
	mov.b32 	%f287, %r265;
	add.f32 	%f404, %f404, %f287;
	add.s32 	%r391, %r391, 256;
	add.s32 	%r389, %r389, 256;
	add.s32 	%r388, %r388, 1;
	setp.ne.s32 	%p56, %r388, 0;
	@%p56 bra 	$L__BB12_30;
$L__BB12_31:
	setp.lt.u32 	%p57, %r19, 768;
	@%p57 bra 	$L__BB12_34;
	cvt.u64.u32 	%rd102, %r391;
	cvt.u64.u32 	%rd103, %r387;
	add.s64 	%rd104, %rd102, %rd103;
	shl.b64 	%rd105, %rd104, 2;
	add.s64 	%rd106, %rd105, %rd16;
	add.s64 	%rd122, %rd106, 2048;
	add.s32 	%r392, %r391, %r387;
$L__BB12_33:
	mul.wide.u32 	%rd111, %r392, 4;
	add.s64 	%rd107, %rd16, %rd111;
	// begin inline asm
	ld.global.nc.u32 %r266, [%rd107];
	// end inline asm
	mov.b32 	%f288, %r266;
	add.f32 	%f289, %f404, %f288;
	add.s64 	%rd108, %rd122, -1024;
	// begin inline asm
	ld.global.nc.u32 %r267, [%rd108];
	// end inline asm
	mov.b32 	%f290, %r267;
	add.f32 	%f291, %f289, %f290;
	// begin inline asm
	ld.global.nc.u32 %r268, [%rd122];
	// end inline asm
	mov.b32 	%f292, %r268;
	add.f32 	%f293, %f291, %f292;
	add.s64 	%rd110, %rd122, 1024;
	// begin inline asm
	ld.global.nc.u32 %r269, [%rd110];
	// end inline asm
	mov.b32 	%f294, %r269;
	add.f32 	%f404, %f293, %f294;
	add.s32 	%r391, %r391, 1024;
	add.s64 	%rd122, %rd122, 4096;
	add.s32 	%r392, %r392, 1024;
	setp.lt.s32 	%p58, %r391, %r18;
	@%p58 bra 	$L__BB12_33;
$L__BB12_34:
	// begin inline asm
	mov.u32 %r270, %laneid;
	// end inline asm
	mov.b32 	%r272, %f404;
	mov.b32 	%r273, 1;
	mov.b32 	%r294, 31;
	mov.b32 	%r295, -1;
	// begin inline asm
	shfl.sync.down.b32 %r271, %r272, %r273, %r294, %r295;
	// end inline asm
	setp.gt.s32 	%p59, %r270, 30;
	mov.b32 	%f295, %r271;
	add.f32 	%f296, %f404, %f295;
	selp.f32 	%f297, %f404, %f296, %p59;
	mov.b32 	%r277, %f297;
	mov.b32 	%r278, 2;
	// begin inline asm
	shfl.sync.down.b32 %r276, %r277, %r278, %r294, %r295;
	// end inline asm
	setp.gt.s32 	%p60, %r270, 29;
	mov.b32 	%f298, %r276;
	add.f32 	%f299, %f297, %f298;
	selp.f32 	%f300, %f297, %f299, %p60;
	mov.b32 	%r282, %f300;
	mov.b32 	%r283, 4;
	// begin inline asm
	shfl.sync.down.b32 %r281, %r282, %r283, %r294, %r295;
	// end inline asm
	setp.gt.s32 	%p61, %r270, 27;
	mov.b32 	%f301, %r281;
	add.f32 	%f302, %f300, %f301;
	selp.f32 	%f303, %f300, %f302, %p61;
	mov.b32 	%r287, %f303;
	mov.b32 	%r288, 8;
	// begin inline asm
	shfl.sync.down.b32 %r286, %r287, %r288, %r294, %r295;
	// end inline asm
	setp.gt.s32 	%p62, %r270, 23;
	mov.b32 	%f304, %r286;
	add.f32 	%f305, %f303, %f304;
	selp.f32 	%f306, %f303, %f305, %p62;
	mov.b32 	%r292, %f306;
	mov.b32 	%r293, 16;
	// begin inline asm
	shfl.sync.down.b32 %r291, %r292, %r293, %r294, %r295;
	// end inline asm
	setp.gt.s32 	%p63, %r270, 15;
	mov.b32 	%f307, %r291;
	add.f32 	%f26, %f306, %f307;
	selp.f32 	%f418, %f306, %f26, %p63;
	setp.ne.s32 	%p64, %r270, 0;
	@%p64 bra 	$L__BB12_36;
	shr.u32 	%r296, %r13, 3;
	and.b32  	%r297, %r296, 124;
	mov.u32 	%r298, _ZZN3cub18CUB_300001_SM_10006detail6reduce28DeviceReduceSingleTileKernelINS2_10policy_hubIfyN4cuda3std3__44plusIfEEE10Policy1000EPfSC_iS9_ffNS7_10__identityEEEvT0_T1_T2_T3_T4_T6_E12temp_storage;
	add.s32 	%r299, %r298, %r297;
	st.shared.f32 	[%r299+8], %f26;
$L__BB12_36:
	bar.sync 	0;
	setp.ne.s32 	%p65, %r13, 0;
	@%p65 bra 	$L__BB12_72;
	ld.shared.f32 	%f308, [_ZZN3cub18CUB_300001_SM_10006detail6reduce28DeviceReduceSingleTileKernelINS2_10policy_hubIfyN4cuda3std3__44plusIfEEE10Policy1000EPfSC_iS9_ffNS7_10__identityEEEvT0_T1_T2_T3_T4_T6_E12temp_storage+12];
	add.f32 	%f309, %f418, %f308;
	ld.shared.f32 	%f310, [_ZZN3cub18CUB_300001_SM_10006detail6reduce28DeviceReduceSingleTileKernelINS2_10policy_hubIfyN4cuda3std3__44plusIfEEE10Policy1000EPfSC_iS9_ffNS7_10__identityEEEvT0_T1_T2_T3_T4_T6_E12temp_storage+16];
	add.f32 	%f311, %f309, %f310;
	ld.shared.f32 	%f312, [_ZZN3cub18CUB_300001_SM_10006detail6reduce28DeviceReduceSingleTileKernelINS2_10policy_hubIfyN4cuda3std3__44plusIfEEE10Policy1000EPfSC_iS9_ffNS7_10__identityEEEvT0_T1_T2_T3_T4_T6_E12temp_storage+20];
	add.f32 	%f313, %f311, %f312;
	ld.shared.f32 	%f314, [_ZZN3cub18CUB_300001_SM_10006detail6reduce28DeviceReduceSingleTileKernelINS2_10policy_hubIfyN4cuda3std3__44plusIfEEE10Policy1000EPfSC_iS9_ffNS7_10__identityEEEvT0_T1_T2_T3_T4_T6_E12temp_storage+24];
	add.f32 	%f315, %f313, %f314;
	ld.shared.f32 	%f316, [_ZZN3cub18CUB_300001_SM_10006detail6reduce28DeviceReduceSingleTileKernelINS2_10policy_hubIfyN4cuda3std3__44plusIfEEE10Policy1000EPfSC_iS9_ffNS7_10__identityEEEvT0_T1_T2_T3_T4_T6_E12temp_storage+28];
	add.f32 	%f317, %f315, %f316;
	ld.shared.f32 	%f318, [_ZZN3cub18CUB_300001_SM_10006detail6reduce28DeviceReduceSingleTileKernelINS2_10policy_hubIfyN4cuda3std3__44plusIfEEE10Policy1000EPfSC_iS9_ffNS7_10__identityEEEvT0_T1_T2_T3_T4_T6_E12temp_storage+32];
	add.f32 	%f319, %f317, %f318;
	ld.shared.f32 	%f320, [_ZZN3cub18CUB_300001_SM_10006detail6reduce28DeviceReduceSingleTileKernelINS2_10policy_hubIfyN4cuda3std3__44plusIfEEE10Policy1000EPfSC_iS9_ffNS7_10__identityEEEvT0_T1_T2_T3_T4_T6_E12temp_storage+36];
	add.f32 	%f418, %f319, %f320;
	bra.uni 	$L__BB12_72;
$L__BB12_38:
	setp.gt.s32 	%p3, %r67, 4095;
	@%p3 bra 	$L__BB12_56;
	mov.u32 	%r34, %tid.x;
	setp.ge.s32 	%p20, %r34, %r67;
	mov.f32 	%f410, 0f00000000;
	mov.u32 	%r397, %r34;
	@%p20 bra 	$L__BB12_41;
	mul.wide.u32 	%rd66, %r34, 4;
	add.s64 	%rd65, %rd16, %rd66;
	// begin inline asm
	ld.global.nc.u32 %r144, [%rd65];
	// end inline asm
	mov.b32 	%f410, %r144;
	add.s32 	%r397, %r34, 256;
$L__BB12_41:
	setp.ge.s32 	%p21, %r397, %r67;
	@%p21 bra 	$L__BB12_47;
	not.b32 	%r145, %r397;
	add.s32 	%r37, %r67, %r145;
	and.b32  	%r146, %r37, 768;
	setp.eq.s32 	%p22, %r146, 768;
	@%p22 bra 	$L__BB12_45;
	mul.wide.u32 	%rd67, %r397, 4;
	add.s64 	%rd123, %rd16, %rd67;
	shr.u32 	%r147, %r37, 8;
	add.s32 	%r148, %r147, 1;
	and.b32  	%r149, %r148, 3;
	neg.s32 	%r395, %r149;
$L__BB12_44:
	.pragma "nounroll";
	// begin inline asm
	ld.global.nc.u32 %r150, [%rd123];
	// end inline asm
	mov.b32 	%f157, %r150;
	add.f32 	%f410, %f410, %f157;
	add.s32 	%r397, %r397, 256;
	add.s64 	%rd123, %rd123, 1024;
	add.s32 	%r395, %r395, 1;
	setp.ne.s32 	%p23, %r395, 0;
	@%p23 bra 	$L__BB12_44;
$L__BB12_45:
	setp.lt.u32 	%p24, %r37, 768;
	@%p24 bra 	$L__BB12_47;
$L__BB12_46:
	mul.wide.s32 	%rd73, %r397, 4;
	add.s64 	%rd69, %rd16, %rd73;
	// begin inline asm
	ld.global.nc.u32 %r151, [%rd69];
	// end inline asm
	mov.b32 	%f158, %r151;
	add.f32 	%f159, %f410, %f158;
	add.s64 	%rd70, %rd69, 1024;
	// begin inline asm
	ld.global.nc.u32 %r152, [%rd70];
	// end inline asm
	mov.b32 	%f160, %r152;
	add.f32 	%f161, %f159, %f160;
	add.s64 	%rd71, %rd69, 2048;
	// begin inline asm
	ld.global.nc.u32 %r153, [%rd71];
	// end inline asm
	mov.b32 	%f162, %r153;
	add.f32 	%f163, %f161, %f162;
	add.s64 	%rd72, %rd69, 3072;
	// begin inline asm
	ld.global.nc.u32 %r154, [%rd72];
	// end inline asm
	mov.b32 	%f164, %r154;
	add.f32 	%f410, %f163, %f164;
	add.s32 	%r397, %r397, 1024;
	setp.lt.s32 	%p25, %r397, %r67;
	@%p25 bra 	$L__BB12_46;
$L__BB12_47:
	setp.lt.s32 	%p26, %r67, 256;
	@%p26 bra 	$L__BB12_52;
	// begin inline asm
	mov.u32 %r193, %laneid;
	// end inline asm
	mov.b32 	%r195, %f410;
	mov.b32 	%r196, 1;
	mov.b32 	%r217, 31;
	mov.b32 	%r218, -1;
	// begin inline asm
	shfl.sync.down.b32 %r194, %r195, %r196, %r217, %r218;
	// end inline asm
	setp.gt.s32 	%p42, %r193, 30;
	mov.b32 	%f199, %r194;
	add.f32 	%f200, %f410, %f199;
	selp.f32 	%f201, %f410, %f200, %p42;
	mov.b32 	%r200, %f201;
	mov.b32 	%r201, 2;
	// begin inline asm
	shfl.sync.down.b32 %r199, %r200, %r201, %r217, %r218;
	// end inline asm
	setp.gt.s32 	%p43, %r193, 29;
	mov.b32 	%f202, %r199;
	add.f32 	%f203, %f201, %f202;
	selp.f32 	%f204, %f201, %f203, %p43;
	mov.b32 	%r205, %f204;
	mov.b32 	%r206, 4;
	// begin inline asm
	shfl.sync.down.b32 %r204, %r205, %r206, %r217, %r218;
	// end inline asm
	setp.gt.s32 	%p44, %r193, 27;
	mov.b32 	%f205, %r204;
	add.f32 	%f206, %f204, %f205;
	selp.f32 	%f207, %f204, %f206, %p44;
	mov.b32 	%r210, %f207;
	mov.b32 	%r211, 8;
	// begin inline asm
	shfl.sync.down.b32 %r209, %r210, %r211, %r217, %r218;
	// end inline asm
	setp.gt.s32 	%p45, %r193, 23;
	mov.b32 	%f208, %r209;
	add.f32 	%f209, %f207, %f208;
	selp.f32 	%f210, %f207, %f209, %p45;
	mov.b32 	%r215, %f210;
	mov.b32 	%r216, 16;
	// begin inline asm
	shfl.sync.down.b32 %r214, %r215, %r216, %r217, %r218;
	// end inline asm
	setp.gt.s32 	%p46, %r193, 15;
	mov.b32 	%f211, %r214;
	add.f32 	%f38, %f210, %f211;
	selp.f32 	%f418, %f210, %f38, %p46;
	setp.ne.s32 	%p47, %r193, 0;
	@%p47 bra 	$L__BB12_50;
	shr.u32 	%r219, %r34, 3;
	and.b32  	%r220, %r219, 124;
	mov.u32 	%r221, _ZZN3cub18CUB_300001_SM_10006detail6reduce28DeviceReduceSingleTileKernelINS2_10policy_hubIfyN4cuda3std3__44plusIfEEE10Policy1000EPfSC_iS9_ffNS7_10__identityEEEvT0_T1_T2_T3_T4_T6_E12temp_storage;
	add.s32 	%r222, %r221, %r220;
	st.shared.f32 	[%r222+8], %f38;
$L__BB12_50:
	bar.sync 	0;
	setp.ne.s32 	%p48, %r34, 0;
	@%p48 bra 	$L__BB12_72;
	ld.shared.f32 	%f212, [_ZZN3cub18CUB_300001_SM_10006detail6reduce28DeviceReduceSingleTileKernelINS2_10policy_hubIfyN4cuda3std3__44plusIfEEE10Policy1000EPfSC_iS9_ffNS7_10__identityEEEvT0_T1_T2_T3_T4_T6_E12temp_storage+12];
	add.f32 	%f213, %f418, %f212;
	ld.shared.f32 	%f214, [_ZZN3cub18CUB_300001_SM_10006detail6reduce28DeviceReduceSingleTileKernelINS2_10policy_hubIfyN4cuda3std3__44plusIfEEE10Policy1000EPfSC_iS9_ffNS7_10__identityEEEvT0_T1_T2_T3_T4_T6_E12temp_storage+16];
	add.f32 	%f215, %f213, %f214;
	ld.shared.f32 	%f216, [_ZZN3cub18CUB_300001_SM_10006detail6reduce28DeviceReduceSingleTileKernelINS2_10policy_hubIfyN4cuda3std3__44plusIfEEE10Policy1000EPfSC_iS9_ffNS7_10__identityEEEvT0_T1_T2_T3_T4_T6_E12temp_storage+20];
	add.f32 	%f217, %f215, %f216;
	ld.shared.f32 	%f218, [_ZZN3cub18CUB_300001_SM_10006detail6reduce28DeviceReduceSingleTileKernelINS2_10policy_hubIfyN4cuda3std3__44plusIfEEE10Policy1000EPfSC_iS9_ffNS7_10__identityEEEvT0_T1_T2_T3_T4_T6_E12temp_storage+24];
	add.f32 	%f219, %f217, %f218;
	ld.shared.f32 	%f220, [_ZZN3cub18CUB_300001_SM_10006detail6reduce28DeviceReduceSingleTileKernelINS2_10policy_hubIfyN4cuda3std3__44plusIfEEE10Policy1000EPfSC_iS9_ffNS7_10__identityEEEvT0_T1_T2_T3_T4_T6_E12temp_storage+28];
	add.f32 	%f221, %f219, %f220;
	ld.shared.f32 	%f222, [_ZZN3cub18CUB_300001_SM_10006detail6reduce28DeviceReduceSingleTileKernelINS2_10policy_hubIfyN4cuda3std3__44plusIfEEE10Policy1000EPfSC_iS9_ffNS7_10__identityEEEvT0_T1_T2_T3_T4_T6_E12temp_storage+32];
	add.f32 	%f223, %f221, %f222;
	ld.shared.f32 	%f224, [_ZZN3cub18CUB_300001_SM_10006detail6reduce28DeviceReduceSingleTileKernelINS2_10policy_hubIfyN4cuda3std3__44plusIfEEE10Policy1000EPfSC_iS9_ffNS7_10__identityEEEvT0_T1_T2_T3_T4_T6_E12temp_storage+36];
	add.f32 	%f418, %f223, %f224;
	bra.uni 	$L__BB12_72;
$L__BB12_52:
	// begin inline asm
	mov.u32 %r155, %laneid;
	// end inline asm
	and.b32  	%r181, %r34, 992;
	add.s32 	%r182, %r181, 32;
	setp.gt.s32 	%p27, %r182, %r67;
	not.b32 	%r183, %r181;
	add.s32 	%r184, %r67, %r183;
	selp.b32 	%r179, %r184, 31, %p27;
	mov.b32 	%r157, %f410;
	mov.b32 	%r158, 1;
	mov.b32 	%r180, -1;
	// begin inline asm
	shfl.sync.down.b32 %r156, %r157, %r158, %r179, %r180;
	// end inline asm
	setp.lt.s32 	%p28, %r155, %r179;
	mov.b32 	%f165, %r156;
	add.f32 	%f166, %f410, %f165;
	selp.f32 	%f167, %f166, %f410, %p28;
	mov.b32 	%r162, %f167;
	mov.b32 	%r163, 2;
	// begin inline asm
	shfl.sync.down.b32 %r161, %r162, %r163, %r179, %r180;
	// end inline asm
	add.s32 	%r185, %r155, 2;
	setp.gt.s32 	%p29, %r185, %r179;
	mov.b32 	%f168, %r161;
	add.f32 	%f169, %f167, %f168;
	selp.f32 	%f170, %f167, %f169, %p29;
	mov.b32 	%r167, %f170;
	mov.b32 	%r168, 4;
	// begin inline asm
	shfl.sync.down.b32 %r166, %r167, %r168, %r179, %r180;
	// end inline asm
	add.s32 	%r186, %r155, 4;
	setp.gt.s32 	%p30, %r186, %r179;
	mov.b32 	%f171, %r166;
	add.f32 	%f172, %f170, %f171;
	selp.f32 	%f173, %f170, %f172, %p30;
	mov.b32 	%r172, %f173;
	mov.b32 	%r173, 8;
	// begin inline asm
	shfl.sync.down.b32 %r171, %r172, %r173, %r179, %r180;
	// end inline asm
	add.s32 	%r187, %r155, 8;
	setp.gt.s32 	%p31, %r187, %r179;
	mov.b32 	%f174, %r171;
	add.f32 	%f175, %f173, %f174;
	selp.f32 	%f176, %f173, %f175, %p31;
	mov.b32 	%r177, %f176;
	mov.b32 	%r178, 16;
	// begin inline asm
	shfl.sync.down.b32 %r176, %r177, %r178, %r179, %r180;
	// end inline asm
	add.s32 	%r188, %r155, 16;
	setp.gt.s32 	%p32, %r188, %r179;
	mov.b32 	%f177, %r176;
	add.f32 	%f178, %f176, %f177;
	selp.f32 	%f418, %f176, %f178, %p32;
	setp.ne.s32 	%p33, %r155, 0;
	@%p33 bra 	$L__BB12_54;
	shr.u32 	%r189, %r34, 3;
	and.b32  	%r190, %r189, 124;
	mov.u32 	%r191, _ZZN3cub18CUB_300001_SM_10006detail6reduce28DeviceReduceSingleTileKernelINS2_10policy_hubIfyN4cuda3std3__44plusIfEEE10Policy1000EPfSC_iS9_ffNS7_10__identityEEEvT0_T1_T2_T3_T4_T6_E12temp_storage;
	add.s32 	%r192, %r191, %r190;
	st.shared.f32 	[%r192+8], %f418;
$L__BB12_54:
	bar.sync 	0;
	setp.ne.s32 	%p34, %r34, 0;
	@%p34 bra 	$L__BB12_72;
	setp.gt.s32 	%p35, %r67, 32;
	ld.shared.f32 	%f179, [_ZZN3cub18CUB_300001_SM_10006detail6reduce28DeviceReduceSingleTileKernelINS2_10policy_hubIfyN4cuda3std3__44plusIfEEE10Policy1000EPfSC_iS9_ffNS7_10__identityEEEvT0_T1_T2_T3_T4_T6_E12temp_storage+12];
	add.f32 	%f180, %f418, %f179;
	selp.f32 	%f181, %f180, %f418, %p35;
	setp.gt.s32 	%p36, %r67, 64;
	ld.shared.f32 	%f182, [_ZZN3cub18CUB_300001_SM_10006detail6reduce28DeviceReduceSingleTileKernelINS2_10policy_hubIfyN4cuda3std3__44plusIfEEE10Policy1000EPfSC_iS9_ffNS7_10__identityEEEvT0_T1_T2_T3_T4_T6_E12temp_storage+16];
	add.f32 	%f183, %f182, %f181;
	selp.f32 	%f184, %f183, %f181, %p36;
	setp.gt.s32 	%p37, %r67, 96;
	ld.shared.f32 	%f185, [_ZZN3cub18CUB_300001_SM_10006detail6reduce28DeviceReduceSingleTileKernelINS2_10policy_hubIfyN4cuda3std3__44plusIfEEE10Policy1000EPfSC_iS9_ffNS7_10__identityEEEvT0_T1_T2_T3_T4_T6_E12temp_storage+20];
	add.f32 	%f186, %f185, %f184;
	selp.f32 	%f187, %f186, %f184, %p37;
	setp.gt.s32 	%p38, %r67, 128;
	ld.shared.f32 	%f188, [_ZZN3cub18CUB_300001_SM_10006detail6reduce28DeviceReduceSingleTileKernelINS2_10policy_hubIfyN4cuda3std3__44plusIfEEE10Policy1000EPfSC_iS9_ffNS7_10__identityEEEvT0_T1_T2_T3_T4_T6_E12temp_storage+24];
	add.f32 	%f189, %f188, %f187;
	selp.f32 	%f190, %f189, %f187, %p38;
	setp.gt.s32 	%p39, %r67, 160;
	ld.shared.f32 	%f191, [_ZZN3cub18CUB_300001_SM_10006detail6reduce28DeviceReduceSingleTileKernelINS2_10policy_hubIfyN4cuda3std3__44plusIfEEE10Policy1000EPfSC_iS9_ffNS7_10__identityEEEvT0_T1_T2_T3_T4_T6_E12temp_storage+28];
	add.f32 	%f192, %f191, %f190;
	selp.f32 	%f193, %f192, %f190, %p39;
	setp.gt.s32 	%p40, %r67, 192;
	ld.shared.f32 	%f194, [_ZZN3cub18CUB_300001_SM_10006detail6reduce28DeviceReduceSingleTileKernelINS2_10policy_hubIfyN4cuda3std3__44plusIfEEE10Policy1000EPfSC_iS9_ffNS7_10__identityEEEvT0_T1_T2_T3_T4_T6_E12temp_storage+32];
	add.f32 	%f195, %f194, %f193;
	selp.f32 	%f196, %f195, %f193, %p40;
	setp.gt.s32 	%p41, %r67, 224;
	ld.shared.f32 	%f197, [_ZZN3cub18CUB_300001_SM_10006detail6reduce28DeviceReduceSingleTileKernelINS2_10policy_hubIfyN4cuda3std3__44plusIfEEE10Policy1000EPfSC_iS9_ffNS7_10__identityEEEvT0_T1_T2_T3_T4_T6_E12temp_storage+36];
	add.f32 	%f198, %f197, %f196;
	selp.f32 	%f418, %f198, %f196, %p41;
	bra.uni 	$L__BB12_72;
$L__BB12_56:
	mov.u32 	%r46, %tid.x;
	mul.wide.u32 	%rd35, %r46, 4;
	add.s64 	%rd19, %rd16, %rd35;
	// begin inline asm
	ld.global.nc.u32 %r68, [%rd19];
	// end inline asm
	mov.b32 	%f59, %r68;
	add.s64 	%rd20, %rd19, 1024;
	// begin inline asm
	ld.global.nc.u32 %r69, [%rd20];
	// end inline asm
	mov.b32 	%f60, %r69;
	add.s64 	%rd21, %rd19, 2048;
	// begin inline asm
	ld.global.nc.u32 %r70, [%rd21];
	// end inline asm
	mov.b32 	%f61, %r70;
	add.s64 	%rd22, %rd19, 3072;
	// begin inline asm
	ld.global.nc.u32 %r71, [%rd22];
	// end inline asm
	mov.b32 	%f62, %r71;
	add.s64 	%rd23, %rd19, 4096;
	// begin inline asm
	ld.global.nc.u32 %r72, [%rd23];
	// end inline asm
	mov.b32 	%f63, %r72;
	add.s64 	%rd24, %rd19, 5120;
	// begin inline asm
	ld.global.nc.u32 %r73, [%rd24];
	// end inline asm
	mov.b32 	%f64, %r73;
	add.s64 	%rd25, %rd19, 6144;
	// begin inline asm
	ld.global.nc.u32 %r74, [%rd25];
	// end inline asm
	mov.b32 	%f65, %r74;
	add.s64 	%rd26, %rd19, 7168;
	// begin inline asm
	ld.global.nc.u32 %r75, [%rd26];
	// end inline asm
	mov.b32 	%f66, %r75;
	add.s64 	%rd27, %rd19, 8192;
	// begin inline asm
	ld.global.nc.u32 %r76, [%rd27];
	// end inline asm
	mov.b32 	%f67, %r76;
	add.s64 	%rd28, %rd19, 9216;
	// begin inline asm
	ld.global.nc.u32 %r77, [%rd28];
	// end inline asm
	mov.b32 	%f68, %r77;
	add.s64 	%rd29, %rd19, 10240;
	// begin inline asm
	ld.global.nc.u32 %r78, [%rd29];
	// end inline asm
	mov.b32 	%f69, %r78;
	add.s64 	%rd30, %rd19, 11264;
	// begin inline asm
	ld.global.nc.u32 %r79, [%rd30];
	// end inline asm
	mov.b32 	%f70, %r79;
	add.s64 	%rd31, %rd19, 12288;
	// begin inline asm
	ld.global.nc.u32 %r80, [%rd31];
	// end inline asm
	mov.b32 	%f71, %r80;
	add.s64 	%rd32, %rd19, 13312;
	// begin inline asm
	ld.global.nc.u32 %r81, [%rd32];
	// end inline asm
	mov.b32 	%f72, %r81;
	add.s64 	%rd33, %rd19, 14336;
	// begin inline asm
	ld.global.nc.u32 %r82, [%rd33];
	// end inline asm
	mov.b32 	%f73, %r82;
	add.s64 	%rd34, %rd19, 15360;
	// begin inline asm
	ld.global.nc.u32 %r83, [%rd34];
	// end inline asm
	mov.b32 	%f74, %r83;
	add.f32 	%f75, %f59, %f60;
	add.f32 	%f76, %f61, %f62;
	add.f32 	%f77, %f63, %f64;
	add.f32 	%f78, %f65, %f66;
	add.f32 	%f79, %f67, %f68;
	add.f32 	%f80, %f69, %f70;
	add.f32 	%f81, %f71, %f72;
	add.f32 	%f82, %f73, %f74;
	add.f32 	%f83, %f75, %f76;
	add.f32 	%f84, %f77, %f78;
	add.f32 	%f85, %f79, %f80;
	add.f32 	%f86, %f81, %f82;
	add.f32 	%f87, %f83, %f84;
	add.f32 	%f88, %f85, %f86;
	add.f32 	%f417, %f87, %f88;
	setp.lt.u32 	%p4, %r67, 8192;
	mov.b32 	%r400, 4096;
	@%p4 bra 	$L__BB12_60;
	add.s32 	%r47, %r67, -4096;
	mov.b32 	%r400, 4096;
$L__BB12_58:
	mul.wide.s32 	%rd52, %r400, 4;
	add.s64 	%rd36, %rd19, %rd52;
	// begin inline asm
	ld.global.nc.u32 %r86, [%rd36];
	// end inline asm
	mov.b32 	%f89, %r86;
	add.s64 	%rd37, %rd36, 1024;
	// begin inline asm
	ld.global.nc.u32 %r87, [%rd37];
	// end inline asm
	mov.b32 	%f90, %r87;
	add.s64 	%rd38, %rd36, 2048;
	// begin inline asm
	ld.global.nc.u32 %r88, [%rd38];
	// end inline asm
	mov.b32 	%f91, %r88;
	add.s64 	%rd39, %rd36, 3072;
	// begin inline asm
	ld.global.nc.u32 %r89, [%rd39];
	// end inline asm
	mov.b32 	%f92, %r89;
	add.s64 	%rd40, %rd36, 4096;
	// begin inline asm
	ld.global.nc.u32 %r90, [%rd40];
	// end inline asm
	mov.b32 	%f93, %r90;
	add.s64 	%rd41, %rd36, 5120;
	// begin inline asm
	ld.global.nc.u32 %r91, [%rd41];
	// end inline asm
	mov.b32 	%f94, %r91;
	add.s64 	%rd42, %rd36, 6144;
	// begin inline asm
	ld.global.nc.u32 %r92, [%rd42];
	// end inline asm
	mov.b32 	%f95, %r92;
	add.s64 	%rd43, %rd36, 7168;
	// begin inline asm
	ld.global.nc.u32 %r93, [%rd43];
	// end inline asm
	mov.b32 	%f96, %r93;
	add.s64 	%rd44, %rd36, 8192;
	// begin inline asm
	ld.global.nc.u32 %r94, [%rd44];
	// end inline asm
	mov.b32 	%f97, %r94;
	add.s64 	%rd45, %rd36, 9216;
	// begin inline asm
	ld.global.nc.u32 %r95, [%rd45];
	// end inline asm
	mov.b32 	%f98, %r95;
	add.s64 	%rd46, %rd36, 10240;
	// begin inline asm
	ld.global.nc.u32 %r96, [%rd46];
	// end inline asm
	mov.b32 	%f99, %r96;
	add.s64 	%rd47, %rd36, 11264;
	// begin inline asm
	ld.global.nc.u32 %r97, [%rd47];
	// end inline asm
	mov.b32 	%f100, %r97;
	add.s64 	%rd48, %rd36, 12288;
	// begin inline asm
	ld.global.nc.u32 %r98, [%rd48];
	// end inline asm
	mov.b32 	%f101, %r98;
	add.s64 	%rd49, %rd36, 13312;
	// begin inline asm
	ld.global.nc.u32 %r99, [%rd49];
	// end inline asm
	mov.b32 	%f102, %r99;
	add.s64 	%rd50, %rd36, 14336;
	// begin inline asm
	ld.global.nc.u32 %r100, [%rd50];
	// end inline asm
	mov.b32 	%f103, %r100;
	add.s64 	%rd51, %rd36, 15360;
	// begin inline asm
	ld.global.nc.u32 %r101, [%rd51];
	// end inline asm
	mov.b32 	%f104, %r101;
	add.f32 	%f105, %f417, %f89;
	add.f32 	%f106, %f90, %f91;
	add.f32 	%f107, %f92, %f93;
	add.f32 	%f108, %f94, %f95;
	add.f32 	%f109, %f96, %f97;
	add.f32 	%f110, %f98, %f99;
	add.f32 	%f111, %f100, %f101;
	add.f32 	%f112, %f102, %f103;
	add.f32 	%f113, %f105, %f106;
	add.f32 	%f114, %f107, %f108;
	add.f32 	%f115, %f109, %f110;
	add.f32 	%f116, %f111, %f112;
	add.f32 	%f117, %f113, %f114;
	add.f32 	%f118, %f115, %f116;
	add.f32 	%f119, %f117, %f118;
	add.f32 	%f417, %f119, %f104;
	sub.s32 	%r102, %r67, %r400;
	setp.lt.s32 	%p5, %r102, 4096;
	@%p5 bra 	$L__BB12_68;
	add.s32 	%r400, %r400, 4096;
	setp.le.s32 	%p6, %r400, %r47;
	@%p6 bra 	$L__BB12_58;
$L__BB12_60:
	setp.le.s32 	%p7, %r67, %r400;
	@%p7 bra 	$L__BB12_68;
	sub.s32 	%r51, %r67, %r400;
	setp.ge.s32 	%p8, %r46, %r51;
	@%p8 bra 	$L__BB12_68;
	not.b32 	%r103, %r46;
	add.s32 	%r104, %r67, %r103;
	sub.s32 	%r52, %r104, %r400;
	and.b32  	%r105, %r52, 768;
	setp.eq.s32 	%p9, %r105, 768;
	mov.u32 	%r404, %r46;
	@%p9 bra 	$L__BB12_65;
	add.s32 	%r402, %r46, %r400;
	shr.u32 	%r106, %r52, 8;
	add.s32 	%r107, %r106, 1;
	and.b32  	%r108, %r107, 3;
	neg.s32 	%r401, %r108;
	mov.u32 	%r404, %r46;
$L__BB12_64:
	.pragma "nounroll";
	mul.wide.u32 	%rd54, %r402, 4;
	add.s64 	%rd53, %rd16, %rd54;
	// begin inline asm
	ld.global.nc.u32 %r109, [%rd53];
	// end inline asm
	mov.b32 	%f121, %r109;
	add.f32 	%f417, %f417, %f121;
	add.s32 	%r404, %r404, 256;
	add.s32 	%r402, %r402, 256;
	add.s32 	%r401, %r401, 1;
	setp.ne.s32 	%p10, %r401, 0;
	@%p10 bra 	$L__BB12_64;
$L__BB12_65:
	setp.lt.u32 	%p11, %r52, 768;
	@%p11 bra 	$L__BB12_68;
	cvt.u64.u32 	%rd55, %r404;
	cvt.u64.u32 	%rd56, %r400;
	add.s64 	%rd57, %rd55, %rd56;
	shl.b64 	%rd58, %rd57, 2;
	add.s64 	%rd59, %rd58, %rd16;
	add.s64 	%rd124, %rd59, 2048;
	add.s32 	%r405, %r404, %r400;
$L__BB12_67:
	mul.wide.u32 	%rd64, %r405, 4;
	add.s64 	%rd60, %rd16, %rd64;
	// begin inline asm
	ld.global.nc.u32 %r110, [%rd60];
	// end inline asm
	mov.b32 	%f122, %r110;
	add.f32 	%f123, %f417, %f122;
	add.s64 	%rd61, %rd124, -1024;
	// begin inline asm
	ld.global.nc.u32 %r111, [%rd61];
	// end inline asm
	mov.b32 	%f124, %r111;
	add.f32 	%f125, %f123, %f124;
	// begin inline asm
	ld.global.nc.u32 %r112, [%rd124];
	// end inline asm
	mov.b32 	%f126, %r112;
	add.f32 	%f127, %f125, %f126;
	add.s64 	%rd63, %rd124, 1024;
	// begin inline asm
	ld.global.nc.u32 %r113, [%rd63];
	// end inline asm
	mov.b32 	%f128, %r113;
	add.f32 	%f417, %f127, %f128;
	add.s32 	%r404, %r404, 1024;
	add.s64 	%rd124, %rd124, 4096;
	add.s32 	%r405, %r405, 1024;
	setp.lt.s32 	%p12, %r404, %r51;
	@%p12 bra 	$L__BB12_67;
$L__BB12_68:
	// begin inline asm
	mov.u32 %r114, %laneid;
	// end inline asm
	mov.b32 	%r116, %f417;
	mov.b32 	%r117, 1;
	mov.b32 	%r138, 31;
	mov.b32 	%r139, -1;
	// begin inline asm
	shfl.sync.down.b32 %r115, %r116, %r117, %r138, %r139;
	// end inline asm
	setp.gt.s32 	%p13, %r114, 30;
	mov.b32 	%f129, %r115;
	add.f32 	%f130, %f417, %f129;
	selp.f32 	%f131, %f417, %f130, %p13;
	mov.b32 	%r121, %f131;
	mov.b32 	%r122, 2;
	// begin inline asm
	shfl.sync.down.b32 %r120, %r121, %r122, %r138, %r139;
	// end inline asm
	setp.gt.s32 	%p14, %r114, 29;
	mov.b32 	%f132, %r120;
	add.f32 	%f133, %f131, %f132;
	selp.f32 	%f134, %f131, %f133, %p14;
	mov.b32 	%r126, %f134;
	mov.b32 	%r127, 4;
	// begin inline asm
	shfl.sync.down.b32 %r125, %r126, %r127, %r138, %r139;
	// end inline asm
	setp.gt.s32 	%p15, %r114, 27;
	mov.b32 	%f135, %r125;
	add.f32 	%f136, %f134, %f135;
	selp.f32 	%f137, %f134, %f136, %p15;
	mov.b32 	%r131, %f137;
	mov.b32 	%r132, 8;
	// begin inline asm
	shfl.sync.down.b32 %r130, %r131, %r132, %r138, %r139;
	// end inline asm
	setp.gt.s32 	%p16, %r114, 23;
	mov.b32 	%f138, %r130;
	add.f32 	%f139, %f137, %f138;
	selp.f32 	%f140, %f137, %f139, %p16;
	mov.b32 	%r136, %f140;
	mov.b32 	%r137, 16;
	// begin inline asm
	shfl.sync.down.b32 %r135, %r136, %r137, %r138, %r139;
	// end inline asm
	setp.gt.s32 	%p17, %r114, 15;
	mov.b32 	%f141, %r135;
	add.f32 	%f54, %f140, %f141;
	selp.f32 	%f418, %f140, %f54, %p17;
	setp.ne.s32 	%p18, %r114, 0;
	@%p18 bra 	$L__BB12_70;
	shr.u32 	%r140, %r46, 3;
	and.b32  	%r141, %r140, 124;
	mov.u32 	%r142, _ZZN3cub18CUB_300001_SM_10006detail6reduce28DeviceReduceSingleTileKernelINS2_10policy_hubIfyN4cuda3std3__44plusIfEEE10Policy1000EPfSC_iS9_ffNS7_10__identityEEEvT0_T1_T2_T3_T4_T6_E12temp_storage;
	add.s32 	%r143, %r142, %r141;
	st.shared.f32 	[%r143+8], %f54;
$L__BB12_70:
	bar.sync 	0;
	setp.ne.s32 	%p19, %r46, 0;
	@%p19 bra 	$L__BB12_72;
	ld.shared.f32 	%f142, [_ZZN3cub18CUB_300001_SM_10006detail6reduce28DeviceReduceSingleTileKernelINS2_10policy_hubIfyN4cuda3std3__44plusIfEEE10Policy1000EPfSC_iS9_ffNS7_10__identityEEEvT0_T1_T2_T3_T4_T6_E12temp_storage+12];
	add.f32 	%f143, %f418, %f142;
	ld.shared.f32 	%f144, [_ZZN3cub18CUB_300001_SM_10006detail6reduce28DeviceReduceSingleTileKernelINS2_10policy_hubIfyN4cuda3std3__44plusIfEEE10Policy1000EPfSC_iS9_ffNS7_10__identityEEEvT0_T1_T2_T3_T4_T6_E12temp_storage+16];
	add.f32 	%f145, %f143, %f144;
	ld.shared.f32 	%f146, [_ZZN3cub18CUB_300001_SM_10006detail6reduce28DeviceReduceSingleTileKernelINS2_10policy_hubIfyN4cuda3std3__44plusIfEEE10Policy1000EPfSC_iS9_ffNS7_10__identityEEEvT0_T1_T2_T3_T4_T6_E12temp_storage+20];
	add.f32 	%f147, %f145, %f146;
	ld.shared.f32 	%f148, [_ZZN3cub18CUB_300001_SM_10006detail6reduce28DeviceReduceSingleTileKernelINS2_10policy_hubIfyN4cuda3std3__44plusIfEEE10Policy1000EPfSC_iS9_ffNS7_10__identityEEEvT0_T1_T2_T3_T4_T6_E12temp_storage+24];
	add.f32 	%f149, %f147, %f148;
	ld.shared.f32 	%f150, [_ZZN3cub18CUB_300001_SM_10006detail6reduce28DeviceReduceSingleTileKernelINS2_10policy_hubIfyN4cuda3std3__44plusIfEEE10Policy1000EPfSC_iS9_ffNS7_10__identityEEEvT0_T1_T2_T3_T4_T6_E12temp_storage+28];
	add.f32 	%f151, %f149, %f150;
	ld.shared.f32 	%f152, [_ZZN3cub18CUB_300001_SM_10006detail6reduce28DeviceReduceSingleTileKernelINS2_10policy_hubIfyN4cuda3std3__44plusIfEEE10Policy1000EPfSC_iS9_ffNS7_10__identityEEEvT0_T1_T2_T3_T4_T6_E12temp_storage+32];
	add.f32 	%f153, %f151, %f152;
	ld.shared.f32 	%f154, [_ZZN3cub18CUB_300001_SM_10006detail6reduce28DeviceReduceSingleTileKernelINS2_10policy_hubIfyN4cuda3std3__44plusIfEEE10Policy1000EPfSC_iS9_ffNS7_10__identityEEEvT0_T1_T2_T3_T4_T6_E12temp_storage+36];
	add.f32 	%f418, %f153, %f154;
$L__BB12_72:
	mov.u32 	%r379, %tid.x;
	setp.ne.s32 	%p95, %r379, 0;
	@%p95 bra 	$L__BB12_74;
	add.f32 	%f391, %f58, %f418;
	st.global.f32 	[%rd1], %f391;
$L__BB12_74:
	ret;

}


// ===== COMPILED SASS (sm_100) =====

	.target	sm_100

	.elftype	@"ET_EXEC"


//--------------------- .note.nv.tkinfo           --------------------------
	.section	.note.nv.tkinfo,"",@"SHT_NOTE"
	.sectionflags	@"SHF_NOTE_NV_TKINFO"
	.tkinfo
        /*0018*/ 	.word	0x00000002
        /*0030*/ 	.string	""
        /*0030*/ 	.string	"ptxas"
        /*0030*/ 	.string	"Cuda compilation tools, release 13.0, V13.0.88"
        /*0030*/ 	.string	"Build cuda_13.0.r13.0/compiler.36424714_0"
        /*0030*/ 	.string	"-arch sm_100 -m 64 "



//--------------------- .note.nv.cuinfo           --------------------------
	.section	.note.nv.cuinfo,"",@"SHT_NOTE"
	.sectionflags	@"SHF_NOTE_NV_CUINFO"
        /*0018*/ 	.short	0x0002
        /*001a*/ 	.short	0x0064
        /*001c*/ 	.short	0x0082
	.zero		2


//--------------------- .nv.info                  --------------------------
	.section	.nv.info,"",@"SHT_CUDA_INFO"
	.align	4


	//----- nvinfo : EIATTR_REGCOUNT
	.align		4
        /*0000*/ 	.byte	0x04, 0x2f
        /*0002*/ 	.short	(.L_44 - .L_43)
	.align		4
.L_43:
        /*0004*/ 	.word	index@(_ZN3cub18CUB_300001_SM_10006detail11EmptyKernelIvEEvv)
        /*0008*/ 	.word	0x00000004


	//----- nvinfo : EIATTR_FRAME_SIZE
	.align		4
.L_44:
        /*000c*/ 	.byte	0x04, 0x11
        /*000e*/ 	.short	(.L_46 - .L_45)
	.align		4
.L_45:
        /*0010*/ 	.word	index@(_ZN3cub18CUB_300001_SM_10006detail11EmptyKernelIvEEvv)
        /*0014*/ 	.word	0x00000000


	//----- nvinfo : EIATTR_REGCOUNT
	.align		4
.L_46:
        /*0018*/ 	.byte	0x04, 0x2f
        /*001a*/ 	.short	(.L_48 - .L_47)
	.align		4
.L_47:
        /*001c*/ 	.word	index@(_ZN3cub18CUB_300001_SM_10006detail6reduce28DeviceReduceSingleTileKernelINS2_10policy_hubIjjN4cuda3std3__44plusIjEEE10Policy1000EN6thrust24THRUST_300001_SM_1000_NS6detail15normal_iteratorINSD_10device_ptrIjEEEEPjjS9_jjNS7_10__identityEEEvT0_T1_T2_T3_T4_T6_)
        /*0020*/ 	.word	0x00000020


	//----- nvinfo : EIATTR_FRAME_SIZE
	.align		4
.L_48:
        /*0024*/ 	.byte	0x04, 0x11
        /*0026*/ 	.short	(.L_50 - .L_49)
	.align		4
.L_49:
        /*0028*/ 	.word	index@(_ZN3cub18CUB_300001_SM_10006detail6reduce28DeviceReduceSingleTileKernelINS2_10policy_hubIjjN4cuda3std3__44plusIjEEE10Policy1000EN6thrust24THRUST_300001_SM_1000_NS6detail15normal_iteratorINSD_10device_ptrIjEEEEPjjS9_jjNS7_10__identityEEEvT0_T1_T2_T3_T4_T6_)
        /*002c*/ 	.word	0x00000000


	//----- nvinfo : EIATTR_REGCOUNT
	.align		4
.L_50:
        /*0030*/ 	.byte	0x04, 0x2f
        /*0032*/ 	.short	(.L_52 - .L_51)
	.align		4
.L_51:
        /*0034*/ 	.word	index@(_ZN3cub18CUB_300001_SM_10006detail6reduce18DeviceReduceKernelINS2_10policy_hubIjjN4cuda3std3__44plusIjEEE10Policy1000EN6thrust24THRUST_300001_SM_1000_NS6detail15normal_iteratorINSD_10device_ptrIjEEEEjS9_jNS7_10__identityEEEvT0_PT3_T1_NS0_13GridEvenShareISN_EET2_T4_)
        /*0038*/ 	.word	0x00000020


	//----- nvinfo : EIATTR_FRAME_SIZE
	.align		4
.L_52:
        /*003c*/ 	.byte	0x04, 0x11
        /*003e*/ 	.short	(.L_54 - .L_53)
	.align		4
.L_53:
        /*0040*/ 	.word	index@(_ZN3cub18CUB_300001_SM_10006detail6reduce18DeviceReduceKernelINS2_10policy_hubIjjN4cuda3std3__44plusIjEEE10Policy1000EN6thrust24THRUST_300001_SM_1000_NS6detail15normal_iteratorINSD_10device_ptrIjEEEEjS9_jNS7_10__identityEEEvT0_PT3_T1_NS0_13GridEvenShareISN_EET2_T4_)
        /*0044*/ 	.word	0x00000000


	//----- nvinfo : EIATTR_REGCOUNT
	.align		4
.L_54:
        /*0048*/ 	.byte	0x04, 0x2f
        /*004a*/ 	.short	(.L_56 - .L_55)
	.align		4
.L_55:
        /*004c*/ 	.word	index@(_ZN3cub18CUB_300001_SM_10006detail6reduce28DeviceReduceSingleTileKernelINS2_10policy_hubIjjN4cuda3std3__44plusIjEEE10Policy1000EPjSC_iS9_jjNS7_10__identityEEEvT0_T1_T2_T3_T4_T6_)
        /*0050*/ 	.word	0x00000020


	//----- nvinfo : EIATTR_FRAME_SIZE
	.align		4
.L_56:
        /*0054*/ 	.byte	0x04, 0x11
        /*0056*/ 	.short	(.L_58 - .L_57)
	.align		4
.L_57:
        /*0058*/ 	.word	index@(_ZN3cub18CUB_300001_SM_10006detail6reduce28DeviceReduceSingleTileKernelINS2_10policy_hubIjjN4cuda3std3__44plusIjEEE10Policy1000EPjSC_iS9_jjNS7_10__identityEEEvT0_T1_T2_T3_T4_T6_)
        /*005c*/ 	.word	0x00000000


	//----- nvinfo : EIATTR_REGCOUNT
	.align		4
.L_58:
        /*0060*/ 	.byte	0x04, 0x2f
        /*0062*/ 	.short	(.L_60 - .L_59)
	.align		4
.L_59:
        /*0064*/ 	.word	index@(_ZN3cub18CUB_300001_SM_10006detail6reduce28DeviceReduceSingleTileKernelINS2_10policy_hubIjyN4cuda3std3__44plusIjEEE10Policy1000EN6thrust24THRUST_300001_SM_1000_NS6detail15normal_iteratorINSD_10device_ptrIjEEEEPjyS9_jjNS7_10__identityEEEvT0_T1_T2_T3_T4_T6_)
        /*0068*/ 	.word	0x0000001f


	//----- nvinfo : EIATTR_FRAME_SIZE
	.align		4
.L_60:
        /*006c*/ 	.byte	0x04, 0x11
        /*006e*/ 	.short	(.L_62 - .L_61)
	.align		4
.L_61:
        /*0070*/ 	.word	index@(_ZN3cub18CUB_300001_SM_10006detail6reduce28DeviceReduceSingleTileKernelINS2_10policy_hubIjyN4cuda3std3__44plusIjEEE10Policy1000EN6thrust24THRUST_300001_SM_1000_NS6detail15normal_iteratorINSD_10device_ptrIjEEEEPjyS9_jjNS7_10__identityEEEvT0_T1_T2_T3_T4_T6_)
        /*0074*/ 	.word	0x00000000


	//----- nvinfo : EIATTR_REGCOUNT
	.align		4
.L_62:
        /*0078*/ 	.byte	0x04, 0x2f
        /*007a*/ 	.short	(.L_64 - .L_63)
	.align		4
.L_63:
        /*007c*/ 	.word	index@(_ZN3cub18CUB_300001_SM_10006detail6reduce18DeviceReduceKernelINS2_10policy_hubIjyN4cuda3std3__44plusIjEEE10Policy1000EN6thrust24THRUST_300001_SM_1000_NS6detail15normal_iteratorINSD_10device_ptrIjEEEEyS9_jNS7_10__identityEEEvT0_PT3_T1_NS0_13GridEvenShareISN_EET2_T4_)
        /*0080*/ 	.word	0x0000001e


	//----- nvinfo : EIATTR_FRAME_SIZE
	.align		4
.L_64:
        /*0084*/ 	.byte	0x04, 0x11
        /*0086*/ 	.short	(.L_66 - .L_65)
	.align		4
.L_65:
        /*0088*/ 	.word	index@(_ZN3cub18CUB_300001_SM_10006detail6reduce18DeviceReduceKernelINS2_10policy_hubIjyN4cuda3std3__44plusIjEEE10Policy1000EN6thrust24THRUST_300001_SM_1000_NS6detail15normal_iteratorINSD_10device_ptrIjEEEEyS9_jNS7_10__identityEEEvT0_PT3_T1_NS0_13GridEvenShareISN_EET2_T4_)
        /*008c*/ 	.word	0x00000000


	//----- nvinfo : EIATTR_REGCOUNT
	.align		4
.L_66:
        /*0090*/ 	.byte	0x04, 0x2f
        /*0092*/ 	.short	(.L_68 - .L_67)
	.align		4
.L_67:
        /*0094*/ 	.word	index@(_ZN3cub18CUB_300001_SM_10006detail6reduce28DeviceReduceSingleTileKernelINS2_10policy_hubIjyN4cuda3std3__44plusIjEEE10Policy1000EPjSC_iS9_jjNS7_10__identityEEEvT0_T1_T2_T3_T4_T6_)
        /*0098*/ 	.word	0x00000020


	//----- nvinfo : EIATTR_FRAME_SIZE
	.align		4
.L_68:
        /*009c*/ 	.byte	0x04, 0x11
        /*009e*/ 	.short	(.L_70 - .L_69)
	.align		4
.L_69:
        /*00a0*/ 	.word	index@(_ZN3cub18CUB_300001_SM_10006detail6reduce28DeviceReduceSingleTileKernelINS2_10policy_hubIjyN4cuda3std3__44plusIjEEE10Policy1000EPjSC_iS9_jjNS7_10__identityEEEvT0_T1_T2_T3_T4_T6_)
        /*00a4*/ 	.word	0x00000000


	//----- nvinfo : EIATTR_REGCOUNT
	.align		4
.L_70:
        /*00a8*/ 	.byte	0x04, 0x2f
        /*00aa*/ 	.short	(.L_72 - .L_71)
	.align		4
.L_71:
        /*00ac*/ 	.word	index@(_ZN3cub18CUB_300001_SM_10006detail6reduce28DeviceReduceSingleTileKernelINS2_10policy_hubIfjN4cuda3std3__44plusIfEEE10Policy1000EN6thrust24THRUST_300001_SM_1000_NS6detail15normal_iteratorINSD_10device_ptrIfEEEEPfjS9_ffNS7_10__identityEEEvT0_T1_T2_T3_T4_T6_)
        /*00b0*/ 	.word	0x00000020


	//----- nvinfo : EIATTR_FRAME_SIZE
	.align		4
.L_72:
        /*00b4*/ 	.byte	0x04, 0x11
        /*00b6*/ 	.short	(.L_74 - .L_73)
	.align		4
.L_73:
        /*00b8*/ 	.word	index@(_ZN3cub18CUB_300001_SM_10006detail6reduce28DeviceReduceSingleTileKernelINS2_10policy_hubIfjN4cuda3std3__44plusIfEEE10Policy1000EN6thrust24THRUST_300001_SM_1000_NS6detail15normal_iteratorINSD_10device_ptrIfEEEEPfjS9_ffNS7_10__identityEEEvT0_T1_T2_T3_T4_T6_)
        /*00bc*/ 	.word	0x00000000


	//----- nvinfo : EIATTR_REGCOUNT
	.align		4
.L_74:
        /*00c0*/ 	.byte	0x04, 0x2f
        /*00c2*/ 	.short	(.L_76 - .L_75)
	.align		4
.L_75:
        /*00c4*/ 	.word	index@(_ZN3cub18CUB_300001_SM_10006detail6reduce18DeviceReduceKernelINS2_10policy_hubIfjN4cuda3std3__44plusIfEEE10Policy1000EN6thrust24THRUST_300001_SM_1000_NS6detail15normal_iteratorINSD_10device_ptrIfEEEEjS9_fNS7_10__identityEEEvT0_PT3_T1_NS0_13GridEvenShareISN_EET2_T4_)
        /*00c8*/ 	.word	0x00000020


	//----- nvinfo : EIATTR_FRAME_SIZE
	.align		4
.L_76:
        /*00cc*/ 	.byte	0x04, 0x11
        /*00ce*/ 	.short	(.L_78 - .L_77)
	.align		4
.L_77:
        /*00d0*/ 	.word	index@(_ZN3cub18CUB_300001_SM_10006detail6reduce18DeviceReduceKernelINS2_10policy_hubIfjN4cuda3std3__44plusIfEEE10Policy1000EN6thrust24THRUST_300001_SM_1000_NS6detail15normal_iteratorINSD_10device_ptrIfEEEEjS9_fNS7_10__identityEEEvT0_PT3_T1_NS0_13GridEvenShareISN_EET2_T4_)
        /*00d4*/ 	.word	0x00000000


	//----- nvinfo : EIATTR_REGCOUNT
	.align		4
.L_78:
        /*00d8*/ 	.byte	0x04, 0x2f
        /*00da*/ 	.short	(.L_80 - .L_79)
	.align		4
.L_79:
        /*00dc*/ 	.word	index@(_ZN3cub18CUB_300001_SM_10006detail6reduce28DeviceReduceSingleTileKernelINS2_10policy_hubIfjN4cuda3std3__44plusIfEEE10Policy1000EPfSC_iS9_ffNS7_10__identityEEEvT0_T1_T2_T3_T4_T6_)
        /*00e0*/ 	.word	0x0000001e


	//----- nvinfo : EIATTR_FRAME_SIZE
	.align		4
.L_80:
        /*00e4*/ 	.byte	0x04, 0x11
        /*00e6*/ 	.short	(.L_82 - .L_81)
	.align		4
.L_81:
        /*00e8*/ 	.word	index@(_ZN3cub18CUB_300001_SM_10006detail6reduce28DeviceReduceSingleTileKernelINS2_10policy_hubIfjN4cuda3std3__44plusIfEEE10Policy1000EPfSC_iS9_ffNS7_10__identityEEEvT0_T1_T2_T3_T4_T6_)
        /*00ec*/ 	.word	0x00000000


	//----- nvinfo : EIATTR_REGCOUNT
	.align		4
.L_82:
        /*00f0*/ 	.byte	0x04, 0x2f
        /*00f2*/ 	.short	(.L_84 - .L_83)
	.align		4
.L_83:
        /*00f4*/ 	.word	index@(_ZN3cub18CUB_300001_SM_10006detail6reduce28DeviceReduceSingleTileKernelINS2_10policy_hubIfyN4cuda3std3__44plusIfEEE10Policy1000EN6thrust24THRUST_300001_SM_1000_NS6detail15normal_iteratorINSD_10device_ptrIfEEEEPfyS9_ffNS7_10__identityEEEvT0_T1_T2_T3_T4_T6_)
        /*00f8*/ 	.word	0x00000020


	//----- nvinfo : EIATTR_FRAME_SIZE
	.align		4
.L_84:
        /*00fc*/ 	.byte	0x04, 0x11
        /*00fe*/ 	.short	(.L_86 - .L_85)
	.align		4
.L_85:
        /*0100*/ 	.word	index@(_ZN3cub18CUB_300001_SM_10006detail6reduce28DeviceReduceSingleTileKernelINS2_10policy_hubIfyN4cuda3std3__44plusIfEEE10Policy1000EN6thrust24THRUST_300001_SM_1000_NS6detail15normal_iteratorINSD_10device_ptrIfEEEEPfyS9_ffNS7_10__identityEEEvT0_T1_T2_T3_T4_T6_)
        /*0104*/ 	.word	0x00000000


	//----- nvinfo : EIATTR_REGCOUNT
	.align		4
.L_86:
        /*0108*/ 	.byte	0x04, 0x2f
        /*010a*/ 	.short	(.L_88 - .L_87)
	.align		4
.L_87:
        /*010c*/ 	.word	index@(_ZN3cub18CUB_300001_SM_10006detail6reduce18DeviceReduceKernelINS2_10policy_hubIfyN4cuda3std3__44plusIfEEE10Policy1000EN6thrust24THRUST_300001_SM_1000_NS6detail15normal_iteratorINSD_10device_ptrIfEEEEyS9_fNS7_10__identityEEEvT0_PT3_T1_NS0_13GridEvenShareISN_EET2_T4_)
        /*0110*/ 	.word	0x0000001e


	//----- nvinfo : EIATTR_FRAME_SIZE
	.align		4
.L_88:
        /*0114*/ 	.byte	0x04, 0x11
        /*0116*/ 	.short	(.L_90 - .L_89)
	.align		4
.L_89:
        /*0118*/ 	.word	index@(_ZN3cub18CUB_300001_SM_10006detail6reduce18DeviceReduceKernelINS2_10policy_hubIfyN4cuda3std3__44plusIfEEE10Policy1000EN6thrust24THRUST_300001_SM_1000_NS6detail15normal_iteratorINSD_10device_ptrIfEEEEyS9_fNS7_10__identityEEEvT0_PT3_T1_NS0_13GridEvenShareISN_EET2_T4_)
        /*011c*/ 	.word	0x00000000


	//----- nvinfo : EIATTR_REGCOUNT
	.align		4
.L_90:
        /*0120*/ 	.byte	0x04, 0x2f
        /*0122*/ 	.short	(.L_92 - .L_91)
	.align		4
.L_91:
        /*0124*/ 	.word	index@(_ZN3cub18CUB_300001_SM_10006detail6reduce28DeviceReduceSingleTileKernelINS2_10policy_hubIfyN4cuda3std3__44plusIfEEE10Policy1000EPfSC_iS9_ffNS7_10__identityEEEvT0_T1_T2_T3_T4_T6_)
        /*0128*/ 	.word	0x0000001e


	//----- nvinfo : EIATTR_FRAME_SIZE
	.align		4
.L_92:
        /*012c*/ 	.byte	0x04, 0x11
        /*012e*/ 	.short	(.L_94 - .L_93)
	.align		4
.L_93:
        /*0130*/ 	.word	index@(_ZN3cub18CUB_300001_SM_10006detail6reduce28DeviceReduceSingleTileKernelINS2_10policy_hubIfyN4cuda3std3__44plusIfEEE10Policy1000EPfSC_iS9_ffNS7_10__identityEEEvT0_T1_T2_T3_T4_T6_)
        /*0134*/ 	.word	0x00000000


	//----- nvinfo : EIATTR_MIN_STACK_SIZE
	.align		4
.L_94:
        /*0138*/ 	.byte	0x04, 0x12
        /*013a*/ 	.short	(.L_96 - .L_95)
	.align		4
.L_95:
        /*013c*/ 	.word	index@(_ZN3cub18CUB_300001_SM_10006detail6reduce28DeviceReduceSingleTileKernelINS2_10policy_hubIfyN4cuda3std3__44plusIfEEE10Policy1000EPfSC_iS9_ffNS7_10__identityEEEvT0_T1_T2_T3_T4_T6_)
        /*0140*/ 	.word	0x00000000


	//----- nvinfo : EIATTR_MIN_STACK_SIZE
	.align		4
.L_96:
        /*0144*/ 	.byte	0x04, 0x12
        /*0146*/ 	.short	(.L_98 - .L_97)
	.align		4
.L_97:
        /*0148*/ 	.word	index@(_ZN3cub18CUB_300001_SM_10006detail6reduce18DeviceReduceKernelINS2_10policy_hubIfyN4cuda3std3__44plusIfEEE10Policy1000EN6thrust24THRUST_300001_SM_1000_NS6detail15normal_iteratorINSD_10device_ptrIfEEEEyS9_fNS7_10__identityEEEvT0_PT3_T1_NS0_13GridEvenShareISN_EET2_T4_)
        /*014c*/ 	.word	0x00000000


	//----- nvinfo : EIATTR_MIN_STACK_SIZE
	.align		4
.L_98:
        /*0150*/ 	.byte	0x04, 0x12
        /*0152*/ 	.short	(.L_100 - .L_99)
	.align		4
.L_99:
        /*0154*/ 	.word	index@(_ZN3cub18CUB_300001_SM_10006detail6reduce28DeviceReduceSingleTileKernelINS2_10policy_hubIfyN4cuda3std3__44plusIfEEE10Policy1000EN6thrust24THRUST_300001_SM_1000_NS6detail15normal_iteratorINSD_10device_ptrIfEEEEPfyS9_ffNS7_10__identityEEEvT0_T1_T2_T3_T4_T6_)
        /*0158*/ 	.word	0x00000000


	//----- nvinfo : EIATTR_MIN_STACK_SIZE
	.align		4
.L_100:
        /*015c*/ 	.byte	0x04, 0x12
        /*015e*/ 	.short	(.L_102 - .L_101)
	.align		4
.L_101:
        /*0160*/ 	.word	index@(_ZN3cub18CUB_300001_SM_10006detail6reduce28DeviceReduceSingleTileKernelINS2_10policy_hubIfjN4cuda3std3__44plusIfEEE10Policy1000EPfSC_iS9_ffNS7_10__identityEEEvT0_T1_T2_T3_T4_T6_)
        /*0164*/ 	.word	0x00000000


	//----- nvinfo : EIATTR_MIN_STACK_SIZE
	.align		4
.L_102:
        /*0168*/ 	.byte	0x04, 0x12
        /*016a*/ 	.short	(.L_104 - .L_103)
	.align		4
.L_103:
        /*016c*/ 	.word	index@(_ZN3cub18CUB_300001_SM_10006detail6reduce18DeviceReduceKernelINS2_10policy_hubIfjN4cuda3std3__44plusIfEEE10Policy1000EN6thrust24THRUST_300001_SM_1000_NS6detail15normal_iteratorINSD_10device_ptrIfEEEEjS9_fNS7_10__identityEEEvT0_PT3_T1_NS0_13GridEvenShareISN_EET2_T4_)
        /*0170*/ 	.word	0x00000000


	//----- nvinfo : EIATTR_MIN_STACK_SIZE
	.align		4
.L_104:
        /*0174*/ 	.byte	0x04, 0x12
        /*0176*/ 	.short	(.L_106 - .L_105)
	.align		4
.L_105:
        /*0178*/ 	.word	index@(_ZN3cub18CUB_300001_SM_10006detail6reduce28DeviceReduceSingleTileKernelINS2_10policy_hubIfjN4cuda3std3__44plusIfEEE10Policy1000EN6thrust24THRUST_300001_SM_1000_NS6detail15normal_iteratorINSD_10device_ptrIfEEEEPfjS9_ffNS7_10__identityEEEvT0_T1_T2_T3_T4_T6_)
        /*017c*/ 	.word	0x00000000


	//----- nvinfo : EIATTR_MIN_STACK_SIZE
	.align		4
.L_106:
        /*0180*/ 	.byte	0x04, 0x12
        /*0182*/ 	.short	(.L_108 - .L_107)
	.align		4
.L_107:
        /*0184*/ 	.word	index@(_ZN3cub18CUB_300001_SM_10006detail6reduce28DeviceReduceSingleTileKernelINS2_10policy_hubIjyN4cuda3std3__44plusIjEEE10Policy1000EPjSC_iS9_jjNS7_10__identityEEEvT0_T1_T2_T3_T4_T6_)
        /*0188*/ 	.word	0x00000000


	//----- nvinfo : EIATTR_MIN_STACK_SIZE
	.align		4
.L_108:
        /*018c*/ 	.byte	0x04, 0x12
        /*018e*/ 	.short	(.L_110 - .L_109)
	.align		4
.L_109:
        /*0190*/ 	.word	index@(_ZN3cub18CUB_300001_SM_10006detail6reduce18DeviceReduceKernelINS2_10policy_hubIjyN4cuda3std3__44plusIjEEE10Policy1000EN6thrust24THRUST_300001_SM_1000_NS6detail15normal_iteratorINSD_10device_ptrIjEEEEyS9_jNS7_10__identityEEEvT0_PT3_T1_NS0_13GridEvenShareISN_EET2_T4_)
        /*0194*/ 	.word	0x00000000


	//----- nvinfo : EIATTR_MIN_STACK_SIZE
	.align		4
.L_110:
        /*0198*/ 	.byte	0x04, 0x12
        /*019a*/ 	.short	(.L_112 - .L_111)
	.align		4
.L_111:
        /*019c*/ 	.word	index@(_ZN3cub18CUB_300001_SM_10006detail6reduce28DeviceReduceSingleTileKernelINS2_10policy_hubIjyN4cuda3std3__44plusIjEEE10Policy1000EN6thrust24THRUST_300001_SM_1000_NS6detail15normal_iteratorINSD_10device_ptrIjEEEEPjyS9_jjNS7_10__identityEEEvT0_T1_T2_T3_T4_T6_)
        /*01a0*/ 	.word	0x00000000


	//----- nvinfo : EIATTR_MIN_STACK_SIZE
	.align		4
.L_112:
        /*01a4*/ 	.byte	0x04, 0x12
        /*01a6*/ 	.short	(.L_114 - .L_113)
	.align		4
.L_113:
        /*01a8*/ 	.word	index@(_ZN3cub18CUB_300001_SM_10006detail6reduce28DeviceReduceSingleTileKernelINS2_10policy_hubIjjN4cuda3std3__44plusIjEEE10Policy1000EPjSC_iS9_jjNS7_10__identityEEEvT0_T1_T2_T3_T4_T6_)
        /*01ac*/ 	.word	0x00000000


	//----- nvinfo : EIATTR_MIN_STACK_SIZE
	.align		4
.L_114:
        /*01b0*/ 	.byte	0x04, 0x12
        /*01b2*/ 	.short	(.L_116 - .L_115)
	.align		4
.L_115:
        /*01b4*/ 	.word	index@(_ZN3cub18CUB_300001_SM_10006detail6reduce18DeviceReduceKernelINS2_10policy_hubIjjN4cuda3std3__44plusIjEEE10Policy1000EN6thrust24THRUST_300001_SM_1000_NS6detail15normal_iteratorINSD_10device_ptrIjEEEEjS9_jNS7_10__identityEEEvT0_PT3_T1_NS0_13GridEvenShareISN_EET2_T4_)
        /*01b8*/ 	.word	0x00000000


	//----- nvinfo : EIATTR_MIN_STACK_SIZE
	.align		4
.L_116:
        /*01bc*/ 	.byte	0x04, 0x12
        /*01be*/ 	.short	(.L_118 - .L_117)
	.align		4
.L_117:
        /*01c0*/ 	.word	index@(_ZN3cub18CUB_300001_SM_10006detail6reduce28DeviceReduceSingleTileKernelINS2_10policy_hubIjjN4cuda3std3__44plusIjEEE10Policy1000EN6thrust24THRUST_300001_SM_1000_NS6detail15normal_iteratorINSD_10device_ptrIjEEEEPjjS9_jjNS7_10__identityEEEvT0_T1_T2_T3_T4_T6_)
        /*01c4*/ 	.word	0x00000000


	//----- nvinfo : EIATTR_MIN_STACK_SIZE
	.align		4
.L_118:
        /*01c8*/ 	.byte	0x04, 0x12
        /*01ca*/ 	.short	(.L_120 - .L_119)
	.align		4
.L_119:
        /*01cc*/ 	.word	index@(_ZN3cub18CUB_300001_SM_10006detail11EmptyKernelIvEEvv)
        /*01d0*/ 	.word	0x00000000
.L_120:


//--------------------- .nv.compat                --------------------------
	.section	.nv.compat,"",@"SHT_CUDA_COMPAT_INFO"
	.align	4
        /*0000*/ 	.byte	0x02, 0x09, 0x00, 0x00, 0x02, 0x02, 0x01, 0x00, 0x02, 0x05, 0x05, 0x00, 0x03, 0x07, 0x01, 0x01
        /*0010*/ 	.byte	0x02, 0x03, 0x00, 0x00, 0x02, 0x06, 0x01, 0x00, 0x04, 0x0b, 0x08, 0x00, 0x09, 0x00, 0x00, 0x00
        /*0020*/ 	.byte	0x00, 0x00, 0x00, 0x00


//--------------------- .nv.info._ZN3cub18CUB_300001_SM_10006detail6reduce28DeviceReduceSingleTileKernelINS2_10policy_hubIfyN4cuda3std3__44plusIfEEE10Policy1000EPfSC_iS9_ffNS7_10__identityEEEvT0_T1_T2_T3_T4_T6_ --------------------------
	.section	.nv.info._ZN3cub18CUB_300001_SM_10006detail6reduce28DeviceReduceSingleTileKernelINS2_10policy_hubIfyN4cuda3std3__44plusIfEEE10Policy1000EPfSC_iS9_ffNS7_10__identityEEEvT0_T1_T2_T3_T4_T6_,"",@"SHT_CUDA_INFO"
	.sectionflags	@""
	.align	4


	//----- nvinfo : EIATTR_CUDA_API_VERSION
	.align		4
        /*0000*/ 	.byte	0x04, 0x37
        /*0002*/ 	.short	(.L_122 - .L_121)
.L_121:
        /*0004*/ 	.word	0x00000082


	//----- nvinfo : EIATTR_KPARAM_INFO
	.align		4
.L_122:
        /*0008*/ 	.byte	0x04, 0x17
        /*000a*/ 	.short	(.L_124 - .L_123)
.L_123:
        /*000c*/ 	.word	0x00000000
        /*0010*/ 	.short	0x0005
        /*0012*/ 	.short	0x001c
        /*0014*/ 	.byte	0x00, 0xf0, 0x05, 0x00


	//----- nvinfo : EIATTR_KPARAM_INFO
	.align		4
.L_124:
        /*0018*/ 	.byte	0x04, 0x17
        /*001a*/ 	.short	(.L_126 - .L_125)
.L_125:
        /*001c*/ 	.word	0x00000000
        /*0020*/ 	.short	0x0004
        /*0022*/ 	.short	0x0018
        /*0024*/ 	.byte	0x00, 0xf0, 0x11, 0x00


	//----- nvinfo : EIATTR_KPARAM_INFO
	.align		4
.L_126:
        /*0028*/ 	.byte	0x04, 0x17
        /*002a*/ 	.short	(.L_128 - .L_127)
.L_127:
        /*002c*/ 	.word	0x00000000
        /*0030*/ 	.short	0x0003
        /*0032*/ 	.short	0x0014
        /*0034*/ 	.byte	0x00, 0xf0, 0x05, 0x00


	//----- nvinfo : EIATTR_KPARAM_INFO
	.align		4
.L_128:
        /*0038*/ 	.byte	0x04, 0x17
        /*003a*/ 	.short	(.L_130 - .L_129)
.L_129:
        /*003c*/ 	.word	0x00000000
        /*0040*/ 	.short	0x0002
        /*0042*/ 	.short	0x0010
        /*0044*/ 	.byte	0x00, 0xf0, 0x11, 0x00


	//----- nvinfo : EIATTR_KPARAM_INFO
	.align		4
.L_130:
        /*0048*/ 	.byte	0x04, 0x17
        /*004a*/ 	.short	(.L_132 - .L_131)
.L_131:
        /*004c*/ 	.word	0x00000000
        /*0050*/ 	.short	0x0001
        /*0052*/ 	.short	0x0008
        /*0054*/ 	.byte	0x00, 0xf5, 0x21, 0x00


	//----- nvinfo : EIATTR_KPARAM_INFO
	.align		4
.L_132:
        /*0058*/ 	.byte	0x04, 0x17
        /*005a*/ 	.short	(.L_134 - .L_133)
.L_133:
        /*005c*/ 	.word	0x00000000
        /*0060*/ 	.short	0x0000
        /*0062*/ 	.short	0x0000
        /*0064*/ 	.byte	0x00, 0xf5, 0x21, 0x00


	//----- nvinfo : EIATTR_SPARSE_MMA_MASK
	.align		4
.L_134:
        /*0068*/ 	.byte	0x03, 0x50
        /*006a*/ 	.short	0x0000


	//----- nvinfo : EIATTR_MAXREG_COUNT
	.align		4
        /*006c*/ 	.byte	0x03, 0x1b
        /*006e*/ 	.short	0x00ff


	//----- nvinfo : EIATTR_NUM_BARRIERS
	.align		4
        /*0070*/ 	.byte	0x02, 0x4c
        /*0072*/ 	.byte	0x01
	.zero		1


	//----- nvinfo : EIATTR_MERCURY_ISA_VERSION
	.align		4
        /*0074*/ 	.byte	0x03, 0x5f
        /*0076*/ 	.short	0x0101


	//----- nvinfo : EIATTR_COOP_GROUP_MASK_REGIDS
	.align		4
        /*0078*/ 	.byte	0x04, 0x29
        /*007a*/ 	.short	(.L_136 - .L_135)


	//   ....[0]....
.L_135:
        /*007c*/ 	.word	0xffffffff


	//   ....[1]....
        /*0080*/ 	.word	0xffffffff


	//   ....[2]....
        /*0084*/ 	.word	0xffffffff


	//   ....[3]....
        /*0088*/ 	.word	0xffffffff


	//   ....[4]....
        /*008c*/ 	.word	0xffffffff


	//   ....[5]....
        /*0090*/ 	.word	0xffffffff


	//   ....[6]....
        /*0094*/ 	.word	0xffffffff


	//   ....[7]....
        /*0098*/ 	.word	0xffffffff


	//   ....[8]....
        /*009c*/ 	.word	0xffffffff


	//   ....[9]....
        /*00a0*/ 	.word	0xffffffff


	//   ....[10]....
        /*00a4*/ 	.word	0xffffffff


	//   ....[11]....
        /*00a8*/ 	.word	0xffffffff


	//   ....[12]....
        /*00ac*/ 	.word	0xffffffff


	//   ....[13]....
        /*00b0*/ 	.word	0xffffffff


	//   ....[14]....
        /*00b4*/ 	.word	0xffffffff


	//   ....[15]....
        /*00b8*/ 	.word	0xffffffff


	//   ....[16]....
        /*00bc*/ 	.word	0xffffffff


	//   ....[17]....
        /*00c0*/ 	.word	0xffffffff


	//   ....[18]....
        /*00c4*/ 	.word	0xffffffff


	//   ....[19]....
        /*00c8*/ 	.word	0xffffffff


	//   ....[20]....
        /*00cc*/ 	.word	0xffffffff


	//   ....[21]....
        /*00d0*/ 	.word	0xffffffff


	//   ....[22]....
        /*00d4*/ 	.word	0xffffffff


	//   ....[23]....
        /*00d8*/ 	.word	0xffffffff


	//   ....[24]....
        /*00dc*/ 	.word	0xffffffff


	//   ....[25]....
        /*00e0*/ 	.word	0xffffffff


	//   ....[26]....
        /*00e4*/ 	.word	0xffffffff


	//   ....[27]....
        /*00e8*/ 	.word	0xffffffff


	//   ....[28]....
        /*00ec*/ 	.word	0xffffffff


	//   ....[29]....
        /*00f0*/ 	.word	0xffffffff


	//----- nvinfo : EIATTR_COOP_GROUP_INSTR_OFFSETS
	.align		4
.L_136:
        /*00f4*/ 	.byte	0x04, 0x28
        /*00f6*/ 	.short	(.L_138 - .L_137)


	//   ....[0]....
.L_137:
        /*00f8*/ 	.word	0x00000980


	//   ....[1]....
        /*00fc*/ 	.word	0x000009e0


	//   ....[2]....
        /*0100*/ 	.word	0x00000a50


	//   ....[3]....
        /*0104*/ 	.word	0x00000aa0


	//   ....[4]....
        /*0108*/ 	.word	0x00000ad0


	//   ....[5]....
        /*010c*/ 	.word	0x00000c90


	//   ....[6]....
        /*0110*/ 	.word	0x00000d20


	//   ....[7]....
        /*0114*/ 	.word	0x00000d60


	//   ....[8]....
        /*0118*/ 	.word	0x00000db0


	//   ....[9]....
        /*011c*/ 	.word	0x00000df0


	//   ....[10]....
        /*0120*/ 	.word	0x00001c00


	//   ....[11]....
        /*0124*/ 	.word	0x00001c80


	//   ....[12]....
        /*0128*/ 	.word	0x00001cd0


	//   ....[13]....
        /*012c*/ 	.word	0x00001d10


	//   ....[14]....
        /*0130*/ 	.word	0x00001d40


	//   ....[15]....
        /*0134*/ 	.word	0x00002700


	//   ....[16]....
        /*0138*/ 	.word	0x00002760


	//   ....[17]....
        /*013c*/ 	.word	0x000027d0


	//   ....[18]....
        /*0140*/ 	.word	0x00002820


	//   ....[19]....
        /*0144*/ 	.word	0x00002850


	//   ....[20]....
        /*0148*/ 	.word	0x00002a10


	//   ....[21]....
        /*014c*/ 	.word	0x00002a90


	//   ....[22]....
        /*0150*/ 	.word	0x00002ad0


	//   ....[23]....
        /*0154*/ 	.word	0x00002b10


	//   ....[24]....
        /*0158*/ 	.word	0x00002b70


	//   ....[25]....
        /*015c*/ 	.word	0x00003b00


	//   ....[26]....
        /*0160*/ 	.word	0x00003b80


	//   ....[27]....
        /*0164*/ 	.word	0x00003bd0


	//   ....[28]....
        /*0168*/ 	.word	0x00003c10


	//   ....[29]....
        /*016c*/ 	.word	0x00003c40


	//----- nvinfo : EIATTR_VRC_CTA_INIT_COUNT
	.align		4
.L_138:
        /*0170*/ 	.byte	0x02, 0x4a
	.zero		1
	.zero		1


	//----- nvinfo : EIATTR_EXIT_INSTR_OFFSETS
	.align		4
        /*0174*/ 	.byte	0x04, 0x1c
        /*0176*/ 	.short	(.L_140 - .L_139)


	//   ....[0]....
.L_139:
        /*0178*/ 	.word	0x00000080


	//   ....[1]....
        /*017c*/ 	.word	0x000000c0


	//   ....[2]....
        /*0180*/ 	.word	0x00003d90


	//   ....[3]....
        /*0184*/ 	.word	0x00003de0


	//----- nvinfo : EIATTR_MAX_THREADS
	.align		4
.L_140:
        /*0188*/ 	.byte	0x04, 0x05
        /*018a*/ 	.short	(.L_142 - .L_141)
.L_141:
        /*018c*/ 	.word	0x00000100
        /*0190*/ 	.word	0x00000001
        /*0194*/ 	.word	0x00000001


	//----- nvinfo : EIATTR_CRS_STACK_SIZE
	.align		4
.L_142:
        /*0198*/ 	.byte	0x04, 0x1e
        /*019a*/ 	.short	(.L_144 - .L_143)
.L_143:
        /*019c*/ 	.word	0x00000000


	//----- nvinfo : EIATTR_CBANK_PARAM_SIZE
	.align		4
.L_144:
        /*01a0*/ 	.byte	0x03, 0x19
        /*01a2*/ 	.short	0x001d


	//----- nvinfo : EIATTR_PARAM_CBANK
	.align		4
        /*01a4*/ 	.byte	0x04, 0x0a
        /*01a6*/ 	.short	(.L_146 - .L_145)
	.align		4
.L_145:
        /*01a8*/ 	.word	index@(.nv.constant0._ZN3cub18CUB_300001_SM_10006detail6reduce28DeviceReduceSingleTileKernelINS2_10policy_hubIfyN4cuda3std3__44plusIfEEE10Policy1000EPfSC_iS9_ffNS7_10__identityEEEvT0_T1_T2_T3_T4_T6_)
        /*01ac*/ 	.short	0x0380
        /*01ae*/ 	.short	0x001d


	//----- nvinfo : EIATTR_SW_WAR
	.align		4
.L_146:
        /*01b0*/ 	.byte	0x04, 0x36
        /*01b2*/ 	.short	(.L_148 - .L_147)
.L_147:
        /*01b4*/ 	.word	0x00000008
.L_148:


//--------------------- .nv.info._ZN3cub18CUB_300001_SM_10006detail6reduce18DeviceReduceKernelINS2_10policy_hubIfyN4cuda3std3__44plusIfEEE10Policy1000EN6thrust24THRUST_300001_SM_1000_NS6detail15normal_iteratorINSD_10device_ptrIfEEEEyS9_fNS7_10__identityEEEvT0_PT3_T1_NS0_13GridEvenShareISN_EET2_T4_ --------------------------
	.section	.nv.info._ZN3cub18CUB_300001_SM_10006detail6reduce18DeviceReduceKernelINS2_10policy_hubIfyN4cuda3std3__44plusIfEEE10Policy1000EN6thrust24THRUST_300001_SM_1000_NS6detail15normal_iteratorINSD_10device_ptrIfEEEEyS9_fNS7_10__identityEEEvT0_PT3_T1_NS0_13GridEvenShareISN_EET2_T4_,"",@"SHT_CUDA_INFO"
	.sectionflags	@""
	.align	4


	//----- nvinfo : EIATTR_CUDA_API_VERSION
	.align		4
        /*0000*/ 	.byte	0x04, 0x37
        /*0002*/ 	.short	(.L_150 - .L_149)
.L_149:
        /*0004*/ 	.word	0x00000082


	//----- nvinfo : EIATTR_KPARAM_INFO
	.align		4
.L_150:
        /*0008*/ 	.byte	0x04, 0x17
        /*000a*/ 	.short	(.L_152 - .L_151)
.L_151:
        /*000c*/ 	.word	0x00000000
        /*0010*/ 	.short	0x0005
        /*0012*/ 	.short	0x0061
        /*0014*/ 	.byte	0x00, 0xf0, 0x05, 0x00


	//----- nvinfo : EIATTR_KPARAM_INFO
	.align		4
.L_152:
        /*0018*/ 	.byte	0x04, 0x17
        /*001a*/ 	.short	(.L_154 - .L_153)
.L_153:
        /*001c*/ 	.word	0x00000000
        /*0020*/ 	.short	0x0004
        /*0022*/ 	.short	0x0060
        /*0024*/ 	.byte	0x00, 0xf0, 0x05, 0x00


	//----- nvinfo : EIATTR_KPARAM_INFO
	.align		4
.L_154:
        /*0028*/ 	.byte	0x04, 0x17
        /*002a*/ 	.short	(.L_156 - .L_155)
.L_155:
        /*002c*/ 	.word	0x00000000
        /*0030*/ 	.short	0x0003
        /*0032*/ 	.short	0x0018
        /*0034*/ 	.byte	0x00, 0xf0, 0x21, 0x01


	//----- nvinfo : EIATTR_KPARAM_INFO
	.align		4
.L_156:
        /*0038*/ 	.byte	0x04, 0x17
        /*003a*/ 	.short	(.L_158 - .L_157)
.L_157:
        /*003c*/ 	.word	0x00000000
        /*0040*/ 	.short	0x0002
        /*0042*/ 	.short	0x0010
        /*0044*/ 	.byte	0x00, 0xf0, 0x21, 0x00


	//----- nvinfo : EIATTR_KPARAM_INFO
	.align		4
.L_158:
        /*0048*/ 	.byte	0x04, 0x17
        /*004a*/ 	.short	(.L_160 - .L_159)
.L_159:
        /*004c*/ 	.word	0x00000000
        /*0050*/ 	.short	0x0001
        /*0052*/ 	.short	0x0008
        /*0054*/ 	.byte	0x00, 0xf5, 0x21, 0x00


	//----- nvinfo : EIATTR_KPARAM_INFO
	.align		4
.L_160:
        /*0058*/ 	.byte	0x04, 0x17
        /*005a*/ 	.short	(.L_162 - .L_161)
.L_161:
        /*005c*/ 	.word	0x00000000
        /*0060*/ 	.short	0x0000
        /*0062*/ 	.short	0x0000
        /*0064*/ 	.byte	0x00, 0xf0, 0x21, 0x00


	//----- nvinfo : EIATTR_SPARSE_MMA_MASK
	.align		4
.L_162:
        /*0068*/ 	.byte	0x03, 0x50
        /*006a*/ 	.short	0x0000


	//----- nvinfo : EIATTR_MAXREG_COUNT
	.align		4
        /*006c*/ 	.byte	0x03, 0x1b
        /*006e*/ 	.short	0x00ff


	//----- nvinfo : EIATTR_NUM_BARRIERS
	.align		4
        /*0070*/ 	.byte	0x02, 0x4c
        /*0072*/ 	.byte	0x01
	.zero		1


	//----- nvinfo : EIATTR_MERCURY_ISA_VERSION
	.align		4
        /*0074*/ 	.byte	0x03, 0x5f
        /*0076*/ 	.short	0x0101


	//----- nvinfo : EIATTR_COOP_GROUP_MASK_REGIDS
	.align		4
        /*0078*/ 	.byte	0x04, 0x29
        /*007a*/ 	.short	(.L_164 - .L_163)


	//   ....[0]....
.L_163:
        /*007c*/ 	.word	0xffffffff


	//   ....[1]....
        /*0080*/ 	.word	0xffffffff


	//   ....[2]....
        /*0084*/ 	.word	0xffffffff


	//   ....[3]....
        /*0088*/ 	.word	0xffffffff


	//   ....[4]....
        /*008c*/ 	.word	0xffffffff


	//   ....[5]....
        /*0090*/ 	.word	0xffffffff


	//   ....[6]....
        /*0094*/ 	.word	0xffffffff


	//   ....[7]....
        /*0098*/ 	.word	0xffffffff


	//   ....[8]....
        /*009c*/ 	.word	0xffffffff


	//   ....[9]....
        /*00a0*/ 	.word	0xffffffff


	//   ....[10]....
        /*00a4*/ 	.word	0xffffffff


	//   ....[11]....
        /*00a8*/ 	.word	0xffffffff


	//   ....[12]....
        /*00ac*/ 	.word	0xffffffff


	//   ....[13]....
        /*00b0*/ 	.word	0xffffffff


	//   ....[14]....
        /*00b4*/ 	.word	0xffffffff


	//----- nvinfo : EIATTR_COOP_GROUP_INSTR_OFFSETS
	.align		4
.L_164:
        /*00b8*/ 	.byte	0x04, 0x28
        /*00ba*/ 	.short	(.L_166 - .L_165)


	//   ....[0]....
.L_165:
        /*00bc*/ 	.word	0x000009c0


	//   ....[1]....
        /*00c0*/ 	.word	0x00000a20


	//   ....[2]....
        /*00c4*/ 	.word	0x00000a90


	//   ....[3]....
        /*00c8*/ 	.word	0x00000ae0


	//   ....[4]....
        /*00cc*/ 	.word	0x00000b10


	//   ....[5]....
        /*00d0*/ 	.word	0x00000cd0


	//   ....[6]....
        /*00d4*/ 	.word	0x00000d60


	//   ....[7]....
        /*00d8*/ 	.word	0x00000dd0


	//   ....[8]....
        /*00dc*/ 	.word	0x00000e20


	//   ....[9]....
        /*00e0*/ 	.word	0x00000e50


	//   ....[10]....
        /*00e4*/ 	.word	0x00002030


	//   ....[11]....
        /*00e8*/ 	.word	0x000020c0


	//   ....[12]....
        /*00ec*/ 	.word	0x00002110


	//   ....[13]....
        /*00f0*/ 	.word	0x00002150


	//   ....[14]....
        /*00f4*/ 	.word	0x00002180


	//----- nvinfo : EIATTR_VRC_CTA_INIT_COUNT
	.align		4
.L_166:
        /*00f8*/ 	.byte	0x02, 0x4a
	.zero		1
	.zero		1


	//----- nvinfo : EIATTR_EXIT_INSTR_OFFSETS
	.align		4
        /*00fc*/ 	.byte	0x04, 0x1c
        /*00fe*/ 	.short	(.L_168 - .L_167)


	//   ....[0]....
.L_167:
        /*0100*/ 	.word	0x000022d0


	//   ....[1]....
        /*0104*/ 	.word	0x00002330


	//----- nvinfo : EIATTR_MAX_THREADS
	.align		4
.L_168:
        /*0108*/ 	.byte	0x04, 0x05
        /*010a*/ 	.short	(.L_170 - .L_169)
.L_169:
        /*010c*/ 	.word	0x00000100
        /*0110*/ 	.word	0x00000001
        /*0114*/ 	.word	0x00000001


	//----- nvinfo : EIATTR_CRS_STACK_SIZE
	.align		4
.L_170:
        /*0118*/ 	.byte	0x04, 0x1e
        /*011a*/ 	.short	(.L_172 - .L_171)
.L_171:
        /*011c*/ 	.word	0x00000000


	//----- nvinfo : EIATTR_CBANK_PARAM_SIZE
	.align		4
.L_172:
        /*0120*/ 	.byte	0x03, 0x19
        /*0122*/ 	.short	0x0062


	//----- nvinfo : EIATTR_PARAM_CBANK
	.align		4
        /*0124*/ 	.byte	0x04, 0x0a
        /*0126*/ 	.short	(.L_174 - .L_173)
	.align		4
.L_173:
        /*0128*/ 	.word	index@(.nv.constant0._ZN3cub18CUB_300001_SM_10006detail6reduce18DeviceReduceKernelINS2_10policy_hubIfyN4cuda3std3__44plusIfEEE10Policy1000EN6thrust24THRUST_300001_SM_1000_NS6detail15normal_iteratorINSD_10device_ptrIfEEEEyS9_fNS7_10__identityEEEvT0_PT3_T1_NS0_13GridEvenShareISN_EET2_T4_)
        /*012c*/ 	.short	0x0380
        /*012e*/ 	.short	0x0062


	//----- nvinfo : EIATTR_SW_WAR
	.align		4
.L_174:
        /*0130*/ 	.byte	0x04, 0x36
        /*0132*/ 	.short	(.L_176 - .L_175)
.L_175:
        /*0134*/ 	.word	0x00000008
.L_176:


//--------------------- .nv.info._ZN3cub18CUB_300001_SM_10006detail6reduce28DeviceReduceSingleTileKernelINS2_10policy_hubIfyN4cuda3std3__44plusIfEEE10Policy1000EN6thrust24THRUST_300001_SM_1000_NS6detail15normal_iteratorINSD_10device_ptrIfEEEEPfyS9_ffNS7_10__identityEEEvT0_T1_T2_T3_T4_T6_ --------------------------
	.section	.nv.info._ZN3cub18CUB_300001_SM_10006detail6reduce28DeviceReduceSingleTileKernelINS2_10policy_hubIfyN4cuda3std3__44plusIfEEE10Policy1000EN6thrust24THRUST_300001_SM_1000_NS6detail15normal_iteratorINSD_10device_ptrIfEEEEPfyS9_ffNS7_10__identityEEEvT0_T1_T2_T3_T4_T6_,"",@"SHT_CUDA_INFO"
	.sectionflags	@""
	.align	4


	//----- nvinfo : EIATTR_CUDA_API_VERSION
	.align		4
        /*0000*/ 	.byte	0x04, 0x37
        /*0002*/ 	.short	(.L_178 - .L_177)
.L_177:
        /*0004*/ 	.word	0x00000082


	//----- nvinfo : EIATTR_KPARAM_INFO
	.align		4
.L_178:
        /*0008*/ 	.byte	0x04, 0x17
        /*000a*/ 	.short	(.L_180 - .L_179)
.L_179:
        /*000c*/ 	.word	0x00000000
        /*0010*/ 	.short	0x0005
        /*0012*/ 	.short	0x0020
        /*0014*/ 	.byte	0x00, 0xf0, 0x05, 0x00


	//----- nvinfo : EIATTR_KPARAM_INFO
	.align		4
.L_180:
        /*0018*/ 	.byte	0x04, 0x17
        /*001a*/ 	.short	(.L_182 - .L_181)
.L_181:
        /*001c*/ 	.word	0x00000000
        /*0020*/ 	.short	0x0004
        /*0022*/ 	.short	0x001c
        /*0024*/ 	.byte	0x00, 0xf0, 0x11, 0x00


	//----- nvinfo : EIATTR_KPARAM_INFO
	.align		4
.L_182:
        /*0028*/ 	.byte	0x04, 0x17
        /*002a*/ 	.short	(.L_184 - .L_183)
.L_183:
        /*002c*/ 	.word	0x00000000
        /*0030*/ 	.short	0x0003
        /*0032*/ 	.short	0x0018
        /*0034*/ 	.byte	0x00, 0xf0, 0x05, 0x00


	//----- nvinfo : EIATTR_KPARAM_INFO
	.align		4
.L_184:
        /*0038*/ 	.byte	0x04, 0x17
        /*003a*/ 	.short	(.L_186 - .L_185)
.L_185:
        /*003c*/ 	.word	0x00000000
        /*0040*/ 	.short	0x0002
        /*0042*/ 	.short	0x0010
        /*0044*/ 	.byte	0x00, 0xf0, 0x21, 0x00


	//----- nvinfo : EIATTR_KPARAM_INFO
	.align		4
.L_186:
        /*0048*/ 	.byte	0x04, 0x17
        /*004a*/ 	.short	(.L_188 - .L_187)
.L_187:
        /*004c*/ 	.word	0x00000000
        /*0050*/ 	.short	0x0001
        /*0052*/ 	.short	0x0008
        /*0054*/ 	.byte	0x00, 0xf5, 0x21, 0x00


	//----- nvinfo : EIATTR_KPARAM_INFO
	.align		4
.L_188:
        /*0058*/ 	.byte	0x04, 0x17
        /*005a*/ 	.short	(.L_190 - .L_189)
.L_189:
        /*005c*/ 	.word	0x00000000
        /*0060*/ 	.short	0x0000
        /*0062*/ 	.short	0x0000
        /*0064*/ 	.byte	0x00, 0xf0, 0x21, 0x00


	//----- nvinfo : EIATTR_SPARSE_MMA_MASK
	.align		4
.L_190:
        /*0068*/ 	.byte	0x03, 0x50
        /*006a*/ 	.short	0x0000


	//----- nvinfo : EIATTR_MAXREG_COUNT
	.align		4
        /*006c*/ 	.byte	0x03, 0x1b
        /*006e*/ 	.short	0x00ff


	//----- nvinfo : EIATTR_NUM_BARRIERS
	.align		4
        /*0070*/ 	.byte	0x02, 0x4c
        /*0072*/ 	.byte	0x01
	.zero		1


	//----- nvinfo : EIATTR_MERCURY_ISA_VERSION
	.align		4
        /*0074*/ 	.byte	0x03, 0x5f
        /*0076*/ 	.short	0x0101


	//----- nvinfo : EIATTR_COOP_GROUP_MASK_REGIDS
	.align		4
        /*0078*/ 	.byte	0x04, 0x29
        /*007a*/ 	.short	(.L_192 - .L_191)


	//   ....[0]....
.L_191:
        /*007c*/ 	.word	0xffffffff


	//   ....[1]....
        /*0080*/ 	.word	0xffffffff


	//   ....[2]....
        /*0084*/ 	.word	0xffffffff


	//   ....[3]....
        /*0088*/ 	.word	0xffffffff


	//   ....[4]....
        /*008c*/ 	.word	0xffffffff


	//   ....[5]....
        /*0090*/ 	.word	0xffffffff


	//   ....[6]....
        /*0094*/ 	.word	0xffffffff


	//   ....[7]....
        /*0098*/ 	.word	0xffffffff


	//   ....[8]....
        /*009c*/ 	.word	0xffffffff


	//   ....[9]....
        /*00a0*/ 	.word	0xffffffff


	//   ....[10]....
        /*00a4*/ 	.word	0xffffffff


	//   ....[11]....
        /*00a8*/ 	.word	0xffffffff


	//   ....[12]....
        /*00ac*/ 	.word	0xffffffff


	//   ....[13]....
        /*00b0*/ 	.word	0xffffffff


	//   ....[14]....
        /*00b4*/ 	.word	0xffffffff


	//----- nvinfo : EIATTR_COOP_GROUP_INSTR_OFFSETS
	.align		4
.L_192:
        /*00b8*/ 	.byte	0x04, 0x28
        /*00ba*/ 	.short	(.L_194 - .L_193)


	//   ....[0]....
.L_193:
        /*00bc*/ 	.word	0x00000930


	//   ....[1]....
        /*00c0*/ 	.word	0x00000990


	//   ....[2]....
        /*00c4*/ 	.word	0x00000a00


	//   ....[3]....
        /*00c8*/ 	.word	0x00000a50


	//   ....[4]....
        /*00cc*/ 	.word	0x00000a80


	//   ....[5]....
        /*00d0*/ 	.word	0x00000c40


	//   ....[6]....
        /*00d4*/ 	.word	0x00000cd0


	//   ....[7]....
        /*00d8*/ 	.word	0x00000d20


	//   ....[8]....
        /*00dc*/ 	.word	0x00000d60


	//   ....[9]....
        /*00e0*/ 	.word	0x00000da0


	//   ....[10]....
        /*00e4*/ 	.word	0x00001dc0


	//   ....[11]....
        /*00e8*/ 	.word	0x00001e40


	//   ....[12]....
        /*00ec*/ 	.word	0x00001e90


	//   ....[13]....
        /*00f0*/ 	.word	0x00001ed0


	//   ....[14]....
        /*00f4*/ 	.word	0x00001f00


	//----- nvinfo : EIATTR_VRC_CTA_INIT_COUNT
	.align		4
.L_194:
        /*00f8*/ 	.byte	0x02, 0x4a
	.zero		1
	.zero		1


	//----- nvinfo : EIATTR_EXIT_INSTR_OFFSETS
	.align		4
        /*00fc*/ 	.byte	0x04, 0x1c
        /*00fe*/ 	.short	(.L_196 - .L_195)


	//   ....[0]....
.L_195:
        /*0100*/ 	.word	0x000000a0


	//   ....[1]....
        /*0104*/ 	.word	0x000000e0


	//   ....[2]....
        /*0108*/ 	.word	0x00002040


	//   ....[3]....
        /*010c*/ 	.word	0x00002090


	//----- nvinfo : EIATTR_MAX_THREADS
	.align		4
.L_196:
        /*0110*/ 	.byte	0x04, 0x05
        /*0112*/ 	.short	(.L_198 - .L_197)
.L_197:
        /*0114*/ 	.word	0x00000100
        /*0118*/ 	.word	0x00000001
        /*011c*/ 	.word	0x00000001


	//----- nvinfo : EIATTR_CRS_STACK_SIZE
	.align		4
.L_198:
        /*0120*/ 	.byte	0x04, 0x1e
        /*0122*/ 	.short	(.L_200 - .L_199)
.L_199:
        /*0124*/ 	.word	0x00000000


	//----- nvinfo : EIATTR_CBANK_PARAM_SIZE
	.align		4
.L_200:
        /*0128*/ 	.byte	0x03, 0x19
        /*012a*/ 	.short	0x0021


	//----- nvinfo : EIATTR_PARAM_CBANK
	.align		4
        /*012c*/ 	.byte	0x04, 0x0a
        /*012e*/ 	.short	(.L_202 - .L_201)
	.align		4
.L_201:
        /*0130*/ 	.word	index@(.nv.constant0._ZN3cub18CUB_300001_SM_10006detail6reduce28DeviceReduceSingleTileKernelINS2_10policy_hubIfyN4cuda3std3__44plusIfEEE10Policy1000EN6thrust24THRUST_300001_SM_1000_NS6detail15normal_iteratorINSD_10device_ptrIfEEEEPfyS9_ffNS7_10__identityEEEvT0_T1_T2_T3_T4_T6_)
        /*0134*/ 	.short	0x0380
        /*0136*/ 	.short	0x0021


	//----- nvinfo : EIATTR_SW_WAR
	.align		4
.L_202:
        /*0138*/ 	.byte	0x04, 0x36
        /*013a*/ 	.short	(.L_204 - .L_203)
.L_203:
        /*013c*/ 	.word	0x00000008
.L_204:


//--------------------- .nv.info._ZN3cub18CUB_300001_SM_10006detail6reduce28DeviceReduceSingleTileKernelINS2_10policy_hubIfjN4cuda3std3__44plusIfEEE10Policy1000EPfSC_iS9_ffNS7_10__identityEEEvT0_T1_T2_T3_T4_T6_ --------------------------
	.section	.nv.info._ZN3cub18CUB_300001_SM_10006detail6reduce28DeviceReduceSingleTileKernelINS2_10policy_hubIfjN4cuda3std3__44plusIfEEE10Policy1000EPfSC_iS9_ffNS7_10__identityEEEvT0_T1_T2_T3_T4_T6_,"",@"SHT_CUDA_INFO"
	.sectionflags	@""
	.align	4


	//----- nvinfo : EIATTR_CUDA_API_VERSION
	.align		4
        /*0000*/ 	.byte	0x04, 0x37
        /*0002*/ 	.short	(.L_206 - .L_205)
.L_205:
        /*0004*/ 	.word	0x00000082


	//----- nvinfo : EIATTR_KPARAM_INFO
	.align		4
.L_206:
        /*0008*/ 	.byte	0x04, 0x17
        /*000a*/ 	.short	(.L_208 - .L_207)
.L_207:
        /*000c*/ 	.word	0x00000000
        /*0010*/ 	.short	0x0005
        /*0012*/ 	.short	0x001c
        /*0014*/ 	.byte	0x00, 0xf0, 0x05, 0x00


	//----- nvinfo : EIATTR_KPARAM_INFO
	.align		4
.L_208:
        /*0018*/ 	.byte	0x04, 0x17
        /*001a*/ 	.short	(.L_210 - .L_209)
.L_209:
        /*001c*/ 	.word	0x00000000
        /*0020*/ 	.short	0x0004
        /*0022*/ 	.short	0x0018
        /*0024*/ 	.byte	0x00, 0xf0, 0x11, 0x00


	//----- nvinfo : EIATTR_KPARAM_INFO
	.align		4
.L_210:
        /*0028*/ 	.byte	0x04, 0x17
        /*002a*/ 	.short	(.L_212 - .L_211)
.L_211:
        /*002c*/ 	.word	0x00000000
        /*0030*/ 	.short	0x0003
        /*0032*/ 	.short	0x0014
        /*0034*/ 	.byte	0x00, 0xf0, 0x05, 0x00


	//----- nvinfo : EIATTR_KPARAM_INFO
	.align		4
.L_212:
        /*0038*/ 	.byte	0x04, 0x17
        /*003a*/ 	.short	(.L_214 - .L_213)
.L_213:
        /*003c*/ 	.word	0x00000000
        /*0040*/ 	.short	0x0002
        /*0042*/ 	.short	0x0010
        /*0044*/ 	.byte	0x00, 0xf0, 0x11, 0x00


	//----- nvinfo : EIATTR_KPARAM_INFO
	.align		4
.L_214:
        /*0048*/ 	.byte	0x04, 0x17
        /*004a*/ 	.short	(.L_216 - .L_215)
.L_215:
        /*004c*/ 	.word	0x00000000
        /*0050*/ 	.short	0x0001
        /*0052*/ 	.short	0x0008
        /*0054*/ 	.byte	0x00, 0xf5, 0x21, 0x00


	//----- nvinfo : EIATTR_KPARAM_INFO
	.align		4
.L_216:
        /*0058*/ 	.byte	0x04, 0x17
        /*005a*/ 	.short	(.L_218 - .L_217)
.L_217:
        /*005c*/ 	.word	0x00000000
        /*0060*/ 	.short	0x0000
        /*0062*/ 	.short	0x0000
        /*0064*/ 	.byte	0x00, 0xf5, 0x21, 0x00


	//----- nvinfo : EIATTR_SPARSE_MMA_MASK
	.align		4
.L_218:
        /*0068*/ 	.byte	0x03, 0x50
        /*006a*/ 	.short	0x0000


	//----- nvinfo : EIATTR_MAXREG_COUNT
	.align		4
        /*006c*/ 	.byte	0x03, 0x1b
        /*006e*/ 	.short	0x0080


	//----- nvinfo : EIATTR_NUM_BARRIERS
	.align		4
        /*0070*/ 	.byte	0x02, 0x4c
        /*0072*/ 	.byte	0x01
	.zero		1


	//----- nvinfo : EIATTR_MERCURY_ISA_VERSION
	.align		4
        /*0074*/ 	.byte	0x03, 0x5f
        /*0076*/ 	.short	0x0101


	//----- nvinfo : EIATTR_UNUSED_LOAD_BYTE_OFFSET
	.align		4
        /*0078*/ 	.byte	0x04, 0x44
        /*007a*/ 	.short	(.L_220 - .L_219)


	//   ....[0]....
.L_219:
        /*007c*/ 	.word	0x00000b70
        /*0080*/ 	.word	0x0000fff0


	//   ....[1]....
        /*0084*/ 	.word	0x00000f80
        /*0088*/ 	.word	0x0000fff0


	//   ....[2]....
        /*008c*/ 	.word	0x00002010
        /*0090*/ 	.word	0x0000fff0


	//   ....[3]....
        /*0094*/ 	.word	0x00002bb0
        /*0098*/ 	.word	0x0000fff0


	//   ....[4]....
        /*009c*/ 	.word	0x00002fc0
        /*00a0*/ 	.word	0x0000fff0


	//   ....[5]....
        /*00a4*/ 	.word	0x00004140
        /*00a8*/ 	.word	0x0000fff0


	//----- nvinfo : EIATTR_COOP_GROUP_MASK_REGIDS
	.align		4
.L_220:
        /*00ac*/ 	.byte	0x04, 0x29
        /*00ae*/ 	.short	(.L_222 - .L_221)


	//   ....[0]....
.L_221:
        /*00b0*/ 	.word	0xffffffff


	//   ....[1]....
        /*00b4*/ 	.word	0xffffffff


	//   ....[2]....
        /*00b8*/ 	.word	0xffffffff


	//   ....[3]....
        /*00bc*/ 	.word	0xffffffff


	//   ....[4]....
        /*00c0*/ 	.word	0xffffffff


	//   ....[5]....
        /*00c4*/ 	.word	0xffffffff


	//   ....[6]....
        /*00c8*/ 	.word	0xffffffff


	//   ....[7]....
        /*00cc*/ 	.word	0xffffffff


	//   ....[8]....
        /*00d0*/ 	.word	0xffffffff


	//   ....[9]....
        /*00d4*/ 	.word	0xffffffff


	//   ....[10]....
        /*00d8*/ 	.word	0xffffffff


	//   ....[11]....
        /*00dc*/ 	.word	0xffffffff


	//   ....[12]....
        /*00e0*/ 	.word	0xffffffff


	//   ....[13]....
        /*00e4*/ 	.word	0xffffffff


	//   ....[14]....
        /*00e8*/ 	.word	0xffffffff


	//   ....[15]....
        /*00ec*/ 	.word	0xffffffff


	//   ....[16]....
        /*00f0*/ 	.word	0xffffffff


	//   ....[17]....
        /*00f4*/ 	.word	0xffffffff


	//   ....[18]....
        /*00f8*/ 	.word	0xffffffff


	//   ....[19]....
        /*00fc*/ 	.word	0xffffffff


	//   ....[20]....
        /*0100*/ 	.word	0xffffffff


	//   ....[21]....
        /*0104*/ 	.word	0xffffffff


	//   ....[22]....
        /*0108*/ 	.word	0xffffffff


	//   ....[23]....
        /*010c*/ 	.word	0xffffffff


	//   ....[24]....
        /*0110*/ 	.word	0xffffffff


	//   ....[25]....
        /*0114*/ 	.word	0xffffffff


	//   ....[26]....
        /*0118*/ 	.word	0xffffffff


	//   ....[27]....
        /*011c*/ 	.word	0xffffffff


	//   ....[28]....
        /*0120*/ 	.word	0xffffffff


	//   ....[29]....
        /*0124*/ 	.word	0xffffffff


	//----- nvinfo : EIATTR_COOP_GROUP_INSTR_OFFSETS
	.align		4
.L_222:
        /*0128*/ 	.byte	0x04, 0x28
        /*012a*/ 	.short	(.L_224 - .L_223)


	//   ....[0]....
.L_223:
        /*012c*/ 	.word	0x00000980


	//   ....[1]....
        /*0130*/ 	.word	0x000009e0


	//   ....[2]....
        /*0134*/ 	.word	0x00000a50


	//   ....[3]....
        /*0138*/ 	.word	0x00000aa0


	//   ....[4]....
        /*013c*/ 	.word	0x00000ad0


	//   ....[5]....
        /*0140*/ 	.word	0x00000d20


	//   ....[6]....
        /*0144*/ 	.word	0x00000db0


	//   ....[7]....
        /*0148*/ 	.word	0x00000df0


	//   ....[8]....
        /*014c*/ 	.word	0x00000e40


	//   ....[9]....
        /*0150*/ 	.word	0x00000e80


	//   ....[10]....
        /*0154*/ 	.word	0x00001e30


	//   ....[11]....
        /*0158*/ 	.word	0x00001eb0


	//   ....[12]....
        /*015c*/ 	.word	0x00001f00


	//   ....[13]....
        /*0160*/ 	.word	0x00001f40


	//   ....[14]....
        /*0164*/ 	.word	0x00001f70


	//   ....[15]....
        /*0168*/ 	.word	0x000029c0


	//   ....[16]....
        /*016c*/ 	.word	0x00002a20


	//   ....[17]....
        /*0170*/ 	.word	0x00002a90


	//   ....[18]....
        /*0174*/ 	.word	0x00002ae0


	//   ....[19]....
        /*0178*/ 	.word	0x00002b10


	//   ....[20]....
        /*017c*/ 	.word	0x00002d60


	//   ....[21]....
        /*0180*/ 	.word	0x00002de0


	//   ....[22]....
        /*0184*/ 	.word	0x00002e20


	//   ....[23]....
        /*0188*/ 	.word	0x00002e60


	//   ....[24]....
        /*018c*/ 	.word	0x00002ec0


	//   ....[25]....
        /*0190*/ 	.word	0x00003f60


	//   ....[26]....
        /*0194*/ 	.word	0x00003fe0


	//   ....[27]....
        /*0198*/ 	.word	0x00004030


	//   ....[28]....
        /*019c*/ 	.word	0x00004070


	//   ....[29]....
        /*01a0*/ 	.word	0x000040a0


	//----- nvinfo : EIATTR_VRC_CTA_INIT_COUNT
	.align		4
.L_224:
        /*01a4*/ 	.byte	0x02, 0x4a
	.zero		1
	.zero		1


	//----- nvinfo : EIATTR_EXIT_INSTR_OFFSETS
	.align		4
        /*01a8*/ 	.byte	0x04, 0x1c
        /*01aa*/ 	.short	(.L_226 - .L_225)


	//   ....[0]....
.L_225:
        /*01ac*/ 	.word	0x00000080


	//   ....[1]....
        /*01b0*/ 	.word	0x000000c0


	//   ....[2]....
        /*01b4*/ 	.word	0x00004280


	//   ....[3]....
        /*01b8*/ 	.word	0x000042d0


	//----- nvinfo : EIATTR_MAX_THREADS
	.align		4
.L_226:
        /*01bc*/ 	.byte	0x04, 0x05
        /*01be*/ 	.short	(.L_228 - .L_227)
.L_227:
        /*01c0*/ 	.word	0x00000200
        /*01c4*/ 	.word	0x00000001
        /*01c8*/ 	.word	0x00000001


	//----- nvinfo : EIATTR_CRS_STACK_SIZE
	.align		4
.L_228:
        /*01cc*/ 	.byte	0x04, 0x1e
        /*01ce*/ 	.short	(.L_230 - .L_229)
.L_229:
        /*01d0*/ 	.word	0x00000000


	//----- nvinfo : EIATTR_CBANK_PARAM_SIZE
	.align		4
.L_230:
        /*01d4*/ 	.byte	0x03, 0x19
        /*01d6*/ 	.short	0x001d


	//----- nvinfo : EIATTR_PARAM_CBANK
	.align		4
        /*01d8*/ 	.byte	0x04, 0x0a
        /*01da*/ 	.short	(.L_232 - .L_231)
	.align		4
.L_231:
        /*01dc*/ 	.word	index@(.nv.constant0._ZN3cub18CUB_300001_SM_10006detail6reduce28DeviceReduceSingleTileKernelINS2_10policy_hubIfjN4cuda3std3__44plusIfEEE10Policy1000EPfSC_iS9_ffNS7_10__identityEEEvT0_T1_T2_T3_T4_T6_)
        /*01e0*/ 	.short	0x0380
        /*01e2*/ 	.short	0x001d


	//----- nvinfo : EIATTR_SW_WAR
	.align		4
.L_232:
        /*01e4*/ 	.byte	0x04, 0x36
        /*01e6*/ 	.short	(.L_234 - .L_233)
.L_233:
        /*01e8*/ 	.word	0x00000008
.L_234:


//--------------------- .nv.info._ZN3cub18CUB_300001_SM_10006detail6reduce18DeviceReduceKernelINS2_10policy_hubIfjN4cuda3std3__44plusIfEEE10Policy1000EN6thrust24THRUST_300001_SM_1000_NS6detail15normal_iteratorINSD_10device_ptrIfEEEEjS9_fNS7_10__identityEEEvT0_PT3_T1_NS0_13GridEvenShareISN_EET2_T4_ --------------------------
	.section	.nv.info._ZN3cub18CUB_300001_SM_10006detail6reduce18DeviceReduceKernelINS2_10policy_hubIfjN4cuda3std3__44plusIfEEE10Policy1000EN6thrust24THRUST_300001_SM_1000_NS6detail15normal_iteratorINSD_10device_ptrIfEEEEjS9_fNS7_10__identityEEEvT0_PT3_T1_NS0_13GridEvenShareISN_EET2_T4_,"",@"SHT_CUDA_INFO"
	.sectionflags	@""
	.align	4


	//----- nvinfo : EIATTR_CUDA_API_VERSION
	.align		4
        /*0000*/ 	.byte	0x04, 0x37
        /*0002*/ 	.short	(.L_236 - .L_235)
.L_235:
        /*0004*/ 	.word	0x00000082


	//----- nvinfo : EIATTR_KPARAM_INFO
	.align		4
.L_236:
        /*0008*/ 	.byte	0x04, 0x17
        /*000a*/ 	.short	(.L_238 - .L_237)
.L_237:
        /*000c*/ 	.word	0x00000000
        /*0010*/ 	.short	0x0005
        /*0012*/ 	.short	0x003d
        /*0014*/ 	.byte	0x00, 0xf0, 0x05, 0x00


	//----- nvinfo : EIATTR_KPARAM_INFO
	.align		4
.L_238:
        /*0018*/ 	.byte	0x04, 0x17
        /*001a*/ 	.short	(.L_240 - .L_239)
.L_239:
        /*001c*/ 	.word	0x00000000
        /*0020*/ 	.short	0x0004
        /*0022*/ 	.short	0x003c
        /*0024*/ 	.byte	0x00, 0xf0, 0x05, 0x00


	//----- nvinfo : EIATTR_KPARAM_INFO
	.align		4
.L_240:
        /*0028*/ 	.byte	0x04, 0x17
        /*002a*/ 	.short	(.L_242 - .L_241)
.L_241:
        /*002c*/ 	.word	0x00000000
        /*0030*/ 	.short	0x0003
        /*0032*/ 	.short	0x0014
        /*0034*/ 	.byte	0x00, 0xf0, 0xa1, 0x00


	//----- nvinfo : EIATTR_KPARAM_INFO
	.align		4
.L_242:
        /*0038*/ 	.byte	0x04, 0x17
        /*003a*/ 	.short	(.L_244 - .L_243)
.L_243:
        /*003c*/ 	.word	0x00000000
        /*0040*/ 	.short	0x0002
        /*0042*/ 	.short	0x0010
        /*0044*/ 	.byte	0x00, 0xf0, 0x11, 0x00


	//----- nvinfo : EIATTR_KPARAM_INFO
	.align		4
.L_244:
        /*0048*/ 	.byte	0x04, 0x17
        /*004a*/ 	.short	(.L_246 - .L_245)
.L_245:
        /*004c*/ 	.word	0x00000000
        /*0050*/ 	.short	0x0001
        /*0052*/ 	.short	0x0008
        /*0054*/ 	.byte	0x00, 0xf5, 0x21, 0x00


	//----- nvinfo : EIATTR_KPARAM_INFO
	.align		4
.L_246:
        /*0058*/ 	.byte	0x04, 0x17
        /*005a*/ 	.short	(.L_248 - .L_247)
.L_247:
        /*005c*/ 	.word	0x00000000
        /*0060*/ 	.short	0x0000
        /*0062*/ 	.short	0x0000
        /*0064*/ 	.byte	0x00, 0xf0, 0x21, 0x00


	//----- nvinfo : EIATTR_SPARSE_MMA_MASK
	.align		4
.L_248:
        /*0068*/ 	.byte	0x03, 0x50
        /*006a*/ 	.short	0x0000


	//----- nvinfo : EIATTR_MAXREG_COUNT
	.align		4
        /*006c*/ 	.byte	0x03, 0x1b
        /*006e*/ 	.short	0x0080


	//----- nvinfo : EIATTR_NUM_BARRIERS
	.align		4
        /*0070*/ 	.byte	0x02, 0x4c
        /*0072*/ 	.byte	0x01
	.zero		1


	//----- nvinfo : EIATTR_MERCURY_ISA_VERSION
	.align		4
        /*0074*/ 	.byte	0x03, 0x5f
        /*0076*/ 	.short	0x0101


	//----- nvinfo : EIATTR_UNUSED_LOAD_BYTE_OFFSET
	.align		4
        /*0078*/ 	.byte	0x04, 0x44
        /*007a*/ 	.short	(.L_250 - .L_249)


	//   ....[0]....
.L_249:
        /*007c*/ 	.word	0x00000de0
        /*0080*/ 	.word	0x0000fff0


	//   ....[1]....
        /*0084*/ 	.word	0x000011f0
        /*0088*/ 	.word	0x0000fff0


	//   ....[2]....
        /*008c*/ 	.word	0x000026b0
        /*0090*/ 	.word	0x0000fff0


	//----- nvinfo : EIATTR_COOP_GROUP_MASK_REGIDS
	.align		4
.L_250:
        /*0094*/ 	.byte	0x04, 0x29
        /*0096*/ 	.short	(.L_252 - .L_251)


	//   ....[0]....
.L_251:
        /*0098*/ 	.word	0xffffffff


	//   ....[1]....
        /*009c*/ 	.word	0xffffffff


	//   ....[2]....
        /*00a0*/ 	.word	0xffffffff


	//   ....[3]....
        /*00a4*/ 	.word	0xffffffff


	//   ....[4]....
        /*00a8*/ 	.word	0xffffffff


	//   ....[5]....
        /*00ac*/ 	.word	0xffffffff


	//   ....[6]....
        /*00b0*/ 	.word	0xffffffff


	//   ....[7]....
        /*00b4*/ 	.word	0xffffffff


	//   ....[8]....
        /*00b8*/ 	.word	0xffffffff


	//   ....[9]....
        /*00bc*/ 	.word	0xffffffff


	//   ....[10]....
        /*00c0*/ 	.word	0xffffffff


	//   ....[11]....
        /*00c4*/ 	.word	0xffffffff


	//   ....[12]....
        /*00c8*/ 	.word	0xffffffff


	//   ....[13]....
        /*00cc*/ 	.word	0xffffffff


	//   ....[14]....
        /*00d0*/ 	.word	0xffffffff


	//----- nvinfo : EIATTR_COOP_GROUP_INSTR_OFFSETS
	.align		4
.L_252:
        /*00d4*/ 	.byte	0x04, 0x28
        /*00d6*/ 	.short	(.L_254 - .L_253)


	//   ....[0]....
.L_253:
        /*00d8*/ 	.word	0x00000bf0


	//   ....[1]....
        /*00dc*/ 	.word	0x00000c50


	//   ....[2]....
        /*00e0*/ 	.word	0x00000cc0


	//   ....[3]....
        /*00e4*/ 	.word	0x00000d10


	//   ....[4]....
        /*00e8*/ 	.word	0x00000d40


	//   ....[5]....
        /*00ec*/ 	.word	0x00000f90


	//   ....[6]....
        /*00f0*/ 	.word	0x00001020


	//   ....[7]....
        /*00f4*/ 	.word	0x00001070


	//   ....[8]....
        /*00f8*/ 	.word	0x000010b0


	//   ....[9]....
        /*00fc*/ 	.word	0x000010f0


	//   ....[10]....
        /*0100*/ 	.word	0x000024c0


	//   ....[11]....
        /*0104*/ 	.word	0x00002550


	//   ....[12]....
        /*0108*/ 	.word	0x000025a0


	//   ....[13]....
        /*010c*/ 	.word	0x000025e0


	//   ....[14]....
        /*0110*/ 	.word	0x00002610


	//----- nvinfo : EIATTR_VRC_CTA_INIT_COUNT
	.align		4
.L_254:
        /*0114*/ 	.byte	0x02, 0x4a
	.zero		1
	.zero		1


	//----- nvinfo : EIATTR_EXIT_INSTR_OFFSETS
	.align		4
        /*0118*/ 	.byte	0x04, 0x1c
        /*011a*/ 	.short	(.L_256 - .L_255)


	//   ....[0]....
.L_255:
        /*011c*/ 	.word	0x000027f0


	//   ....[1]....
        /*0120*/ 	.word	0x00002830


	//----- nvinfo : EIATTR_MAX_THREADS
	.align		4
.L_256:
        /*0124*/ 	.byte	0x04, 0x05
        /*0126*/ 	.short	(.L_258 - .L_257)
.L_257:
        /*0128*/ 	.word	0x00000200
        /*012c*/ 	.word	0x00000001
        /*0130*/ 	.word	0x00000001


	//----- nvinfo : EIATTR_CRS_STACK_SIZE
	.align		4
.L_258:
        /*0134*/ 	.byte	0x04, 0x1e
        /*0136*/ 	.short	(.L_260 - .L_259)
.L_259:
        /*0138*/ 	.word	0x00000000


	//----- nvinfo : EIATTR_CBANK_PARAM_SIZE
	.align		4
.L_260:
        /*013c*/ 	.byte	0x03, 0x19
        /*013e*/ 	.short	0x003e


	//----- nvinfo : EIATTR_PARAM_CBANK
	.align		4
        /*0140*/ 	.byte	0x04, 0x0a
        /*0142*/ 	.short	(.L_262 - .L_261)
	.align		4
.L_261:
        /*0144*/ 	.word	index@(.nv.constant0._ZN3cub18CUB_300001_SM_10006detail6reduce18DeviceReduceKernelINS2_10policy_hubIfjN4cuda3std3__44plusIfEEE10Policy1000EN6thrust24THRUST_300001_SM_1000_NS6detail15normal_iteratorINSD_10device_ptrIfEEEEjS9_fNS7_10__identityEEEvT0_PT3_T1_NS0_13GridEvenShareISN_EET2_T4_)
        /*0148*/ 	.short	0x0380
        /*014a*/ 	.short	0x003e


	//----- nvinfo : EIATTR_SW_WAR
	.align		4
.L_262:
        /*014c*/ 	.byte	0x04, 0x36
        /*014e*/ 	.short	(.L_264 - .L_263)
.L_263:
        /*0150*/ 	.word	0x00000008
.L_264:


//--------------------- .nv.info._ZN3cub18CUB_300001_SM_10006detail6reduce28DeviceReduceSingleTileKernelINS2_10policy_hubIfjN4cuda3std3__44plusIfEEE10Policy1000EN6thrust24THRUST_300001_SM_1000_NS6detail15normal_iteratorINSD_10device_ptrIfEEEEPfjS9_ffNS7_10__identityEEEvT0_T1_T2_T3_T4_T6_ --------------------------
	.section	.nv.info._ZN3cub18CUB_300001_SM_10006detail6reduce28DeviceReduceSingleTileKernelINS2_10policy_hubIfjN4cuda3std3__44plusIfEEE10Policy1000EN6thrust24THRUST_300001_SM_1000_NS6detail15normal_iteratorINSD_10device_ptrIfEEEEPfjS9_ffNS7_10__identityEEEvT0_T1_T2_T3_T4_T6_,"",@"SHT_CUDA_INFO"
	.sectionflags	@""
	.align	4


	//----- nvinfo : EIATTR_CUDA_API_VERSION
	.align		4
        /*0000*/ 	.byte	0x04, 0x37
        /*0002*/ 	.short	(.L_266 - .L_265)
.L_265:
        /*0004*/ 	.word	0x00000082


	//----- nvinfo : EIATTR_KPARAM_INFO
	.align		4
.L_266:
        /*0008*/ 	.byte	0x04, 0x17
        /*000a*/ 	.short	(.L_268 - .L_267)
.L_267:
        /*000c*/ 	.word	0x00000000
        /*0010*/ 	.short	0x0005
        /*0012*/ 	.short	0x001c
        /*0014*/ 	.byte	0x00, 0xf0, 0x05, 0x00


	//----- nvinfo : EIATTR_KPARAM_INFO
	.align		4
.L_268:
        /*0018*/ 	.byte	0x04, 0x17
        /*001a*/ 	.short	(.L_270 - .L_269)
.L_269:
        /*001c*/ 	.word	0x00000000
        /*0020*/ 	.short	0x0004
        /*0022*/ 	.short	0x0018
        /*0024*/ 	.byte	0x00, 0xf0, 0x11, 0x00


	//----- nvinfo : EIATTR_KPARAM_INFO
	.align		4
.L_270:
        /*0028*/ 	.byte	0x04, 0x17
        /*002a*/ 	.short	(.L_272 - .L_271)
.L_271:
        /*002c*/ 	.word	0x00000000
        /*0030*/ 	.short	0x0003
        /*0032*/ 	.short	0x0014
        /*0034*/ 	.byte	0x00, 0xf0, 0x05, 0x00


	//----- nvinfo : EIATTR_KPARAM_INFO
	.align		4
.L_272:
        /*0038*/ 	.byte	0x04, 0x17
        /*003a*/ 	.short	(.L_274 - .L_273)
.L_273:
        /*003c*/ 	.word	0x00000000
        /*0040*/ 	.short	0x0002
        /*0042*/ 	.short	0x0010
        /*0044*/ 	.byte	0x00, 0xf0, 0x11, 0x00


	//----- nvinfo : EIATTR_KPARAM_INFO
	.align		4
.L_274:
        /*0048*/ 	.byte	0x04, 0x17
        /*004a*/ 	.short	(.L_276 - .L_275)
.L_275:
        /*004c*/ 	.word	0x00000000
        /*0050*/ 	.short	0x0001
        /*0052*/ 	.short	0x0008
        /*0054*/ 	.byte	0x00, 0xf5, 0x21, 0x00


	//----- nvinfo : EIATTR_KPARAM_INFO
	.align		4
.L_276:
        /*0058*/ 	.byte	0x04, 0x17
        /*005a*/ 	.short	(.L_278 - .L_277)
.L_277:
        /*005c*/ 	.word	0x00000000
        /*0060*/ 	.short	0x0000
        /*0062*/ 	.short	0x0000
        /*0064*/ 	.byte	0x00, 0xf0, 0x21, 0x00


	//----- nvinfo : EIATTR_SPARSE_MMA_MASK
	.align		4
.L_278:
        /*0068*/ 	.byte	0x03, 0x50
        /*006a*/ 	.short	0x0000


	//----- nvinfo : EIATTR_MAXREG_COUNT
	.align		4
        /*006c*/ 	.byte	0x03, 0x1b
        /*006e*/ 	.short	0x0080


	//----- nvinfo : EIATTR_NUM_BARRIERS
	.align		4
        /*0070*/ 	.byte	0x02, 0x4c
        /*0072*/ 	.byte	0x01
	.zero		1


	//----- nvinfo : EIATTR_MERCURY_ISA_VERSION
	.align		4
        /*0074*/ 	.byte	0x03, 0x5f
        /*0076*/ 	.short	0x0101


	//----- nvinfo : EIATTR_UNUSED_LOAD_BYTE_OFFSET
	.align		4
        /*0078*/ 	.byte	0x04, 0x44
        /*007a*/ 	.short	(.L_280 - .L_279)


	//   ....[0]....
.L_279:
        /*007c*/ 	.word	0x00000b00
        /*0080*/ 	.word	0x0000fff0


	//   ....[1]....
        /*0084*/ 	.word	0x00000f10
        /*0088*/ 	.word	0x0000fff0


	//   ....[2]....
        /*008c*/ 	.word	0x00002270
        /*0090*/ 	.word	0x0000fff0


	//----- nvinfo : EIATTR_COOP_GROUP_MASK_REGIDS
	.align		4
.L_280:
        /*0094*/ 	.byte	0x04, 0x29
        /*0096*/ 	.short	(.L_282 - .L_281)


	//   ....[0]....
.L_281:
        /*0098*/ 	.word	0xffffffff


	//   ....[1]....
        /*009c*/ 	.word	0xffffffff


	//   ....[2]....
        /*00a0*/ 	.word	0xffffffff


	//   ....[3]....
        /*00a4*/ 	.word	0xffffffff


	//   ....[4]....
        /*00a8*/ 	.word	0xffffffff


	//   ....[5]....
        /*00ac*/ 	.word	0xffffffff


	//   ....[6]....
        /*00b0*/ 	.word	0xffffffff


	//   ....[7]....
        /*00b4*/ 	.word	0xffffffff


	//   ....[8]....
        /*00b8*/ 	.word	0xffffffff


	//   ....[9]....
        /*00bc*/ 	.word	0xffffffff


	//   ....[10]....
        /*00c0*/ 	.word	0xffffffff


	//   ....[11]....
        /*00c4*/ 	.word	0xffffffff


	//   ....[12]....
        /*00c8*/ 	.word	0xffffffff


	//   ....[13]....
        /*00cc*/ 	.word	0xffffffff


	//   ....[14]....
        /*00d0*/ 	.word	0xffffffff


	//----- nvinfo : EIATTR_COOP_GROUP_INSTR_OFFSETS
	.align		4
.L_282:
        /*00d4*/ 	.byte	0x04, 0x28
        /*00d6*/ 	.short	(.L_284 - .L_283)


	//   ....[0]....
.L_283:
        /*00d8*/ 	.word	0x00000910


	//   ....[1]....
        /*00dc*/ 	.word	0x00000970


	//   ....[2]....
        /*00e0*/ 	.word	0x000009e0


	//   ....[3]....
        /*00e4*/ 	.word	0x00000a30


	//   ....[4]....
        /*00e8*/ 	.word	0x00000a60


	//   ....[5]....
        /*00ec*/ 	.word	0x00000cb0


	//   ....[6]....
        /*00f0*/ 	.word	0x00000d40


	//   ....[7]....
        /*00f4*/ 	.word	0x00000d80


	//   ....[8]....
        /*00f8*/ 	.word	0x00000dd0


	//   ....[9]....
        /*00fc*/ 	.word	0x00000e10


	//   ....[10]....
        /*0100*/ 	.word	0x00002090


	//   ....[11]....
        /*0104*/ 	.word	0x00002110


	//   ....[12]....
        /*0108*/ 	.word	0x00002160


	//   ....[13]....
        /*010c*/ 	.word	0x000021a0


	//   ....[14]....
        /*0110*/ 	.word	0x000021d0


	//----- nvinfo : EIATTR_VRC_CTA_INIT_COUNT
	.align		4
.L_284:
        /*0114*/ 	.byte	0x02, 0x4a
	.zero		1
	.zero		1


	//----- nvinfo : EIATTR_EXIT_INSTR_OFFSETS
	.align		4
        /*0118*/ 	.byte	0x04, 0x1c
        /*011a*/ 	.short	(.L_286 - .L_285)


	//   ....[0]....
.L_285:
        /*011c*/ 	.word	0x00000080


	//   ....[1]....
        /*0120*/ 	.word	0x000000c0


	//   ....[2]....
        /*0124*/ 	.word	0x000023b0


	//   ....[3]....
        /*0128*/ 	.word	0x00002400


	//----- nvinfo : EIATTR_MAX_THREADS
	.align		4
.L_286:
        /*012c*/ 	.byte	0x04, 0x05
        /*012e*/ 	.short	(.L_288 - .L_287)
.L_287:
        /*0130*/ 	.word	0x00000200
        /*0134*/ 	.word	0x00000001
        /*0138*/ 	.word	0x00000001


	//----- nvinfo : EIATTR_CRS_STACK_SIZE
	.align		4
.L_288:
        /*013c*/ 	.byte	0x04, 0x1e
        /*013e*/ 	.short	(.L_290 - .L_289)
.L_289:
        /*0140*/ 	.word	0x00000000


	//----- nvinfo : EIATTR_CBANK_PARAM_SIZE
	.align		4
.L_290:
        /*0144*/ 	.byte	0x03, 0x19
        /*0146*/ 	.short	0x001d


	//----- nvinfo : EIATTR_PARAM_CBANK
	.align		4
        /*0148*/ 	.byte	0x04, 0x0a
        /*014a*/ 	.short	(.L_292 - .L_291)
	.align		4
.L_291:
        /*014c*/ 	.word	index@(.nv.constant0._ZN3cub18CUB_300001_SM_10006detail6reduce28DeviceReduceSingleTileKernelINS2_10policy_hubIfjN4cuda3std3__44plusIfEEE10Policy1000EN6thrust24THRUST_300001_SM_1000_NS6detail15normal_iteratorINSD_10device_ptrIfEEEEPfjS9_ffNS7_10__identityEEEvT0_T1_T2_T3_T4_T6_)
        /*0150*/ 	.short	0x0380
        /*0152*/ 	.short	0x001d


	//----- nvinfo : EIATTR_SW_WAR
	.align		4
.L_292:
        /*0154*/ 	.byte	0x04, 0x36
        /*0156*/ 	.short	(.L_294 - .L_293)
.L_293:
        /*0158*/ 	.word	0x00000008
.L_294:


//--------------------- .nv.info._ZN3cub18CUB_300001_SM_10006detail6reduce28DeviceReduceSingleTileKernelINS2_10policy_hubIjyN4cuda3std3__44plusIjEEE10Policy1000EPjSC_iS9_jjNS7_10__identityEEEvT0_T1_T2_T3_T4_T6_ --------------------------
	.section	.nv.info._ZN3cub18CUB_300001_SM_10006detail6reduce28DeviceReduceSingleTileKernelINS2_10policy_hubIjyN4cuda3std3__44plusIjEEE10Policy1000EPjSC_iS9_jjNS7_10__identityEEEvT0_T1_T2_T3_T4_T6_,"",@"SHT_CUDA_INFO"
	.sectionflags	@""
	.align	4


	//----- nvinfo : EIATTR_CUDA_API_VERSION
	.align		4
        /*0000*/ 	.byte	0x04, 0x37
        /*0002*/ 	.short	(.L_296 - .L_295)
.L_295:
        /*0004*/ 	.word	0x00000082


	//----- nvinfo : EIATTR_KPARAM_INFO
	.align		4
.L_296:
        /*0008*/ 	.byte	0x04, 0x17
        /*000a*/ 	.short	(.L_298 - .L_297)
.L_297:
        /*000c*/ 	.word	0x00000000
        /*0010*/ 	.short	0x0005
        /*0012*/ 	.short	0x001c
        /*0014*/ 	.byte	0x00, 0xf0, 0x05, 0x00


	//----- nvinfo : EIATTR_KPARAM_INFO
	.align		4
.L_298:
        /*0018*/ 	.byte	0x04, 0x17
        /*001a*/ 	.short	(.L_300 - .L_299)
.L_299:
        /*001c*/ 	.word	0x00000000
        /*0020*/ 	.short	0x0004
        /*0022*/ 	.short	0x0018
        /*0024*/ 	.byte	0x00, 0xf0, 0x11, 0x00


	//----- nvinfo : EIATTR_KPARAM_INFO
	.align		4
.L_300:
        /*0028*/ 	.byte	0x04, 0x17
        /*002a*/ 	.short	(.L_302 - .L_301)
.L_301:
        /*002c*/ 	.word	0x00000000
        /*0030*/ 	.short	0x0003
        /*0032*/ 	.short	0x0014
        /*0034*/ 	.byte	0x00, 0xf0, 0x05, 0x00


	//----- nvinfo : EIATTR_KPARAM_INFO
	.align		4
.L_302:
        /*0038*/ 	.byte	0x04, 0x17
        /*003a*/ 	.short	(.L_304 - .L_303)
.L_303:
        /*003c*/ 	.word	0x00000000
        /*0040*/ 	.short	0x0002
        /*0042*/ 	.short	0x0010
        /*0044*/ 	.byte	0x00, 0xf0, 0x11, 0x00


	//----- nvinfo : EIATTR_KPARAM_INFO
	.align		4
.L_304:
        /*0048*/ 	.byte	0x04, 0x17
        /*004a*/ 	.short	(.L_306 - .L_305)
.L_305:
        /*004c*/ 	.word	0x00000000
        /*0050*/ 	.short	0x0001
        /*0052*/ 	.short	0x0008
        /*0054*/ 	.byte	0x00, 0xf5, 0x21, 0x00


	//----- nvinfo : EIATTR_KPARAM_INFO
	.align		4
.L_306:
        /*0058*/ 	.byte	0x04, 0x17
        /*005a*/ 	.short	(.L_308 - .L_307)
.L_307:
        /*005c*/ 	.word	0x00000000
        /*0060*/ 	.short	0x0000
        /*0062*/ 	.short	0x0000
        /*0064*/ 	.byte	0x00, 0xf5, 0x21, 0x00


	//----- nvinfo : EIATTR_SPARSE_MMA_MASK
	.align		4
.L_308:
        /*0068*/ 	.byte	0x03, 0x50
        /*006a*/ 	.short	0x0000


	//----- nvinfo : EIATTR_MAXREG_COUNT
	.align		4
        /*006c*/ 	.byte	0x03, 0x1b
        /*006e*/ 	.short	0x00ff


	//----- nvinfo : EIATTR_NUM_BARRIERS
	.align		4
        /*0070*/ 	.byte	0x02, 0x4c
        /*0072*/ 	.byte	0x01
	.zero		1


	//----- nvinfo : EIATTR_MERCURY_ISA_VERSION
	.align		4
        /*0074*/ 	.byte	0x03, 0x5f
        /*0076*/ 	.short	0x0101


	//----- nvinfo : EIATTR_COOP_GROUP_MASK_REGIDS
	.align		4
        /*0078*/ 	.byte	0x04, 0x29
        /*007a*/ 	.short	(.L_310 - .L_309)


	//   ....[0]....
.L_309:
        /*007c*/ 	.word	0xffffffff


	//   ....[1]....
        /*0080*/ 	.word	0xffffffff


	//   ....[2]....
        /*0084*/ 	.word	0xffffffff


	//   ....[3]....
        /*0088*/ 	.word	0xffffffff


	//   ....[4]....
        /*008c*/ 	.word	0xffffffff


	//   ....[5]....
        /*0090*/ 	.word	0xffffffff


	//   ....[6]....
        /*0094*/ 	.word	0xffffffff


	//   ....[7]....
        /*0098*/ 	.word	0xffffffff


	//   ....[8]....
        /*009c*/ 	.word	0xffffffff


	//   ....[9]....
        /*00a0*/ 	.word	0xffffffff


	//   ....[10]....
        /*00a4*/ 	.word	0xffffffff


	//   ....[11]....
        /*00a8*/ 	.word	0xffffffff


	//   ....[12]....
        /*00ac*/ 	.word	0xffffffff


	//   ....[13]....
        /*00b0*/ 	.word	0xffffffff


	//   ....[14]....
        /*00b4*/ 	.word	0xffffffff


	//   ....[15]....
        /*00b8*/ 	.word	0xffffffff


	//   ....[16]....
        /*00bc*/ 	.word	0xffffffff


	//   ....[17]....
        /*00c0*/ 	.word	0xffffffff


	//   ....[18]....
        /*00c4*/ 	.word	0xffffffff


	//   ....[19]....
        /*00c8*/ 	.word	0xffffffff


	//   ....[20]....
        /*00cc*/ 	.word	0xffffffff


	//   ....[21]....
        /*00d0*/ 	.word	0xffffffff


	//   ....[22]....
        /*00d4*/ 	.word	0xffffffff


	//   ....[23]....
        /*00d8*/ 	.word	0xffffffff


	//   ....[24]....
        /*00dc*/ 	.word	0xffffffff


	//   ....[25]....
        /*00e0*/ 	.word	0xffffffff


	//   ....[26]....
        /*00e4*/ 	.word	0xffffffff


	//   ....[27]....
        /*00e8*/ 	.word	0xffffffff


	//   ....[28]....
        /*00ec*/ 	.word	0xffffffff


	//   ....[29]....
        /*00f0*/ 	.word	0xffffffff


	//----- nvinfo : EIATTR_COOP_GROUP_INSTR_OFFSETS
	.align		4
.L_310:
        /*00f4*/ 	.byte	0x04, 0x28
        /*00f6*/ 	.short	(.L_312 - .L_311)


	//   ....[0]....
.L_311:
        /*00f8*/ 	.word	0x00000890


	//   ....[1]....
        /*00fc*/ 	.word	0x000008f0


	//   ....[2]....
        /*0100*/ 	.word	0x00000940


	//   ....[3]....
        /*0104*/ 	.word	0x000009b0


	//   ....[4]....
        /*0108*/ 	.word	0x00000a10


	//   ....[5]....
        /*010c*/ 	.word	0x00000ba0


	//   ....[6]....
        /*0110*/ 	.word	0x00000c40


	//   ....[7]....
        /*0114*/ 	.word	0x00000cc0


	//   ....[8]....
        /*0118*/ 	.word	0x00000d20


	//   ....[9]....
        /*011c*/ 	.word	0x00000d60


	//   ....[10]....
        /*0120*/ 	.word	0x000019d0


	//   ....[11]....
        /*0124*/ 	.word	0x00001a30


	//   ....[12]....
        /*0128*/ 	.word	0x00001a90


	//   ....[13]....
        /*012c*/ 	.word	0x00001af0


	//   ....[14]....
        /*0130*/ 	.word	0x00001b50


	//   ....[15]....
        /*0134*/ 	.word	0x000023f0


	//   ....[16]....
        /*0138*/ 	.word	0x00002450


	//   ....[17]....
        /*013c*/ 	.word	0x000024a0


	//   ....[18]....
        /*0140*/ 	.word	0x00002510


	//   ....[19]....
        /*0144*/ 	.word	0x00002570


	//   ....[20]....
        /*0148*/ 	.word	0x00002700


	//   ....[21]....
        /*014c*/ 	.word	0x00002790


	//   ....[22]....
        /*0150*/ 	.word	0x000027e0


	//   ....[23]....
        /*0154*/ 	.word	0x00002850


	//   ....[24]....
        /*0158*/ 	.word	0x000028c0


	//   ....[25]....
        /*015c*/ 	.word	0x000036a0


	//   ....[26]....
        /*0160*/ 	.word	0x00003700


	//   ....[27]....
        /*0164*/ 	.word	0x00003760


	//   ....[28]....
        /*0168*/ 	.word	0x000037c0


	//   ....[29]....
        /*016c*/ 	.word	0x00003820


	//----- nvinfo : EIATTR_VRC_CTA_INIT_COUNT
	.align		4
.L_312:
        /*0170*/ 	.byte	0x02, 0x4a
	.zero		1
	.zero		1


	//----- nvinfo : EIATTR_EXIT_INSTR_OFFSETS
	.align		4
        /*0174*/ 	.byte	0x04, 0x1c
        /*0176*/ 	.short	(.L_314 - .L_313)


	//   ....[0]....
.L_313:
        /*0178*/ 	.word	0x00000080


	//   ....[1]....
        /*017c*/ 	.word	0x000000c0


	//   ....[2]....
        /*0180*/ 	.word	0x00003940


	//   ....[3]....
        /*0184*/ 	.word	0x00003990


	//----- nvinfo : EIATTR_MAX_THREADS
	.align		4
.L_314:
        /*0188*/ 	.byte	0x04, 0x05
        /*018a*/ 	.short	(.L_316 - .L_315)
.L_315:
        /*018c*/ 	.word	0x00000100
        /*0190*/ 	.word	0x00000001
        /*0194*/ 	.word	0x00000001


	//----- nvinfo : EIATTR_CRS_STACK_SIZE
	.align		4
.L_316:
        /*0198*/ 	.byte	0x04, 0x1e
        /*019a*/ 	.short	(.L_318 - .L_317)
.L_317:
        /*019c*/ 	.word	0x00000000


	//----- nvinfo : EIATTR_CBANK_PARAM_SIZE
	.align		4
.L_318:
        /*01a0*/ 	.byte	0x03, 0x19
        /*01a2*/ 	.short	0x001d


	//----- nvinfo : EIATTR_PARAM_CBANK
	.align		4
        /*01a4*/ 	.byte	0x04, 0x0a
        /*01a6*/ 	.short	(.L_320 - .L_319)
	.align		4
.L_319:
        /*01a8*/ 	.word	index@(.nv.constant0._ZN3cub18CUB_300001_SM_10006detail6reduce28DeviceReduceSingleTileKernelINS2_10policy_hubIjyN4cuda3std3__44plusIjEEE10Policy1000EPjSC_iS9_jjNS7_10__identityEEEvT0_T1_T2_T3_T4_T6_)
        /*01ac*/ 	.short	0x0380
        /*01ae*/ 	.short	0x001d


	//----- nvinfo : EIATTR_SW_WAR
	.align		4
.L_320:
        /*01b0*/ 	.byte	0x04, 0x36
        /*01b2*/ 	.short	(.L_322 - .L_321)
.L_321:
        /*01b4*/ 	.word	0x00000008
.L_322:


//--------------------- .nv.info._ZN3cub18CUB_300001_SM_10006detail6reduce18DeviceReduceKernelINS2_10policy_hubIjyN4cuda3std3__44plusIjEEE10Policy1000EN6thrust24THRUST_300001_SM_1000_NS6detail15normal_iteratorINSD_10device_ptrIjEEEEyS9_jNS7_10__identityEEEvT0_PT3_T1_NS0_13GridEvenShareISN_EET2_T4_ --------------------------
	.section	.nv.info._ZN3cub18CUB_300001_SM_10006detail6reduce18DeviceReduceKernelINS2_10policy_hubIjyN4cuda3std3__44plusIjEEE10Policy1000EN6thrust24THRUST_300001_SM_1000_NS6detail15normal_iteratorINSD_10device_ptrIjEEEEyS9_jNS7_10__identityEEEvT0_PT3_T1_NS0_13GridEvenShareISN_EET2_T4_,"",@"SHT_CUDA_INFO"
	.sectionflags	@""
	.align	4


	//----- nvinfo : EIATTR_CUDA_API_VERSION
	.align		4
        /*0000*/ 	.byte	0x04, 0x37
        /*0002*/ 	.short	(.L_324 - .L_323)
.L_323:
        /*0004*/ 	.word	0x00000082


	//----- nvinfo : EIATTR_KPARAM_INFO
	.align		4
.L_324:
        /*0008*/ 	.byte	0x04, 0x17
        /*000a*/ 	.short	(.L_326 - .L_325)
.L_325:
        /*000c*/ 	.word	0x00000000
        /*0010*/ 	.short	0x0005
        /*0012*/ 	.short	0x0061
        /*0014*/ 	.byte	0x00, 0xf0, 0x05, 0x00


	//----- nvinfo : EIATTR_KPARAM_INFO
	.align		4
.L_326:
        /*0018*/ 	.byte	0x04, 0x17
        /*001a*/ 	.short	(.L_328 - .L_327)
.L_327:
        /*001c*/ 	.word	0x00000000
        /*0020*/ 	.short	0x0004
        /*0022*/ 	.short	0x0060
        /*0024*/ 	.byte	0x00, 0xf0, 0x05, 0x00


	//----- nvinfo : EIATTR_KPARAM_INFO
	.align		4
.L_328:
        /*0028*/ 	.byte	0x04, 0x17
        /*002a*/ 	.short	(.L_330 - .L_329)
.L_329:
        /*002c*/ 	.word	0x00000000
        /*0030*/ 	.short	0x0003
        /*0032*/ 	.short	0x0018
        /*0034*/ 	.byte	0x00, 0xf0, 0x21, 0x01


	//----- nvinfo : EIATTR_KPARAM_INFO
	.align		4
.L_330:
        /*0038*/ 	.byte	0x04, 0x17
        /*003a*/ 	.short	(.L_332 - .L_331)
.L_331:
        /*003c*/ 	.word	0x00000000
        /*0040*/ 	.short	0x0002
        /*0042*/ 	.short	0x0010
        /*0044*/ 	.byte	0x00, 0xf0, 0x21, 0x00


	//----- nvinfo : EIATTR_KPARAM_INFO
	.align		4
.L_332:
        /*0048*/ 	.byte	0x04, 0x17
        /*004a*/ 	.short	(.L_334 - .L_333)
.L_333:
        /*004c*/ 	.word	0x00000000
        /*0050*/ 	.short	0x0001
        /*0052*/ 	.short	0x0008
        /*0054*/ 	.byte	0x00, 0xf5, 0x21, 0x00


	//----- nvinfo : EIATTR_KPARAM_INFO
	.align		4
.L_334:
        /*0058*/ 	.byte	0x04, 0x17
        /*005a*/ 	.short	(.L_336 - .L_335)
.L_335:
        /*005c*/ 	.word	0x00000000
        /*0060*/ 	.short	0x0000
        /*0062*/ 	.short	0x0000
        /*0064*/ 	.byte	0x00, 0xf0, 0x21, 0x00


	//----- nvinfo : EIATTR_SPARSE_MMA_MASK
	.align		4
.L_336:
        /*0068*/ 	.byte	0x03, 0x50
        /*006a*/ 	.short	0x0000


	//----- nvinfo : EIATTR_MAXREG_COUNT
	.align		4
        /*006c*/ 	.byte	0x03, 0x1b
        /*006e*/ 	.short	0x00ff


	//----- nvinfo : EIATTR_NUM_BARRIERS
	.align		4
        /*0070*/ 	.byte	0x02, 0x4c
        /*0072*/ 	.byte	0x01
	.zero		1


	//----- nvinfo : EIATTR_MERCURY_ISA_VERSION
	.align		4
        /*0074*/ 	.byte	0x03, 0x5f
        /*0076*/ 	.short	0x0101


	//----- nvinfo : EIATTR_COOP_GROUP_MASK_REGIDS
	.align		4
        /*0078*/ 	.byte	0x04, 0x29
        /*007a*/ 	.short	(.L_338 - .L_337)


	//   ....[0]....
.L_337:
        /*007c*/ 	.word	0xffffffff


	//   ....[1]....
        /*0080*/ 	.word	0xffffffff


	//   ....[2]....
        /*0084*/ 	.word	0xffffffff


	//   ....[3]....
        /*0088*/ 	.word	0xffffffff


	//   ....[4]....
        /*008c*/ 	.word	0xffffffff


	//   ....[5]....
        /*0090*/ 	.word	0xffffffff


	//   ....[6]....
        /*0094*/ 	.word	0xffffffff


	//   ....[7]....
        /*0098*/ 	.word	0xffffffff


	//   ....[8]....
        /*009c*/ 	.word	0xffffffff


	//   ....[9]....
        /*00a0*/ 	.word	0xffffffff


	//   ....[10]....
        /*00a4*/ 	.word	0xffffffff


	//   ....[11]....
        /*00a8*/ 	.word	0xffffffff


	//   ....[12]....
        /*00ac*/ 	.word	0xffffffff


	//   ....[13]....
        /*00b0*/ 	.word	0xffffffff


	//   ....[14]....
        /*00b4*/ 	.word	0xffffffff


	//----- nvinfo : EIATTR_COOP_GROUP_INSTR_OFFSETS
	.align		4
.L_338:
        /*00b8*/ 	.byte	0x04, 0x28
        /*00ba*/ 	.short	(.L_340 - .L_339)


	//   ....[0]....
.L_339:
        /*00bc*/ 	.word	0x000008e0


	//   ....[1]....
        /*00c0*/ 	.word	0x00000940


	//   ....[2]....
        /*00c4*/ 	.word	0x000009a0


	//   ....[3]....
        /*00c8*/ 	.word	0x00000a00


	//   ....[4]....
        /*00cc*/ 	.word	0x00000a60


	//   ....[5]....
        /*00d0*/ 	.word	0x00000bf0


	//   ....[6]....
        /*00d4*/ 	.word	0x00000c90


	//   ....[7]....
        /*00d8*/ 	.word	0x00000d10


	//   ....[8]....
        /*00dc*/ 	.word	0x00000d70


	//   ....[9]....
        /*00e0*/ 	.word	0x00000db0


	//   ....[10]....
        /*00e4*/ 	.word	0x00001db0


	//   ....[11]....
        /*00e8*/ 	.word	0x00001e10


	//   ....[12]....
        /*00ec*/ 	.word	0x00001e70


	//   ....[13]....
        /*00f0*/ 	.word	0x00001ed0


	//   ....[14]....
        /*00f4*/ 	.word	0x00001f30


	//----- nvinfo : EIATTR_VRC_CTA_INIT_COUNT
	.align		4
.L_340:
        /*00f8*/ 	.byte	0x02, 0x4a
	.zero		1
	.zero		1


	//----- nvinfo : EIATTR_EXIT_INSTR_OFFSETS
	.align		4
        /*00fc*/ 	.byte	0x04, 0x1c
        /*00fe*/ 	.short	(.L_342 - .L_341)


	//   ....[0]....
.L_341:
        /*0100*/ 	.word	0x00002050


	//   ....[1]....
        /*0104*/ 	.word	0x000020b0


	//----- nvinfo : EIATTR_MAX_THREADS
	.align		4
.L_342:
        /*0108*/ 	.byte	0x04, 0x05
        /*010a*/ 	.short	(.L_344 - .L_343)
.L_343:
        /*010c*/ 	.word	0x00000100
        /*0110*/ 	.word	0x00000001
        /*0114*/ 	.word	0x00000001


	//----- nvinfo : EIATTR_CRS_STACK_SIZE
	.align		4
.L_344:
        /*0118*/ 	.byte	0x04, 0x1e
        /*011a*/ 	.short	(.L_346 - .L_345)
.L_345:
        /*011c*/ 	.word	0x00000000


	//----- nvinfo : EIATTR_CBANK_PARAM_SIZE
	.align		4
.L_346:
        /*0120*/ 	.byte	0x03, 0x19
        /*0122*/ 	.short	0x0062


	//----- nvinfo : EIATTR_PARAM_CBANK
	.align		4
        /*0124*/ 	.byte	0x04, 0x0a
        /*0126*/ 	.short	(.L_348 - .L_347)
	.align		4
.L_347:
        /*0128*/ 	.word	index@(.nv.constant0._ZN3cub18CUB_300001_SM_10006detail6reduce18DeviceReduceKernelINS2_10policy_hubIjyN4cuda3std3__44plusIjEEE10Policy1000EN6thrust24THRUST_300001_SM_1000_NS6detail15normal_iteratorINSD_10device_ptrIjEEEEyS9_jNS7_10__identityEEEvT0_PT3_T1_NS0_13GridEvenShareISN_EET2_T4_)
        /*012c*/ 	.short	0x0380
        /*012e*/ 	.short	0x0062


	//----- nvinfo : EIATTR_SW_WAR
	.align		4
.L_348:
        /*0130*/ 	.byte	0x04, 0x36
        /*0132*/ 	.short	(.L_350 - .L_349)
.L_349:
        /*0134*/ 	.word	0x00000008
.L_350:


//--------------------- .nv.info._ZN3cub18CUB_300001_SM_10006detail6reduce28DeviceReduceSingleTileKernelINS2_10policy_hubIjyN4cuda3std3__44plusIjEEE10Policy1000EN6thrust24THRUST_300001_SM_1000_NS6detail15normal_iteratorINSD_10device_ptrIjEEEEPjyS9_jjNS7_10__identityEEEvT0_T1_T2_T3_T4_T6_ --------------------------
	.section	.nv.info._ZN3cub18CUB_300001_SM_10006detail6reduce28DeviceReduceSingleTileKernelINS2_10policy_hubIjyN4cuda3std3__44plusIjEEE10Policy1000EN6thrust24THRUST_300001_SM_1000_NS6detail15normal_iteratorINSD_10device_ptrIjEEEEPjyS9_jjNS7_10__identityEEEvT0_T1_T2_T3_T4_T6_,"",@"SHT_CUDA_INFO"
	.sectionflags	@""
	.align	4


	//----- nvinfo : EIATTR_CUDA_API_VERSION
	.align		4
        /*0000*/ 	.byte	0x04, 0x37
        /*0002*/ 	.short	(.L_352 - .L_351)
.L_351:
        /*0004*/ 	.word	0x00000082


	//----- nvinfo : EIATTR_KPARAM_INFO
	.align		4
.L_352:
        /*0008*/ 	.byte	0x04, 0x17
        /*000a*/ 	.short	(.L_354 - .L_353)
.L_353:
        /*000c*/ 	.word	0x00000000
        /*0010*/ 	.short	0x0005
        /*0012*/ 	.short	0x0020
        /*0014*/ 	.byte	0x00, 0xf0, 0x05, 0x00


	//----- nvinfo : EIATTR_KPARAM_INFO
	.align		4
.L_354:
        /*0018*/ 	.byte	0x04, 0x17
        /*001a*/ 	.short	(.L_356 - .L_355)
.L_355:
        /*001c*/ 	.word	0x00000000
        /*0020*/ 	.short	0x0004
        /*0022*/ 	.short	0x001c
        /*0024*/ 	.byte	0x00, 0xf0, 0x11, 0x00


	//----- nvinfo : EIATTR_KPARAM_INFO
	.align		4
.L_356:
        /*0028*/ 	.byte	0x04, 0x17
        /*002a*/ 	.short	(.L_358 - .L_357)
.L_357:
        /*002c*/ 	.word	0x00000000
        /*0030*/ 	.short	0x0003
        /*0032*/ 	.short	0x0018
        /*0034*/ 	.byte	0x00, 0xf0, 0x05, 0x00


	//----- nvinfo : EIATTR_KPARAM_INFO
	.align		4
.L_358:
        /*0038*/ 	.byte	0x04, 0x17
        /*003a*/ 	.short	(.L_360 - .L_359)
.L_359:
        /*003c*/ 	.word	0x00000000
        /*0040*/ 	.short	0x0002
        /*0042*/ 	.short	0x0010
        /*0044*/ 	.byte	0x00, 0xf0, 0x21, 0x00


	//----- nvinfo : EIATTR_KPARAM_INFO
	.align		4
.L_360:
        /*0048*/ 	.byte	0x04, 0x17
        /*004a*/ 	.short	(.L_362 - .L_361)
.L_361:
        /*004c*/ 	.word	0x00000000
        /*0050*/ 	.short	0x0001
        /*0052*/ 	.short	0x0008
        /*0054*/ 	.byte	0x00, 0xf5, 0x21, 0x00


	//----- nvinfo : EIATTR_KPARAM_INFO
	.align		4
.L_362:
        /*0058*/ 	.byte	0x04, 0x17
        /*005a*/ 	.short	(.L_364 - .L_363)
.L_363:
        /*005c*/ 	.word	0x00000000
        /*0060*/ 	.short	0x0000
        /*0062*/ 	.short	0x0000
        /*0064*/ 	.byte	0x00, 0xf0, 0x21, 0x00


	//----- nvinfo : EIATTR_SPARSE_MMA_MASK
	.align		4
.L_364:
        /*0068*/ 	.byte	0x03, 0x50
        /*006a*/ 	.short	0x0000


	//----- nvinfo : EIATTR_MAXREG_COUNT
	.align		4
        /*006c*/ 	.byte	0x03, 0x1b
        /*006e*/ 	.short	0x00ff


	//----- nvinfo : EIATTR_NUM_BARRIERS
	.align		4
        /*0070*/ 	.byte	0x02, 0x4c
        /*0072*/ 	.byte	0x01
	.zero		1


	//----- nvinfo : EIATTR_MERCURY_ISA_VERSION
	.align		4
        /*0074*/ 	.byte	0x03, 0x5f
        /*0076*/ 	.short	0x0101


	//----- nvinfo : EIATTR_COOP_GROUP_MASK_REGIDS
	.align		4
        /*0078*/ 	.byte	0x04, 0x29
        /*007a*/ 	.short	(.L_366 - .L_365)


	//   ....[0]....
.L_365:
        /*007c*/ 	.word	0xffffffff


	//   ....[1]....
        /*0080*/ 	.word	0xffffffff


	//   ....[2]....
        /*0084*/ 	.word	0xffffffff


	//   ....[3]....
        /*0088*/ 	.word	0xffffffff


	//   ....[4]....
        /*008c*/ 	.word	0xffffffff


	//   ....[5]....
        /*0090*/ 	.word	0xffffffff


	//   ....[6]....
        /*0094*/ 	.word	0xffffffff


	//   ....[7]....
        /*0098*/ 	.word	0xffffffff


	//   ....[8]....
        /*009c*/ 	.word	0xffffffff


	//   ....[9]....
        /*00a0*/ 	.word	0xffffffff


	//   ....[10]....
        /*00a4*/ 	.word	0xffffffff


	//   ....[11]....
        /*00a8*/ 	.word	0xffffffff


	//   ....[12]....
        /*00ac*/ 	.word	0xffffffff


	//   ....[13]....
        /*00b0*/ 	.word	0xffffffff


	//   ....[14]....
        /*00b4*/ 	.word	0xffffffff


	//----- nvinfo : EIATTR_COOP_GROUP_INSTR_OFFSETS
	.align		4
.L_366:
        /*00b8*/ 	.byte	0x04, 0x28
        /*00ba*/ 	.short	(.L_368 - .L_367)


	//   ....[0]....
.L_367:
        /*00bc*/ 	.word	0x00000850


	//   ....[1]....
        /*00c0*/ 	.word	0x000008b0


	//   ....[2]....
        /*00c4*/ 	.word	0x00000910


	//   ....[3]....
        /*00c8*/ 	.word	0x00000970


	//   ....[4]....
        /*00cc*/ 	.word	0x000009d0


	//   ....[5]....
        /*00d0*/ 	.word	0x00000b60


	//   ....[6]....
        /*00d4*/ 	.word	0x00000c00


	//   ....[7]....
        /*00d8*/ 	.word	0x00000c80


	//   ....[8]....
        /*00dc*/ 	.word	0x00000ce0


	//   ....[9]....
        /*00e0*/ 	.word	0x00000d20


	//   ....[10]....
        /*00e4*/ 	.word	0x00001b90


	//   ....[11]....
        /*00e8*/ 	.word	0x00001bf0


	//   ....[12]....
        /*00ec*/ 	.word	0x00001c50


	//   ....[13]....
        /*00f0*/ 	.word	0x00001cb0


	//   ....[14]....
        /*00f4*/ 	.word	0x00001d10


	//----- nvinfo : EIATTR_VRC_CTA_INIT_COUNT
	.align		4
.L_368:
        /*00f8*/ 	.byte	0x02, 0x4a
	.zero		1
	.zero		1


	//----- nvinfo : EIATTR_EXIT_INSTR_OFFSETS
	.align		4
        /*00fc*/ 	.byte	0x04, 0x1c
        /*00fe*/ 	.short	(.L_370 - .L_369)


	//   ....[0]....
.L_369:
        /*0100*/ 	.word	0x000000a0


	//   ....[1]....
        /*0104*/ 	.word	0x000000e0


	//   ....[2]....
        /*0108*/ 	.word	0x00001e20


	//   ....[3]....
        /*010c*/ 	.word	0x00001e70


	//----- nvinfo : EIATTR_MAX_THREADS
	.align		4
.L_370:
        /*0110*/ 	.byte	0x04, 0x05
        /*0112*/ 	.short	(.L_372 - .L_371)
.L_371:
        /*0114*/ 	.word	0x00000100
        /*0118*/ 	.word	0x00000001
        /*011c*/ 	.word	0x00000001


	//----- nvinfo : EIATTR_CRS_STACK_SIZE
	.align		4
.L_372:
        /*0120*/ 	.byte	0x04, 0x1e
        /*0122*/ 	.short	(.L_374 - .L_373)
.L_373:
        /*0124*/ 	.word	0x00000000


	//----- nvinfo : EIATTR_CBANK_PARAM_SIZE
	.align		4
.L_374:
        /*0128*/ 	.byte	0x03, 0x19
        /*012a*/ 	.short	0x0021


	//----- nvinfo : EIATTR_PARAM_CBANK
	.align		4
        /*012c*/ 	.byte	0x04, 0x0a
        /*012e*/ 	.short	(.L_376 - .L_375)
	.align		4
.L_375:
        /*0130*/ 	.word	index@(.nv.constant0._ZN3cub18CUB_300001_SM_10006detail6reduce28DeviceReduceSingleTileKernelINS2_10policy_hubIjyN4cuda3std3__44plusIjEEE10Policy1000EN6thrust24THRUST_300001_SM_1000_NS6detail15normal_iteratorINSD_10device_ptrIjEEEEPjyS9_jjNS7_10__identityEEEvT0_T1_T2_T3_T4_T6_)
        /*0134*/ 	.short	0x0380
        /*0136*/ 	.short	0x0021


	//----- nvinfo : EIATTR_SW_WAR
	.align		4
.L_376:
        /*0138*/ 	.byte	0x04, 0x36
        /*013a*/ 	.short	(.L_378 - .L_377)
.L_377:
        /*013c*/ 	.word	0x00000008
.L_378:


//--------------------- .nv.info._ZN3cub18CUB_300001_SM_10006detail6reduce28DeviceReduceSingleTileKernelINS2_10policy_hubIjjN4cuda3std3__44plusIjEEE10Policy1000EPjSC_iS9_jjNS7_10__identityEEEvT0_T1_T2_T3_T4_T6_ --------------------------
	.section	.nv.info._ZN3cub18CUB_300001_SM_10006detail6reduce28DeviceReduceSingleTileKernelINS2_10policy_hubIjjN4cuda3std3__44plusIjEEE10Policy1000EPjSC_iS9_jjNS7_10__identityEEEvT0_T1_T2_T3_T4_T6_,"",@"SHT_CUDA_INFO"
	.sectionflags	@""
	.align	4


	//----- nvinfo : EIATTR_CUDA_API_VERSION
	.align		4
        /*0000*/ 	.byte	0x04, 0x37
        /*0002*/ 	.short	(.L_380 - .L_379)
.L_379:
        /*0004*/ 	.word	0x00000082


	//----- nvinfo : EIATTR_KPARAM_INFO
	.align		4
.L_380:
        /*0008*/ 	.byte	0x04, 0x17
        /*000a*/ 	.short	(.L_382 - .L_381)
.L_381:
        /*000c*/ 	.word	0x00000000
        /*0010*/ 	.short	0x0005
        /*0012*/ 	.short	0x001c
        /*0014*/ 	.byte	0x00, 0xf0, 0x05, 0x00


	//----- nvinfo : EIATTR_KPARAM_INFO
	.align		4
.L_382:
        /*0018*/ 	.byte	0x04, 0x17
        /*001a*/ 	.short	(.L_384 - .L_383)
.L_383:
        /*001c*/ 	.word	0x00000000
        /*0020*/ 	.short	0x0004
        /*0022*/ 	.short	0x0018
        /*0024*/ 	.byte	0x00, 0xf0, 0x11, 0x00


	//----- nvinfo : EIATTR_KPARAM_INFO
	.align		4
.L_384:
        /*0028*/ 	.byte	0x04, 0x17
        /*002a*/ 	.short	(.L_386 - .L_385)
.L_385:
        /*002c*/ 	.word	0x00000000
        /*0030*/ 	.short	0x0003
        /*0032*/ 	.short	0x0014
        /*0034*/ 	.byte	0x00, 0xf0, 0x05, 0x00


	//----- nvinfo : EIATTR_KPARAM_INFO
	.align		4
.L_386:
        /*0038*/ 	.byte	0x04, 0x17
        /*003a*/ 	.short	(.L_388 - .L_387)
.L_387:
        /*003c*/ 	.word	0x00000000
        /*0040*/ 	.short	0x0002
        /*0042*/ 	.short	0x0010
        /*0044*/ 	.byte	0x00, 0xf0, 0x11, 0x00


	//----- nvinfo : EIATTR_KPARAM_INFO
	.align		4
.L_388:
        /*0048*/ 	.byte	0x04, 0x17
        /*004a*/ 	.short	(.L_390 - .L_389)
.L_389:
        /*004c*/ 	.word	0x00000000
        /*0050*/ 	.short	0x0001
        /*0052*/ 	.short	0x0008
        /*0054*/ 	.byte	0x00, 0xf5, 0x21, 0x00


	//----- nvinfo : EIATTR_KPARAM_INFO
	.align		4
.L_390:
        /*0058*/ 	.byte	0x04, 0x17
        /*005a*/ 	.short	(.L_392 - .L_391)
.L_391:
        /*005c*/ 	.word	0x00000000
        /*0060*/ 	.short	0x0000
        /*0062*/ 	.short	0x0000
        /*0064*/ 	.byte	0x00, 0xf5, 0x21, 0x00


	//----- nvinfo : EIATTR_SPARSE_MMA_MASK
	.align		4
.L_392:
        /*0068*/ 	.byte	0x03, 0x50
        /*006a*/ 	.short	0x0000


	//----- nvinfo : EIATTR_MAXREG_COUNT
	.align		4
        /*006c*/ 	.byte	0x03, 0x1b
        /*006e*/ 	.short	0x00ff


	//----- nvinfo : EIATTR_NUM_BARRIERS
	.align		4
        /*0070*/ 	.byte	0x02, 0x4c
        /*0072*/ 	.byte	0x01
	.zero		1


	//----- nvinfo : EIATTR_MERCURY_ISA_VERSION
	.align		4
        /*0074*/ 	.byte	0x03, 0x5f
        /*0076*/ 	.short	0x0101


	//----- nvinfo : EIATTR_COOP_GROUP_MASK_REGIDS
	.align		4
        /*0078*/ 	.byte	0x04, 0x29
        /*007a*/ 	.short	(.L_394 - .L_393)


	//   ....[0]....
.L_393:
        /*007c*/ 	.word	0xffffffff


	//   ....[1]....
        /*0080*/ 	.word	0xffffffff


	//   ....[2]....
        /*0084*/ 	.word	0xffffffff


	//   ....[3]....
        /*0088*/ 	.word	0xffffffff


	//   ....[4]....
        /*008c*/ 	.word	0xffffffff


	//   ....[5]....
        /*0090*/ 	.word	0xffffffff


	//   ....[6]....
        /*0094*/ 	.word	0xffffffff


	//   ....[7]....
        /*0098*/ 	.word	0xffffffff


	//   ....[8]....
        /*009c*/ 	.word	0xffffffff


	//   ....[9]....
        /*00a0*/ 	.word	0xffffffff


	//   ....[10]....
        /*00a4*/ 	.word	0xffffffff


	//   ....[11]....
        /*00a8*/ 	.word	0xffffffff


	//   ....[12]....
        /*00ac*/ 	.word	0xffffffff


	//   ....[13]....
        /*00b0*/ 	.word	0xffffffff


	//   ....[14]....
        /*00b4*/ 	.word	0xffffffff


	//   ....[15]....
        /*00b8*/ 	.word	0xffffffff


	//   ....[16]....
        /*00bc*/ 	.word	0xffffffff


	//   ....[17]....
        /*00c0*/ 	.word	0xffffffff


	//   ....[18]....
        /*00c4*/ 	.word	0xffffffff


	//   ....[19]....
        /*00c8*/ 	.word	0xffffffff


	//   ....[20]....
        /*00cc*/ 	.word	0xffffffff


	//   ....[21]....
        /*00d0*/ 	.word	0xffffffff


	//   ....[22]....
        /*00d4*/ 	.word	0xffffffff


	//   ....[23]....
        /*00d8*/ 	.word	0xffffffff


	//   ....[24]....
        /*00dc*/ 	.word	0xffffffff


	//   ....[25]....
        /*00e0*/ 	.word	0xffffffff


	//   ....[26]....
        /*00e4*/ 	.word	0xffffffff


	//   ....[27]....
        /*00e8*/ 	.word	0xffffffff


	//   ....[28]....
        /*00ec*/ 	.word	0xffffffff


	//   ....[29]....
        /*00f0*/ 	.word	0xffffffff


	//----- nvinfo : EIATTR_COOP_GROUP_INSTR_OFFSETS
	.align		4
.L_394:
        /*00f4*/ 	.byte	0x04, 0x28
        /*00f6*/ 	.short	(.L_396 - .L_395)


	//   ....[0]....
.L_395:
        /*00f8*/ 	.word	0x00000890


	//   ....[1]....
        /*00fc*/ 	.word	0x000008f0


	//   ....[2]....
        /*0100*/ 	.word	0x00000940


	//   ....[3]....
        /*0104*/ 	.word	0x000009b0


	//   ....[4]....
        /*0108*/ 	.word	0x00000a10


	//   ....[5]....
        /*010c*/ 	.word	0x00000ba0


	//   ....[6]....
        /*0110*/ 	.word	0x00000c40


	//   ....[7]....
        /*0114*/ 	.word	0x00000cc0


	//   ....[8]....
        /*0118*/ 	.word	0x00000d20


	//   ....[9]....
        /*011c*/ 	.word	0x00000d60


	//   ....[10]....
        /*0120*/ 	.word	0x000019d0


	//   ....[11]....
        /*0124*/ 	.word	0x00001a30


	//   ....[12]....
        /*0128*/ 	.word	0x00001a90


	//   ....[13]....
        /*012c*/ 	.word	0x00001af0


	//   ....[14]....
        /*0130*/ 	.word	0x00001b50


	//   ....[15]....
        /*0134*/ 	.word	0x000023f0


	//   ....[16]....
        /*0138*/ 	.word	0x00002450


	//   ....[17]....
        /*013c*/ 	.word	0x000024a0


	//   ....[18]....
        /*0140*/ 	.word	0x00002510


	//   ....[19]....
        /*0144*/ 	.word	0x00002570


	//   ....[20]....
        /*0148*/ 	.word	0x00002700


	//   ....[21]....
        /*014c*/ 	.word	0x00002790


	//   ....[22]....
        /*0150*/ 	.word	0x000027e0


	//   ....[23]....
        /*0154*/ 	.word	0x00002850


	//   ....[24]....
        /*0158*/ 	.word	0x000028c0


	//   ....[25]....
        /*015c*/ 	.word	0x000036a0


	//   ....[26]....
        /*0160*/ 	.word	0x00003700


	//   ....[27]....
        /*0164*/ 	.word	0x00003760


	//   ....[28]....
        /*0168*/ 	.word	0x000037c0


	//   ....[29]....
        /*016c*/ 	.word	0x00003820


	//----- nvinfo : EIATTR_VRC_CTA_INIT_COUNT
	.align		4
.L_396:
        /*0170*/ 	.byte	0x02, 0x4a
	.zero		1
	.zero		1


	//----- nvinfo : EIATTR_EXIT_INSTR_OFFSETS
	.align		4
        /*0174*/ 	.byte	0x04, 0x1c
        /*0176*/ 	.short	(.L_398 - .L_397)


	//   ....[0]....
.L_397:
        /*0178*/ 	.word	0x00000080


	//   ....[1]....
        /*017c*/ 	.word	0x000000c0


	//   ....[2]....
        /*0180*/ 	.word	0x00003940


	//   ....[3]....
        /*0184*/ 	.word	0x00003990


	//----- nvinfo : EIATTR_MAX_THREADS
	.align		4
.L_398:
        /*0188*/ 	.byte	0x04, 0x05
        /*018a*/ 	.short	(.L_400 - .L_399)
.L_399:
        /*018c*/ 	.word	0x00000100
        /*0190*/ 	.word	0x00000001
        /*0194*/ 	.word	0x00000001


	//----- nvinfo : EIATTR_CRS_STACK_SIZE
	.align		4
.L_400:
        /*0198*/ 	.byte	0x04, 0x1e
        /*019a*/ 	.short	(.L_402 - .L_401)
.L_401:
        /*019c*/ 	.word	0x00000000


	//----- nvinfo : EIATTR_CBANK_PARAM_SIZE
	.align		4
.L_402:
        /*01a0*/ 	.byte	0x03, 0x19
        /*01a2*/ 	.short	0x001d


	//----- nvinfo : EIATTR_PARAM_CBANK
	.align		4
        /*01a4*/ 	.byte	0x04, 0x0a
        /*01a6*/ 	.short	(.L_404 - .L_403)
	.align		4
.L_403:
        /*01a8*/ 	.word	index@(.nv.constant0._ZN3cub18CUB_300001_SM_10006detail6reduce28DeviceReduceSingleTileKernelINS2_10policy_hubIjjN4cuda3std3__44plusIjEEE10Policy1000EPjSC_iS9_jjNS7_10__identityEEEvT0_T1_T2_T3_T4_T6_)
        /*01ac*/ 	.short	0x0380
        /*01ae*/ 	.short	0x001d


	//----- nvinfo : EIATTR_SW_WAR
	.align		4
.L_404:
        /*01b0*/ 	.byte	0x04, 0x36
        /*01b2*/ 	.short	(.L_406 - .L_405)
.L_405:
        /*01b4*/ 	.word	0x00000008
.L_406:


//--------------------- .nv.info._ZN3cub18CUB_300001_SM_10006detail6reduce18DeviceReduceKernelINS2_10policy_hubIjjN4cuda3std3__44plusIjEEE10Policy1000EN6thrust24THRUST_300001_SM_1000_NS6detail15normal_iteratorINSD_10device_ptrIjEEEEjS9_jNS7_10__identityEEEvT0_PT3_T1_NS0_13GridEvenShareISN_EET2_T4_ --------------------------
	.section	.nv.info._ZN3cub18CUB_300001_SM_10006detail6reduce18DeviceReduceKernelINS2_10policy_hubIjjN4cuda3std3__44plusIjEEE10Policy1000EN6thrust24THRUST_300001_SM_1000_NS6detail15normal_iteratorINSD_10device_ptrIjEEEEjS9_jNS7_10__identityEEEvT0_PT3_T1_NS0_13GridEvenShareISN_EET2_T4_,"",@"SHT_CUDA_INFO"
	.sectionflags	@""
	.align	4


	//----- nvinfo : EIATTR_CUDA_API_VERSION
	.align		4
        /*0000*/ 	.byte	0x04, 0x37
        /*0002*/ 	.short	(.L_408 - .L_407)
.L_407:
        /*0004*/ 	.word	0x00000082


	//----- nvinfo : EIATTR_KPARAM_INFO
	.align		4
.L_408:
        /*0008*/ 	.byte	0x04, 0x17
        /*000a*/ 	.short	(.L_410 - .L_409)
.L_409:
        /*000c*/ 	.word	0x00000000
        /*0010*/ 	.short	0x0005
        /*0012*/ 	.short	0x003d
        /*0014*/ 	.byte	0x00, 0xf0, 0x05, 0x00


	//----- nvinfo : EIATTR_KPARAM_INFO
	.align		4
.L_410:
        /*0018*/ 	.byte	0x04, 0x17
        /*001a*/ 	.short	(.L_412 - .L_411)
.L_411:
        /*001c*/ 	.word	0x00000000
        /*0020*/ 	.short	0x0004
        /*0022*/ 	.short	0x003c
        /*0024*/ 	.byte	0x00, 0xf0, 0x05, 0x00


	//----- nvinfo : EIATTR_KPARAM_INFO
	.align		4
.L_412:
        /*0028*/ 	.byte	0x04, 0x17
        /*002a*/ 	.short	(.L_414 - .L_413)
.L_413:
        /*002c*/ 	.word	0x00000000
        /*0030*/ 	.short	0x0003
        /*0032*/ 	.short	0x0014
        /*0034*/ 	.byte	0x00, 0xf0, 0xa1, 0x00


	//----- nvinfo : EIATTR_KPARAM_INFO
	.align		4
.L_414:
        /*0038*/ 	.byte	0x04, 0x17
        /*003a*/ 	.short	(.L_416 - .L_415)
.L_415:
        /*003c*/ 	.word	0x00000000
        /*0040*/ 	.short	0x0002
        /*0042*/ 	.short	0x0010
        /*0044*/ 	.byte	0x00, 0xf0, 0x11, 0x00


	//----- nvinfo : EIATTR_KPARAM_INFO
	.align		4
.L_416:
        /*0048*/ 	.byte	0x04, 0x17
        /*004a*/ 	.short	(.L_418 - .L_417)
.L_417:
        /*004c*/ 	.word	0x00000000
        /*0050*/ 	.short	0x0001
        /*0052*/ 	.short	0x0008
        /*0054*/ 	.byte	0x00, 0xf5, 0x21, 0x00


	//----- nvinfo : EIATTR_KPARAM_INFO
	.align		4
.L_418:
        /*0058*/ 	.byte	0x04, 0x17
        /*005a*/ 	.short	(.L_420 - .L_419)
.L_419:
        /*005c*/ 	.word	0x00000000
        /*0060*/ 	.short	0x0000
        /*0062*/ 	.short	0x0000
        /*0064*/ 	.byte	0x00, 0xf0, 0x21, 0x00


	//----- nvinfo : EIATTR_SPARSE_MMA_MASK
	.align		4
.L_420:
        /*0068*/ 	.byte	0x03, 0x50
        /*006a*/ 	.short	0x0000


	//----- nvinfo : EIATTR_MAXREG_COUNT
	.align		4
        /*006c*/ 	.byte	0x03, 0x1b
        /*006e*/ 	.short	0x00ff


	//----- nvinfo : EIATTR_NUM_BARRIERS
	.align		4
        /*0070*/ 	.byte	0x02, 0x4c
        /*0072*/ 	.byte	0x01
	.zero		1


	//----- nvinfo : EIATTR_MERCURY_ISA_VERSION
	.align		4
        /*0074*/ 	.byte	0x03, 0x5f
        /*0076*/ 	.short	0x0101


	//----- nvinfo : EIATTR_COOP_GROUP_MASK_REGIDS
	.align		4
        /*0078*/ 	.byte	0x04, 0x29
        /*007a*/ 	.short	(.L_422 - .L_421)


	//   ....[0]....
.L_421:
        /*007c*/ 	.word	0xffffffff


	//   ....[1]....
        /*0080*/ 	.word	0xffffffff


	//   ....[2]....
        /*0084*/ 	.word	0xffffffff


	//   ....[3]....
        /*0088*/ 	.word	0xffffffff


	//   ....[4]....
        /*008c*/ 	.word	0xffffffff


	//   ....[5]....
        /*0090*/ 	.word	0xffffffff


	//   ....[6]....
        /*0094*/ 	.word	0xffffffff


	//   ....[7]....
        /*0098*/ 	.word	0xffffffff


	//   ....[8]....
        /*009c*/ 	.word	0xffffffff


	//   ....[9]....
        /*00a0*/ 	.word	0xffffffff


	//   ....[10]....
        /*00a4*/ 	.word	0xffffffff


	//   ....[11]....
        /*00a8*/ 	.word	0xffffffff


	//   ....[12]....
        /*00ac*/ 	.word	0xffffffff


	//   ....[13]....
        /*00b0*/ 	.word	0xffffffff


	//   ....[14]....
        /*00b4*/ 	.word	0xffffffff


	//----- nvinfo : EIATTR_COOP_GROUP_INSTR_OFFSETS
	.align		4
.L_422:
        /*00b8*/ 	.byte	0x04, 0x28
        /*00ba*/ 	.short	(.L_424 - .L_423)


	//   ....[0]....
.L_423:
        /*00bc*/ 	.word	0x00000b10


	//   ....[1]....
        /*00c0*/ 	.word	0x00000b70


	//   ....[2]....
        /*00c4*/ 	.word	0x00000bd0


	//   ....[3]....
        /*00c8*/ 	.word	0x00000c30


	//   ....[4]....
        /*00cc*/ 	.word	0x00000c90


	//   ....[5]....
        /*00d0*/ 	.word	0x00000e20


	//   ....[6]....
        /*00d4*/ 	.word	0x00000ec0


	//   ....[7]....
        /*00d8*/ 	.word	0x00000f20


	//   ....[8]....
        /*00dc*/ 	.word	0x00000f80


	//   ....[9]....
        /*00e0*/ 	.word	0x00000fe0


	//   ....[10]....
        /*00e4*/ 	.word	0x00002100


	//   ....[11]....
        /*00e8*/ 	.word	0x00002170


	//   ....[12]....
        /*00ec*/ 	.word	0x000021c0


	//   ....[13]....
        /*00f0*/ 	.word	0x00002210


	//   ....[14]....
        /*00f4*/ 	.word	0x00002280


	//----- nvinfo : EIATTR_VRC_CTA_INIT_COUNT
	.align		4
.L_424:
        /*00f8*/ 	.byte	0x02, 0x4a
	.zero		1
	.zero		1


	//----- nvinfo : EIATTR_EXIT_INSTR_OFFSETS
	.align		4
        /*00fc*/ 	.byte	0x04, 0x1c
        /*00fe*/ 	.short	(.L_426 - .L_425)


	//   ....[0]....
.L_425:
        /*0100*/ 	.word	0x000023b0


	//   ....[1]....
        /*0104*/ 	.word	0x000023f0


	//----- nvinfo : EIATTR_MAX_THREADS
	.align		4
.L_426:
        /*0108*/ 	.byte	0x04, 0x05
        /*010a*/ 	.short	(.L_428 - .L_427)
.L_427:
        /*010c*/ 	.word	0x00000100
        /*0110*/ 	.word	0x00000001
        /*0114*/ 	.word	0x00000001


	//----- nvinfo : EIATTR_CRS_STACK_SIZE
	.align		4
.L_428:
        /*0118*/ 	.byte	0x04, 0x1e
        /*011a*/ 	.short	(.L_430 - .L_429)
.L_429:
        /*011c*/ 	.word	0x00000000


	//----- nvinfo : EIATTR_CBANK_PARAM_SIZE
	.align		4
.L_430:
        /*0120*/ 	.byte	0x03, 0x19
        /*0122*/ 	.short	0x003e


	//----- nvinfo : EIATTR_PARAM_CBANK
	.align		4
        /*0124*/ 	.byte	0x04, 0x0a
        /*0126*/ 	.short	(.L_432 - .L_431)
	.align		4
.L_431:
        /*0128*/ 	.word	index@(.nv.constant0._ZN3cub18CUB_300001_SM_10006detail6reduce18DeviceReduceKernelINS2_10policy_hubIjjN4cuda3std3__44plusIjEEE10Policy1000EN6thrust24THRUST_300001_SM_1000_NS6detail15normal_iteratorINSD_10device_ptrIjEEEEjS9_jNS7_10__identityEEEvT0_PT3_T1_NS0_13GridEvenShareISN_EET2_T4_)
        /*012c*/ 	.short	0x0380
        /*012e*/ 	.short	0x003e


	//----- nvinfo : EIATTR_SW_WAR
	.align		4
.L_432:
        /*0130*/ 	.byte	0x04, 0x36
        /*0132*/ 	.short	(.L_434 - .L_433)
.L_433:
        /*0134*/ 	.word	0x00000008
.L_434:


//--------------------- .nv.info._ZN3cub18CUB_300001_SM_10006detail6reduce28DeviceReduceSingleTileKernelINS2_10policy_hubIjjN4cuda3std3__44plusIjEEE10Policy1000EN6thrust24THRUST_300001_SM_1000_NS6detail15normal_iteratorINSD_10device_ptrIjEEEEPjjS9_jjNS7_10__identityEEEvT0_T1_T2_T3_T4_T6_ --------------------------
	.section	.nv.info._ZN3cub18CUB_300001_SM_10006detail6reduce28DeviceReduceSingleTileKernelINS2_10policy_hubIjjN4cuda3std3__44plusIjEEE10Policy1000EN6thrust24THRUST_300001_SM_1000_NS6detail15normal_iteratorINSD_10device_ptrIjEEEEPjjS9_jjNS7_10__identityEEEvT0_T1_T2_T3_T4_T6_,"",@"SHT_CUDA_INFO"
	.sectionflags	@""
	.align	4


	//----- nvinfo : EIATTR_CUDA_API_VERSION
	.align		4
        /*0000*/ 	.byte	0x04, 0x37
        /*0002*/ 	.short	(.L_436 - .L_435)
.L_435:
        /*0004*/ 	.word	0x00000082


	//----- nvinfo : EIATTR_KPARAM_INFO
	.align		4
.L_436:
        /*0008*/ 	.byte	0x04, 0x17
        /*000a*/ 	.short	(.L_438 - .L_437)
.L_437:
        /*000c*/ 	.word	0x00000000
        /*0010*/ 	.short	0x0005
        /*0012*/ 	.short	0x001c
        /*0014*/ 	.byte	0x00, 0xf0, 0x05, 0x00


	//----- nvinfo : EIATTR_KPARAM_INFO
	.align		4
.L_438:
        /*0018*/ 	.byte	0x04, 0x17
        /*001a*/ 	.short	(.L_440 - .L_439)
.L_439:
        /*001c*/ 	.word	0x00000000
        /*0020*/ 	.short	0x0004
        /*0022*/ 	.short	0x0018
        /*0024*/ 	.byte	0x00, 0xf0, 0x11, 0x00


	//----- nvinfo : EIATTR_KPARAM_INFO
	.align		4
.L_440:
        /*0028*/ 	.byte	0x04, 0x17
        /*002a*/ 	.short	(.L_442 - .L_441)
.L_441:
        /*002c*/ 	.word	0x00000000
        /*0030*/ 	.short	0x0003
        /*0032*/ 	.short	0x0014
        /*0034*/ 	.byte	0x00, 0xf0, 0x05, 0x00


	//----- nvinfo : EIATTR_KPARAM_INFO
	.align		4
.L_442:
        /*0038*/ 	.byte	0x04, 0x17
        /*003a*/ 	.short	(.L_444 - .L_443)
.L_443:
        /*003c*/ 	.word	0x00000000
        /*0040*/ 	.short	0x0002
        /*0042*/ 	.short	0x0010
        /*0044*/ 	.byte	0x00, 0xf0, 0x11, 0x00


	//----- nvinfo : EIATTR_KPARAM_INFO
	.align		4
.L_444:
        /*0048*/ 	.byte	0x04, 0x17
        /*004a*/ 	.short	(.L_446 - .L_445)
.L_445:
        /*004c*/ 	.word	0x00000000
        /*0050*/ 	.short	0x0001
        /*0052*/ 	.short	0x0008
        /*0054*/ 	.byte	0x00, 0xf5, 0x21, 0x00


	//----- nvinfo : EIATTR_KPARAM_INFO
	.align		4
.L_446:
        /*0058*/ 	.byte	0x04, 0x17
        /*005a*/ 	.short	(.L_448 - .L_447)
.L_447:
        /*005c*/ 	.word	0x00000000
        /*0060*/ 	.short	0x0000
        /*0062*/ 	.short	0x0000
        /*0064*/ 	.byte	0x00, 0xf0, 0x21, 0x00


	//----- nvinfo : EIATTR_SPARSE_MMA_MASK
	.align		4
.L_448:
        /*0068*/ 	.byte	0x03, 0x50
        /*006a*/ 	.short	0x0000


	//----- nvinfo : EIATTR_MAXREG_COUNT
	.align		4
        /*006c*/ 	.byte	0x03, 0x1b
        /*006e*/ 	.short	0x00ff


	//----- nvinfo : EIATTR_NUM_BARRIERS
	.align		4
        /*0070*/ 	.byte	0x02, 0x4c
        /*0072*/ 	.byte	0x01
	.zero		1


	//----- nvinfo : EIATTR_MERCURY_ISA_VERSION
	.align		4
        /*0074*/ 	.byte	0x03, 0x5f
        /*0076*/ 	.short	0x0101


	//----- nvinfo : EIATTR_COOP_GROUP_MASK_REGIDS
	.align		4
        /*0078*/ 	.byte	0x04, 0x29
        /*007a*/ 	.short	(.L_450 - .L_449)


	//   ....[0]....
.L_449:
        /*007c*/ 	.word	0xffffffff


	//   ....[1]....
        /*0080*/ 	.word	0xffffffff


	//   ....[2]....
        /*0084*/ 	.word	0xffffffff


	//   ....[3]....
        /*0088*/ 	.word	0xffffffff


	//   ....[4]....
        /*008c*/ 	.word	0xffffffff


	//   ....[5]....
        /*0090*/ 	.word	0xffffffff


	//   ....[6]....
        /*0094*/ 	.word	0xffffffff


	//   ....[7]....
        /*0098*/ 	.word	0xffffffff


	//   ....[8]....
        /*009c*/ 	.word	0xffffffff


	//   ....[9]....
        /*00a0*/ 	.word	0xffffffff


	//   ....[10]....
        /*00a4*/ 	.word	0xffffffff


	//   ....[11]....
        /*00a8*/ 	.word	0xffffffff


	//   ....[12]....
        /*00ac*/ 	.word	0xffffffff


	//   ....[13]....
        /*00b0*/ 	.word	0xffffffff


	//   ....[14]....
        /*00b4*/ 	.word	0xffffffff


	//----- nvinfo : EIATTR_COOP_GROUP_INSTR_OFFSETS
	.align		4
.L_450:
        /*00b8*/ 	.byte	0x04, 0x28
        /*00ba*/ 	.short	(.L_452 - .L_451)


	//   ....[0]....
.L_451:
        /*00bc*/ 	.word	0x00000830


	//   ....[1]....
        /*00c0*/ 	.word	0x00000890


	//   ....[2]....
        /*00c4*/ 	.word	0x000008f0


	//   ....[3]....
        /*00c8*/ 	.word	0x00000950


	//   ....[4]....
        /*00cc*/ 	.word	0x000009b0


	//   ....[5]....
        /*00d0*/ 	.word	0x00000b40


	//   ....[6]....
        /*00d4*/ 	.word	0x00000be0


	//   ....[7]....
        /*00d8*/ 	.word	0x00000c60


	//   ....[8]....
        /*00dc*/ 	.word	0x00000cc0


	//   ....[9]....
        /*00e0*/ 	.word	0x00000d00


	//   ....[10]....
        /*00e4*/ 	.word	0x00001cc0


	//   ....[11]....
        /*00e8*/ 	.word	0x00001d20


	//   ....[12]....
        /*00ec*/ 	.word	0x00001d80


	//   ....[13]....
        /*00f0*/ 	.word	0x00001de0


	//   ....[14]....
        /*00f4*/ 	.word	0x00001e40


	//----- nvinfo : EIATTR_VRC_CTA_INIT_COUNT
	.align		4
.L_452:
        /*00f8*/ 	.byte	0x02, 0x4a
	.zero		1
	.zero		1


	//----- nvinfo : EIATTR_EXIT_INSTR_OFFSETS
	.align		4
        /*00fc*/ 	.byte	0x04, 0x1c
        /*00fe*/ 	.short	(.L_454 - .L_453)


	//   ....[0]....
.L_453:
        /*0100*/ 	.word	0x00000080


	//   ....[1]....
        /*0104*/ 	.word	0x000000c0


	//   ....[2]....
        /*0108*/ 	.word	0x00001f60


	//   ....[3]....
        /*010c*/ 	.word	0x00001fb0


	//----- nvinfo : EIATTR_MAX_THREADS
	.align		4
.L_454:
        /*0110*/ 	.byte	0x04, 0x05
        /*0112*/ 	.short	(.L_456 - .L_455)
.L_455:
        /*0114*/ 	.word	0x00000100
        /*0118*/ 	.word	0x00000001
        /*011c*/ 	.word	0x00000001


	//----- nvinfo : EIATTR_CRS_STACK_SIZE
	.align		4
.L_456:
        /*0120*/ 	.byte	0x04, 0x1e
        /*0122*/ 	.short	(.L_458 - .L_457)
.L_457:
        /*0124*/ 	.word	0x00000000


	//----- nvinfo : EIATTR_CBANK_PARAM_SIZE
	.align		4
.L_458:
        /*0128*/ 	.byte	0x03, 0x19
        /*012a*/ 	.short	0x001d


	//----- nvinfo : EIATTR_PARAM_CBANK
	.align		4
        /*012c*/ 	.byte	0x04, 0x0a
        /*012e*/ 	.short	(.L_460 - .L_459)
	.align		4
.L_459:
        /*0130*/ 	.word	index@(.nv.constant0._ZN3cub18CUB_300001_SM_10006detail6reduce28DeviceReduceSingleTileKernelINS2_10policy_hubIjjN4cuda3std3__44plusIjEEE10Policy1000EN6thrust24THRUST_300001_SM_1000_NS6detail15normal_iteratorINSD_10device_ptrIjEEEEPjjS9_jjNS7_10__identityEEEvT0_T1_T2_T3_T4_T6_)
        /*0134*/ 	.short	0x0380
        /*0136*/ 	.short	0x001d


	//----- nvinfo : EIATTR_SW_WAR
	.align		4
.L_460:
        /*0138*/ 	.byte	0x04, 0x36
        /*013a*/ 	.short	(.L_462 - .L_461)
.L_461:
        /*013c*/ 	.word	0x00000008
.L_462:


//--------------------- .nv.info._ZN3cub18CUB_300001_SM_10006detail11EmptyKernelIvEEvv --------------------------
	.section	.nv.info._ZN3cub18CUB_300001_SM_10006detail11EmptyKernelIvEEvv,"",@"SHT_CUDA_INFO"
	.sectionflags	@""
	.align	4


	//----- nvinfo : EIATTR_CUDA_API_VERSION
	.align		4
        /*0000*/ 	.byte	0x04, 0x37
        /*0002*/ 	.short	(.L_464 - .L_463)
.L_463:
        /*0004*/ 	.word	0x00000082


	//----- nvinfo : EIATTR_SPARSE_MMA_MASK
	.align		4
.L_464:
        /*0008*/ 	.byte	0x03, 0x50
        /*000a*/ 	.short	0x0000


	//----- nvinfo : EIATTR_MAXREG_COUNT
	.align		4
        /*000c*/ 	.byte	0x03, 0x1b
        /*000e*/ 	.short	0x00ff


	//----- nvinfo : EIATTR_MERCURY_ISA_VERSION
	.align		4
        /*0010*/ 	.byte	0x03, 0x5f
        /*0012*/ 	.short	0x0101


	//----- nvinfo : EIATTR_VRC_CTA_INIT_COUNT
	.align		4
        /*0014*/ 	.byte	0x02, 0x4a
	.zero		1
	.zero		1


	//----- nvinfo : EIATTR_EXIT_INSTR_OFFSETS
	.align		4
        /*0018*/ 	.byte	0x04, 0x1c
        /*001a*/ 	.short	(.L_466 - .L_465)


	//   ....[0]....
.L_465:
        /*001c*/ 	.word	0x00000010


	//----- nvinfo : EIATTR_SW_WAR
	.align		4
.L_466:
        /*0020*/ 	.byte	0x04, 0x36
        /*0022*/ 	.short	(.L_468 - .L_467)
.L_467:
        /*0024*/ 	.word	0x00000008
.L_468:


//--------------------- .nv.callgraph             --------------------------
	.section	.nv.callgraph,"",@"SHT_CUDA_CALLGRAPH"
	.align	4
	.sectionentsize	8
	.align		4
        /*0000*/ 	.word	0x00000000
	.align		4
        /*0004*/ 	.word	0xffffffff
	.align		4
        /*0008*/ 	.word	0x00000000
	.align		4
        /*000c*/ 	.word	0xfffffffe
	.align		4
        /*0010*/ 	.word	0x00000000
	.align		4
        /*0014*/ 	.word	0xfffffffd
	.align		4
        /*0018*/ 	.word	0x00000000
	.align		4
        /*001c*/ 	.word	0xfffffffc


//--------------------- .nv.constant4             --------------------------
	.section	.nv.constant4,"a",@progbits
	.align	8
	.align		8
.nv.constant4:
        /*0000*/ 	.dword	_ZN41_INTERNAL_b3b63ccf_4_k_cu_c5b6d98f_1784634cuda3std3__45__cpo5beginE
	.align		8
        /*0008*/ 	.dword	_ZN41_INTERNAL_b3b63ccf_4_k_cu_c5b6d98f_1784634cuda3std3__45__cpo3endE
	.align		8
        /*0010*/ 	.dword	_ZN41_INTERNAL_b3b63ccf_4_k_cu_c5b6d98f_1784634cuda3std3__45__cpo6cbeginE
	.align		8
        /*0018*/ 	.dword	_ZN41_INTERNAL_b3b63ccf_4_k_cu_c5b6d98f_1784634cuda3std3__45__cpo4cendE
	.align		8
        /*0020*/ 	.dword	_ZN41_INTERNAL_b3b63ccf_4_k_cu_c5b6d98f_1784634cuda3std3__45__cpo6rbeginE
	.align		8
        /*0028*/ 	.dword	_ZN41_INTERNAL_b3b63ccf_4_k_cu_c5b6d98f_1784634cuda3std3__45__cpo4rendE
	.align		8
        /*0030*/ 	.dword	_ZN41_INTERNAL_b3b63ccf_4_k_cu_c5b6d98f_1784634cuda3std3__45__cpo7crbeginE
	.align		8
        /*0038*/ 	.dword	_ZN41_INTERNAL_b3b63ccf_4_k_cu_c5b6d98f_1784634cuda3std3__45__cpo5crendE
	.align		8
        /*0040*/ 	.dword	_ZN41_INTERNAL_b3b63ccf_4_k_cu_c5b6d98f_1784634cuda3std3__443_GLOBAL__N__b3b63ccf_4_k_cu_c5b6d98f_1784636ignoreE
	.align		8
        /*0048*/ 	.dword	_ZN41_INTERNAL_b3b63ccf_4_k_cu_c5b6d98f_1784634cuda3std3__419piecewise_constructE
	.align		8
        /*0050*/ 	.dword	_ZN41_INTERNAL_b3b63ccf_4_k_cu_c5b6d98f_1784634cuda3std3__48in_placeE
	.align		8
        /*0058*/ 	.dword	_ZN41_INTERNAL_b3b63ccf_4_k_cu_c5b6d98f_1784634cuda3std3__420unreachable_sentinelE
	.align		8
        /*0060*/ 	.dword	_ZN41_INTERNAL_b3b63ccf_4_k_cu_c5b6d98f_1784634cuda3std3__47nulloptE
	.align		8
        /*0068*/ 	.dword	_ZN41_INTERNAL_b3b63ccf_4_k_cu_c5b6d98f_1784634cuda3std3__48unexpectE
	.align		8
        /*0070*/ 	.dword	_ZN41_INTERNAL_b3b63ccf_4_k_cu_c5b6d98f_1784634cuda3std6ranges3__45__cpo4swapE
	.align		8
        /*0078*/ 	.dword	_ZN41_INTERNAL_b3b63ccf_4_k_cu_c5b6d98f_1784634cuda3std6ranges3__45__cpo9iter_moveE
	.align		8
        /*0080*/ 	.dword	_ZN41_INTERNAL_b3b63ccf_4_k_cu_c5b6d98f_1784634cuda3std6ranges3__45__cpo5beginE
	.align		8
        /*0088*/ 	.dword	_ZN41_INTERNAL_b3b63ccf_4_k_cu_c5b6d98f_1784634cuda3std6ranges3__45__cpo3endE
	.align		8
        /*0090*/ 	.dword	_ZN41_INTERNAL_b3b63ccf_4_k_cu_c5b6d98f_1784634cuda3std6ranges3__45__cpo6cbeginE
	.align		8
        /*0098*/ 	.dword	_ZN41_INTERNAL_b3b63ccf_4_k_cu_c5b6d98f_1784634cuda3std6ranges3__45__cpo4cendE
	.align		8
        /*00a0*/ 	.dword	_ZN41_INTERNAL_b3b63ccf_4_k_cu_c5b6d98f_1784634cuda3std6ranges3__45__cpo7advanceE
	.align		8
        /*00a8*/ 	.dword	_ZN41_INTERNAL_b3b63ccf_4_k_cu_c5b6d98f_1784634cuda3std6ranges3__45__cpo9iter_swapE
	.align		8
        /*00b0*/ 	.dword	_ZN41_INTERNAL_b3b63ccf_4_k_cu_c5b6d98f_1784634cuda3std6ranges3__45__cpo4nextE
	.align		8
        /*00b8*/ 	.dword	_ZN41_INTERNAL_b3b63ccf_4_k_cu_c5b6d98f_1784634cuda3std6ranges3__45__cpo4prevE
	.align		8
        /*00c0*/ 	.dword	_ZN41_INTERNAL_b3b63ccf_4_k_cu_c5b6d98f_1784634cuda3std6ranges3__45__cpo4dataE
	.align		8
        /*00c8*/ 	.dword	_ZN41_INTERNAL_b3b63ccf_4_k_cu_c5b6d98f_1784634cuda3std6ranges3__45__cpo5cdataE
	.align		8
        /*00d0*/ 	.dword	_ZN41_INTERNAL_b3b63ccf_4_k_cu_c5b6d98f_1784634cuda3std6ranges3__45__cpo4sizeE
	.align		8
        /*00d8*/ 	.dword	_ZN41_INTERNAL_b3b63ccf_4_k_cu_c5b6d98f_1784634cuda3std6ranges3__45__cpo5ssizeE
	.align		8
        /*00e0*/ 	.dword	_ZN41_INTERNAL_b3b63ccf_4_k_cu_c5b6d98f_1784634cuda3std6ranges3__45__cpo8distanceE
	.align		8
        /*00e8*/ 	.dword	_ZN41_INTERNAL_b3b63ccf_4_k_cu_c5b6d98f_1784636thrust24THRUST_300001_SM_1000_NS8cuda_cub3parE
	.align		8
        /*00f0*/ 	.dword	_ZN41_INTERNAL_b3b63ccf_4_k_cu_c5b6d98f_1784636thrust24THRUST_300001_SM_1000_NS8cuda_cub10par_nosyncE
	.align		8
        /*00f8*/ 	.dword	_ZN41_INTERNAL_b3b63ccf_4_k_cu_c5b6d98f_1784636thrust24THRUST_300001_SM_1000_NS6system6detail10sequential3seqE
	.align		8
        /*0100*/ 	.dword	_ZN41_INTERNAL_b3b63ccf_4_k_cu_c5b6d98f_1784636thrust24THRUST_300001_SM_1000_NS12placeholders2_1E
	.align		8
        /*0108*/ 	.dword	_ZN41_INTERNAL_b3b63ccf_4_k_cu_c5b6d98f_1784636thrust24THRUST_300001_SM_1000_NS12placeholders2_2E
	.align		8
        /*0110*/ 	.dword	_ZN41_INTERNAL_b3b63ccf_4_k_cu_c5b6d98f_1784636thrust24THRUST_300001_SM_1000_NS12placeholders2_3E
	.align		8
        /*0118*/ 	.dword	_ZN41_INTERNAL_b3b63ccf_4_k_cu_c5b6d98f_1784636thrust24THRUST_300001_SM_1000_NS12placeholders2_4E
	.align		8
        /*0120*/ 	.dword	_ZN41_INTERNAL_b3b63ccf_4_k_cu_c5b6d98f_1784636thrust24THRUST_300001_SM_1000_NS12placeholders2_5E
	.align		8
        /*0128*/ 	.dword	_ZN41_INTERNAL_b3b63ccf_4_k_cu_c5b6d98f_1784636thrust24THRUST_300001_SM_1000_NS12placeholders2_6E
	.align		8
        /*0130*/ 	.dword	_ZN41_INTERNAL_b3b63ccf_4_k_cu_c5b6d98f_1784636thrust24THRUST_300001_SM_1000_NS12placeholders2_7E
	.align		8
        /*0138*/ 	.dword	_ZN41_INTERNAL_b3b63ccf_4_k_cu_c5b6d98f_1784636thrust24THRUST_300001_SM_1000_NS12placeholders2_8E
	.align		8
        /*0140*/ 	.dword	_ZN41_INTERNAL_b3b63ccf_4_k_cu_c5b6d98f_1784636thrust24THRUST_300001_SM_1000_NS12placeholders2_9E
	.align		8
        /*0148*/ 	.dword	_ZN41_INTERNAL_b3b63ccf_4_k_cu_c5b6d98f_1784636thrust24THRUST_300001_SM_1000_NS12placeholders3_10E
	.align		8
        /*0150*/ 	.dword	_ZN41_INTERNAL_b3b63ccf_4_k_cu_c5b6d98f_1784636thrust24THRUST_300001_SM_1000_NS3seqE


//--------------------- .text._ZN3cub18CUB_300001_SM_10006detail6reduce28DeviceReduceSingleTileKernelINS2_10policy_hubIfyN4cuda3std3__44plusIfEEE10Policy1000EPfSC_iS9_ffNS7_10__identityEEEvT0_T1_T2_T3_T4_T6_ --------------------------
	.section	.text._ZN3cub18CUB_300001_SM_10006detail6reduce28DeviceReduceSingleTileKernelINS2_10policy_hubIfyN4cuda3std3__44plusIfEEE10Policy1000EPfSC_iS9_ffNS7_10__identityEEEvT0_T1_T2_T3_T4_T6_,"ax",@progbits
	.align	128
        .global         _ZN3cub18CUB_300001_SM_10006detail6reduce28DeviceReduceSingleTileKernelINS2_10policy_hubIfyN4cuda3std3__44plusIfEEE10Policy1000EPfSC_iS9_ffNS7_10__identityEEEvT0_T1_T2_T3_T4_T6_
        .type           _ZN3cub18CUB_300001_SM_10006detail6reduce28DeviceReduceSingleTileKernelINS2_10policy_hubIfyN4cuda3std3__44plusIfEEE10Policy1000EPfSC_iS9_ffNS7_10__identityEEEvT0_T1_T2_T3_T4_T6_,@function
        .size           _ZN3cub18CUB_300001_SM_10006detail6reduce28DeviceReduceSingleTileKernelINS2_10policy_hubIfyN4cuda3std3__44plusIfEEE10Policy1000EPfSC_iS9_ffNS7_10__identityEEEvT0_T1_T2_T3_T4_T6_,(.L_x_471 - _ZN3cub18CUB_300001_SM_10006detail6reduce28DeviceReduceSingleTileKernelINS2_10policy_hubIfyN4cuda3std3__44plusIfEEE10Policy1000EPfSC_iS9_ffNS7_10__identityEEEvT0_T1_T2_T3_T4_T6_)
        .other          _ZN3cub18CUB_300001_SM_10006detail6reduce28DeviceReduceSingleTileKernelINS2_10policy_hubIfyN4cuda3std3__44plusIfEEE10Policy1000EPfSC_iS9_ffNS7_10__identityEEEvT0_T1_T2_T3_T4_T6_,@"STO_CUDA_ENTRY STV_DEFAULT"
_ZN3cub18CUB_300001_SM_10006detail6reduce28DeviceReduceSingleTileKernelINS2_10policy_hubIfyN4cuda3std3__44plusIfEEE10Policy1000EPfSC_iS9_ffNS7_10__identityEEEvT0_T1_T2_T3_T4_T6_:
.text._ZN3cub18CUB_300001_SM_10006detail6reduce28DeviceReduceSingleTileKernelINS2_10policy_hubIfyN4cuda3std3__44plusIfEEE10Policy1000EPfSC_iS9_ffNS7_10__identityEEEvT0_T1_T2_T3_T4_T6_:
[----:B------:R-:W-:Y:S01]  /*0000*/  LDC R1, c[0x0][0x37c] ;  /* 0x0000df00ff017b82 */ /* 0x000fe20000000800 */
[----:B------:R-:W0:Y:S01]  /*0010*/  LDCU UR4, c[0x0][0x390] ;  /* 0x00007200ff0477ac */ /* 0x000e220008000800 */
[----:B------:R-:W1:Y:S01]  /*0020*/  LDCU.64 UR6, c[0x0][0x358] ;  /* 0x00006b00ff0677ac */ /* 0x000e620008000a00 */
[----:B0-----:R-:W-:-:S04]  /*0030*/  MOV R20, UR4 ;  /* 0x0000000400147c02 */ /* 0x001fc80008000f00 */
[----:B------:R-:W-:-:S13]  /*0040*/  ISETP.NE.AND P0, PT, R20, RZ, PT ;  /* 0x000000ff1400720c */ /* 0x000fda0003f05270 */
[----:B-1----:R-:W-:Y:S05]  /*0050*/  @P0 BRA `(.L_x_0) ;  /* 0x00000000001c0947 */ /* 0x002fea0003800000 */
[----:B------:R-:W0:Y:S02]  /*0060*/  S2R R0, SR_TID.X ;  /* 0x0000000000007919 */ /* 0x000e240000002100 */
[----:B0-----:R-:W-:-:S13]  /*0070*/  ISETP.NE.AND P0, PT, R0, RZ, PT ;  /* 0x000000ff0000720c */ /* 0x001fda0003f05270 */
[----:B------:R-:W-:Y:S05]  /*0080*/  @P0 EXIT ;  /* 0x000000000000094d */ /* 0x000fea0003800000 */
[----:B------:R-:W0:Y:S08]  /*0090*/  LDC R5, c[0x0][0x398] ;  /* 0x0000e600ff057b82 */ /* 0x000e300000000800 */
[----:B------:R-:W0:Y:S02]  /*00a0*/  LDC.64 R2, c[0x0][0x388] ;  /* 0x0000e200ff027b82 */ /* 0x000e240000000a00 */
[----:B0-----:R-:W-:Y:S01]  /*00b0*/  STG.E desc[UR6][R2.64], R5 ;  /* 0x0000000502007986 */ /* 0x001fe2000c101906 */
[----:B------:R-:W-:Y:S05]  /*00c0*/  EXIT ;  /* 0x000000000000794d */ /* 0x000fea0003800000 */
.L_x_0:
[----:B------:R-:W0:Y:S01]  /*00d0*/  LDCU UR4, c[0x0][0x380] ;  /* 0x00007000ff0477ac */ /* 0x000e220008000800 */
[----:B------:R-:W-:Y:S01]  /*00e0*/  BSSY.RECONVERGENT B0, `(.L_x_1) ;  /* 0x00003ca000007945 */ /* 0x000fe20003800200 */
[----:B0-----:R-:W-:-:S09]  /*00f0*/  ULOP3.LUT UP0, URZ, UR4, 0xf, URZ, 0xc0, !UPT ;  /* 0x0000000f04ff7892 */ /* 0x001fd2000f80c0ff */
[----:B------:R-:W-:Y:S05]  /*0100*/  BRA.U UP0, `(.L_x_2) ;  /* 0x0000001d00607547 */ /* 0x000fea000b800000 */
[----:B------:R-:W-:-:S13]  /*0110*/  ISETP.GT.AND P0, PT, R20, 0xfff, PT ;  /* 0x00000fff1400780c */ /* 0x000fda0003f04270 */
[----:B------:R-:W-:Y:S05]  /*0120*/  @P0 BRA `(.L_x_3) ;  /* 0x0000000c00a80947 */ /* 0x000fea0003800000 */
[----:B------:R-:W0:Y:S01]  /*0130*/  S2R R9, SR_TID.X ;  /* 0x0000000000097919 */ /* 0x000e220000002100 */
[----:B------:R-:W-:Y:S01]  /*0140*/  BSSY.RECONVERGENT B1, `(.L_x_4) ;  /* 0x0000009000017945 */ /* 0x000fe20003800200 */
[----:B------:R-:W-:Y:S01]  /*0150*/  HFMA2 R0, -RZ, RZ, 0, 0 ;  /* 0x00000000ff007431 */ /* 0x000fe200000001ff */
[----:B0-----:R-:W-:Y:S02]  /*0160*/  ISETP.GE.AND P0, PT, R9, R20, PT ;  /* 0x000000140900720c */ /* 0x001fe40003f06270 */
[----:B------:R-:W-:-:S11]  /*0170*/  MOV R11, R9 ;  /* 0x00000009000b7202 */ /* 0x000fd60000000f00 */
[----:B------:R-:W-:Y:S05]  /*0180*/  @P0 BRA `(.L_x_5) ;  /* 0x0000000000100947 */ /* 0x000fea0003800000 */
[----:B------:R-:W0:Y:S02]  /*0190*/  LDC.64 R2, c[0x0][0x380] ;  /* 0x0000e000ff027b82 */ /* 0x000e240000000a00 */
[----:B0-----:R-:W-:-:S05]  /*01a0*/  IMAD.WIDE.U32 R2, R9, 0x4, R2 ;  /* 0x0000000409027825 */ /* 0x001fca00078e0002 */
[----:B------:R0:W5:Y:S01]  /*01b0*/  LDG.E.CONSTANT R0, desc[UR6][R2.64] ;  /* 0x0000000602007981 */ /* 0x000162000c1e9900 */
[----:B------:R-:W-:-:S07]  /*01c0*/  IADD3 R11, PT, PT, R9, 0x100, RZ ;  /* 0x00000100090b7810 */ /* 0x000fce0007ffe0ff */
.L_x_5:
[----:B------:R-:W-:Y:S05]  /*01d0*/  BSYNC.RECONVERGENT B1 ;  /* 0x0000000000017941 */ /* 0x000fea0003800200 */
.L_x_4:
[----:B------:R-:W-:Y:S01]  /*01e0*/  ISETP.GE.AND P0, PT, R11, R20, PT ;  /* 0x000000140b00720c */ /* 0x000fe20003f06270 */
[----:B------:R-:W-:-:S12]  /*01f0*/  BSSY.RECONVERGENT B1, `(.L_x_6) ;  /* 0x0000074000017945 */ /* 0x000fd80003800200 */
[----:B------:R-:W-:Y:S05]  /*0200*/  @P0 BRA `(.L_x_7) ;  /* 0x0000000400c80947 */ /* 0x000fea0003800000 */
[----:B0-----:R-:W-:Y:S01]  /*0210*/  LOP3.LUT R3, RZ, R11, RZ, 0x33, !PT ;  /* 0x0000000bff037212 */ /* 0x001fe200078e33ff */
[----:B------:R-:W-:Y:S03]  /*0220*/  BSSY.RECONVERGENT B2, `(.L_x_8) ;  /* 0x0000015000027945 */ /* 0x000fe60003800200 */
[----:B------:R-:W-:-:S04]  /*0230*/  IADD3 R4, PT, PT, R3, R20, RZ ;  /* 0x0000001403047210 */ /* 0x000fc80007ffe0ff */
[C---:B------:R-:W-:Y:S02]  /*0240*/  LOP3.LUT R2, R4.reuse, 0x300, RZ, 0xc0, !PT ;  /* 0x0000030004027812 */ /* 0x040fe400078ec0ff */
[----:B------:R-:W-:Y:S02]  /*0250*/  ISETP.GE.U32.AND P1, PT, R4, 0x300, PT ;  /* 0x000003000400780c */ /* 0x000fe40003f26070 */
[----:B------:R-:W-:-:S13]  /*0260*/  ISETP.NE.AND P0, PT, R2, 0x300, PT ;  /* 0x000003000200780c */ /* 0x000fda0003f05270 */
[----:B------:R-:W-:Y:S05]  /*0270*/  @!P0 BRA `(.L_x_9) ;  /* 0x00000000003c8947 */ /* 0x000fea0003800000 */
[----:B------:R-:W0:Y:S01]  /*0280*/  LDC.64 R2, c[0x0][0x380] ;  /* 0x0000e000ff027b82 */ /* 0x000e220000000a00 */
[----:B------:R-:W-:-:S04]  /*0290*/  LEA.HI R4, R4, 0x1, RZ, 0x18 ;  /* 0x0000000104047811 */ /* 0x000fc800078fc0ff */
[----:B------:R-:W-:-:S04]  /*02a0*/  LOP3.LUT R4, R4, 0x3, RZ, 0xc0, !PT ;  /* 0x0000000304047812 */ /* 0x000fc800078ec0ff */
[----:B------:R-:W-:Y:S01]  /*02b0*/  IADD3 R4, PT, PT, -R4, RZ, RZ ;  /* 0x000000ff04047210 */ /* 0x000fe20007ffe1ff */
[----:B0-----:R-:W-:-:S05]  /*02c0*/  IMAD.WIDE.U32 R2, R11, 0x4, R2 ;  /* 0x000000040b027825 */ /* 0x001fca00078e0002 */
[----:B------:R-:W-:-:S07]  /*02d0*/  MOV R5, R3 ;  /* 0x0000000300057202 */ /* 0x000fce0000000f00 */
.L_x_10:
[----:B------:R-:W-:-:S06]  /*02e0*/  MOV R3, R5 ;  /* 0x0000000500037202 */ /* 0x000fcc0000000f00 */
[----:B------:R0:W2:Y:S01]  /*02f0*/  LDG.E.CONSTANT R3, desc[UR6][R2.64] ;  /* 0x0000000602037981 */ /* 0x0000a2000c1e9900 */
[----:B------:R-:W-:Y:S01]  /*0300*/  IADD3 R4, PT, PT, R4, 0x1, RZ ;  /* 0x0000000104047810 */ /* 0x000fe20007ffe0ff */
[----:B------:R-:W-:-:S03]  /*0310*/  VIADD R11, R11, 0x100 ;  /* 0x000001000b0b7836 */ /* 0x000fc60000000000 */
[----:B------:R-:W-:Y:S02]  /*0320*/  ISETP.NE.AND P0, PT, R4, RZ, PT ;  /* 0x000000ff0400720c */ /* 0x000fe40003f05270 */
[----:B0-----:R-:W-:-:S04]  /*0330*/  IADD3 R2, P2, PT, R2, 0x400, RZ ;  /* 0x0000040002027810 */ /* 0x001fc80007f5e0ff */
[----:B------:R-:W-:Y:S01]  /*0340*/  IADD3.X R5, PT, PT, RZ, R5, RZ, P2, !PT ;  /* 0x00000005ff057210 */ /* 0x000fe200017fe4ff */
[----:B--2--5:R-:W-:-:S06]  /*0350*/  FADD R0, R3, R0 ;  /* 0x0000000003007221 */ /* 0x024fcc0000000000 */
[----:B------:R-:W-:Y:S05]  /*0360*/  @P0 BRA `(.L_x_10) ;  /* 0xfffffffc00dc0947 */ /* 0x000fea000383ffff */
.L_x_9:
[----:B------:R-:W-:Y:S05]  /*0370*/  BSYNC.RECONVERGENT B2 ;  /* 0x0000000000027941 */ /* 0x000fea0003800200 */
.L_x_8:
[----:B------:R-:W-:Y:S05]  /*0380*/  @!P1 BRA `(.L_x_7) ;  /* 0x0000000400689947 */ /* 0x000fea0003800000 */
[----:B------:R-:W-:Y:S01]  /*0390*/  IADD3 R2, PT, PT, -R11, R20, RZ ;  /* 0x000000140b027210 */ /* 0x000fe20007ffe1ff */
[----:B------:R-:W-:Y:S01]  /*03a0*/  BSSY.RECONVERGENT B2, `(.L_x_11) ;  /* 0x0000031000027945 */ /* 0x000fe20003800200 */
[----:B------:R-:W-:Y:S02]  /*03b0*/  PLOP3.LUT P0, PT, PT, PT, PT, 0x80, 0x8 ;  /* 0x000000000008781c */ /* 0x000fe40003f0f070 */
[----:B------:R-:W-:-:S13]  /*03c0*/  ISETP.GT.AND P1, PT, R2, 0xc00, PT ;  /* 0x00000c000200780c */ /* 0x000fda0003f24270 */
[----:B------:R-:W-:Y:S05]  /*03d0*/  @!P1 BRA `(.L_x_12) ;  /* 0x0000000000b49947 */ /* 0x000fea0003800000 */
[----:B------:R-:W-:Y:S02]  /*03e0*/  PLOP3.LUT P0, PT, PT, PT, PT, 0x8, 0x80 ;  /* 0x000000000080781c */ /* 0x000fe40003f0e170 */
[----:B------:R-:W-:-:S11]  /*03f0*/  IADD3 R8, PT, PT, R20, -0xc00, RZ ;  /* 0xfffff40014087810 */ /* 0x000fd60007ffe0ff */
.L_x_13:
[----:B------:R-:W0:Y:S01]  /*0400*/  LDC.64 R6, c[0x0][0x380] ;  /* 0x0000e000ff067b82 */ /* 0x000e220000000a00 */
[C---:B------:R-:W-:Y:S01]  /*0410*/  IADD3 R5, PT, PT, R11.reuse, 0x400, RZ ;  /* 0x000004000b057810 */ /* 0x040fe20007ffe0ff */
[----:B0-----:R-:W-:-:S05]  /*0420*/  IMAD.WIDE R24, R11, 0x4, R6 ;  /* 0x000000040b187825 */ /* 0x001fca00078e0206 */
[----:B------:R-:W2:Y:S04]  /*0430*/  LDG.E.CONSTANT R13, desc[UR6][R24.64] ;  /* 0x00000006180d7981 */ /* 0x000ea8000c1e9900 */
[----:B------:R-:W3:Y:S01]  /*0440*/  LDG.E.CONSTANT R10, desc[UR6][R24.64+0x400] ;  /* 0x00040006180a7981 */ /* 0x000ee2000c1e9900 */
[----:B------:R-:W-:-:S03]  /*0450*/  IMAD.WIDE R4, R5, 0x4, R6 ;  /* 0x0000000405047825 */ /* 0x000fc600078e0206 */
[----:B------:R-:W4:Y:S04]  /*0460*/  LDG.E.CONSTANT R12, desc[UR6][R24.64+0x800] ;  /* 0x00080006180c7981 */ /* 0x000f28000c1e9900 */
[----:B------:R-:W4:Y:S04]  /*0470*/  LDG.E.CONSTANT R17, desc[UR6][R24.64+0xc00] ;  /* 0x000c000618117981 */ /* 0x000f28000c1e9900 */
[----:B------:R-:W4:Y:S01]  /*0480*/  LDG.E.CONSTANT R16, desc[UR6][R4.64] ;  /* 0x0000000604107981 */ /* 0x000f22000c1e9900 */
[----:B------:R-:W-:-:S03]  /*0490*/  IADD3 R3, PT, PT, R11, 0x800, RZ ;  /* 0x000008000b037810 */ /* 0x000fc60007ffe0ff */
[----:B------:R-:W4:Y:S04]  /*04a0*/  LDG.E.CONSTANT R15, desc[UR6][R4.64+0x400] ;  /* 0x00040006040f7981 */ /* 0x000f28000c1e9900 */
[----:B------:R-:W4:Y:S01]  /*04b0*/  LDG.E.CONSTANT R14, desc[UR6][R4.64+0x800] ;  /* 0x00080006040e7981 */ /* 0x000f22000c1e9900 */
[----:B------:R-:W-:-:S03]  /*04c0*/  IMAD.WIDE R2, R3, 0x4, R6 ;  /* 0x0000000403027825 */ /* 0x000fc600078e0206 */
[----:B------:R-:W4:Y:S04]  /*04d0*/  LDG.E.CONSTANT R22, desc[UR6][R4.64+0xc00] ;  /* 0x000c000604167981 */ /* 0x000f28000c1e9900 */
[----:B------:R-:W4:Y:S01]  /*04e0*/  LDG.E.CONSTANT R21, desc[UR6][R2.64] ;  /* 0x0000000602157981 */ /* 0x000f22000c1e9900 */
[----:B------:R-:W-:-:S03]  /*04f0*/  IADD3 R23, PT, PT, R11, 0xc00, RZ ;  /* 0x00000c000b177810 */ /* 0x000fc60007ffe0ff */
[----:B------:R-:W4:Y:S04]  /*0500*/  LDG.E.CONSTANT R19, desc[UR6][R2.64+0x400] ;  /* 0x0004000602137981 */ /* 0x000f28000c1e9900 */
[----:B------:R-:W4:Y:S01]  /*0510*/  LDG.E.CONSTANT R18, desc[UR6][R2.64+0x800] ;  /* 0x0008000602127981 */ /* 0x000f22000c1e9900 */
[----:B------:R-:W-:-:S03]  /*0520*/  IMAD.WIDE R6, R23, 0x4, R6 ;  /* 0x0000000417067825 */ /* 0x000fc600078e0206 */
[----:B------:R-:W4:Y:S04]  /*0530*/  LDG.E.CONSTANT R26, desc[UR6][R2.64+0xc00] ;  /* 0x000c0006021a7981 */ /* 0x000f28000c1e9900 */
[----:B------:R-:W4:Y:S04]  /*0540*/  LDG.E.CONSTANT R25, desc[UR6][R6.64] ;  /* 0x0000000606197981 */ /* 0x000f28000c1e9900 */
[----:B------:R-:W4:Y:S04]  /*0550*/  LDG.E.CONSTANT R23, desc[UR6][R6.64+0x400] ;  /* 0x0004000606177981 */ /* 0x000f28000c1e9900 */
[----:B------:R-:W4:Y:S04]  /*0560*/  LDG.E.CONSTANT R24, desc[UR6][R6.64+0x800] ;  /* 0x0008000606187981 */ /* 0x000f28000c1e9900 */
[----:B------:R-:W4:Y:S01]  /*0570*/  LDG.E.CONSTANT R27, desc[UR6][R6.64+0xc00] ;  /* 0x000c0006061b7981 */ /* 0x000f22000c1e9900 */
[----:B------:R-:W-:-:S04]  /*0580*/  IADD3 R11, PT, PT, R11, 0x1000, RZ ;  /* 0x000010000b0b7810 */ /* 0x000fc80007ffe0ff */
[----:B------:R-:W-:Y:S01]  /*0590*/  ISETP.GE.AND P1, PT, R11, R8, PT ;  /* 0x000000080b00720c */ /* 0x000fe20003f26270 */
[----:B--2--5:R-:W-:-:S04]  /*05a0*/  FADD R13, R13, R0 ;  /* 0x000000000d0d7221 */ /* 0x024fc80000000000 */
[----:B---3--:R-:W-:-:S04]  /*05b0*/  FADD R13, R13, R10 ;  /* 0x0000000a0d0d7221 */ /* 0x008fc80000000000 */
[----:B----4-:R-:W-:-:S04]  /*05c0*/  FADD R12, R13, R12 ;  /* 0x0000000c0d0c7221 */ /* 0x010fc80000000000 */
[----:B------:R-:W-:-:S04]  /*05d0*/  FADD R17, R12, R17 ;  /* 0x000000110c117221 */ /* 0x000fc80000000000 */
        /* <DEDUP_REMOVED lines=11> */
[----:B------:R-:W-:Y:S01]  /*0690*/  FADD R0, R24, R27 ;  /* 0x0000001b18007221 */ /* 0x000fe20000000000 */
[----:B------:R-:W-:Y:S06]  /*06a0*/  @!P1 BRA `(.L_x_13) ;  /* 0xfffffffc00549947 */ /* 0x000fec000383ffff */
.L_x_12:
[----:B------:R-:W-:Y:S05]  /*06b0*/  BSYNC.RECONVERGENT B2 ;  /* 0x0000000000027941 */ /* 0x000fea0003800200 */
.L_x_11:
[----:B------:R-:W-:Y:S01]  /*06c0*/  IADD3 R2, PT, PT, -R11, R20, RZ ;  /* 0x000000140b027210 */ /* 0x000fe20007ffe1ff */
[----:B------:R-:W-:Y:S03]  /*06d0*/  BSSY.RECONVERGENT B2, `(.L_x_14) ;  /* 0x0000019000027945 */ /* 0x000fe60003800200 */
[----:B------:R-:W-:-:S13]  /*06e0*/  ISETP.GT.AND P1, PT, R2, 0x400, PT ;  /* 0x000004000200780c */ /* 0x000fda0003f24270 */
[----:B------:R-:W-:Y:S05]  /*06f0*/  @!P1 BRA `(.L_x_15) ;  /* 0x0000000000589947 */ /* 0x000fea0003800000 */
[----:B------:R-:W0:Y:S01]  /*0700*/  LDC.64 R4, c[0x0][0x380] ;  /* 0x0000e000ff047b82 */ /* 0x000e220000000a00 */
[C---:B------:R-:W-:Y:S02]  /*0710*/  VIADD R15, R11.reuse, 0x400 ;  /* 0x000004000b0f7836 */ /* 0x040fe40000000000 */
[----:B0-----:R-:W-:-:S05]  /*0720*/  IMAD.WIDE R2, R11, 0x4, R4 ;  /* 0x000000040b027825 */ /* 0x001fca00078e0204 */
[----:B------:R-:W2:Y:S04]  /*0730*/  LDG.E.CONSTANT R7, desc[UR6][R2.64] ;  /* 0x0000000602077981 */ /* 0x000ea8000c1e9900 */
[----:B------:R-:W3:Y:S01]  /*0740*/  LDG.E.CONSTANT R6, desc[UR6][R2.64+0x400] ;  /* 0x0004000602067981 */ /* 0x000ee2000c1e9900 */
[----:B------:R-:W-:-:S03]  /*0750*/  IMAD.WIDE R4, R15, 0x4, R4 ;  /* 0x000000040f047825 */ /* 0x000fc600078e0204 */
[----:B------:R-:W4:Y:S04]  /*0760*/  LDG.E.CONSTANT R13, desc[UR6][R2.64+0x800] ;  /* 0x00080006020d7981 */ /* 0x000f28000c1e9900 */
[----:B------:R-:W4:Y:S04]  /*0770*/  LDG.E.CONSTANT R15, desc[UR6][R2.64+0xc00] ;  /* 0x000c0006020f7981 */ /* 0x000f28000c1e9900 */
[----:B------:R-:W4:Y:S04]  /*0780*/  LDG.E.CONSTANT R17, desc[UR6][R4.64] ;  /* 0x0000000604117981 */ /* 0x000f28000c1e9900 */
[----:B------:R-:W4:Y:S04]  /*0790*/  LDG.E.CONSTANT R19, desc[UR6][R4.64+0x400] ;  /* 0x0004000604137981 */ /* 0x000f28000c1e9900 */
[----:B------:R-:W4:Y:S04]  /*07a0*/  LDG.E.CONSTANT R21, desc[UR6][R4.64+0x800] ;  /* 0x0008000604157981 */ /* 0x000f28000c1e9900 */
[----:B------:R-:W4:Y:S01]  /*07b0*/  LDG.E.CONSTANT R23, desc[UR6][R4.64+0xc00] ;  /* 0x000c000604177981 */ /* 0x000f22000c1e9900 */
[----:B------:R-:W-:-:S02]  /*07c0*/  PLOP3.LUT P0, PT, PT, PT, PT, 0x8, 0x80 ;  /* 0x000000000080781c */ /* 0x000fc40003f0e170 */
[----:B------:R-:W-:Y:S01]  /*07d0*/  IADD3 R11, PT, PT, R11, 0x800, RZ ;  /* 0x000008000b0b7810 */ /* 0x000fe20007ffe0ff */
[----:B--2--5:R-:W-:-:S04]  /*07e0*/  FADD R7, R0, R7 ;  /* 0x0000000700077221 */ /* 0x024fc80000000000 */
[----:B---3--:R-:W-:-:S04]  /*07f0*/  FADD R6, R7, R6 ;  /* 0x0000000607067221 */ /* 0x008fc80000000000 */
[----:B----4-:R-:W-:-:S04]  /*0800*/  FADD R6, R6, R13 ;  /* 0x0000000d06067221 */ /* 0x010fc80000000000 */
[----:B------:R-:W-:-:S04]  /*0810*/  FADD R6, R6, R15 ;  /* 0x0000000f06067221 */ /* 0x000fc80000000000 */
[----:B------:R-:W-:-:S04]  /*0820*/  FADD R6, R6, R17 ;  /* 0x0000001106067221 */ /* 0x000fc80000000000 */
[----:B------:R-:W-:-:S04]  /*0830*/  FADD R6, R6, R19 ;  /* 0x0000001306067221 */ /* 0x000fc80000000000 */
[----:B------:R-:W-:-:S04]  /*0840*/  FADD R6, R6, R21 ;  /* 0x0000001506067221 */ /* 0x000fc80000000000 */
[----:B------:R-:W-:-:S07]  /*0850*/  FADD R0, R6, R23 ;  /* 0x0000001706007221 */ /* 0x000fce0000000000 */
.L_x_15:
[----:B------:R-:W-:Y:S05]  /*0860*/  BSYNC.RECONVERGENT B2 ;  /* 0x0000000000027941 */ /* 0x000fea0003800200 */
.L_x_14:
[----:B------:R-:W-:-:S13]  /*0870*/  ISETP.LT.OR P0, PT, R11, R20, P0 ;  /* 0x000000140b00720c */ /* 0x000fda0000701670 */
[----:B------:R-:W-:Y:S05]  /*0880*/  @!P0 BRA `(.L_x_7) ;  /* 0x0000000000288947 */ /* 0x000fea0003800000 */
[----:B------:R-:W0:Y:S02]  /*0890*/  LDC.64 R2, c[0x0][0x380] ;  /* 0x0000e000ff027b82 */ /* 0x000e240000000a00 */
[----:B0-----:R-:W-:-:S05]  /*08a0*/  IMAD.WIDE R2, R11, 0x4, R2 ;  /* 0x000000040b027825 */ /* 0x001fca00078e0202 */
[----:B------:R-:W2:Y:S04]  /*08b0*/  LDG.E.CONSTANT R5, desc[UR6][R2.64] ;  /* 0x0000000602057981 */ /* 0x000ea8000c1e9900 */
[----:B------:R-:W3:Y:S04]  /*08c0*/  LDG.E.CONSTANT R4, desc[UR6][R2.64+0x400] ;  /* 0x0004000602047981 */ /* 0x000ee8000c1e9900 */
[----:B------:R-:W4:Y:S04]  /*08d0*/  LDG.E.CONSTANT R7, desc[UR6][R2.64+0x800] ;  /* 0x0008000602077981 */ /* 0x000f28000c1e9900 */
[----:B------:R-:W4:Y:S01]  /*08e0*/  LDG.E.CONSTANT R11, desc[UR6][R2.64+0xc00] ;  /* 0x000c0006020b7981 */ /* 0x000f22000c1e9900 */
[----:B--2--5:R-:W-:-:S04]  /*08f0*/  FADD R5, R0, R5 ;  /* 0x0000000500057221 */ /* 0x024fc80000000000 */
[----:B---3--:R-:W-:-:S04]  /*0900*/  FADD R4, R5, R4 ;  /* 0x0000000405047221 */ /* 0x008fc80000000000 */
[----:B----4-:R-:W-:-:S04]  /*0910*/  FADD R4, R4, R7 ;  /* 0x0000000704047221 */ /* 0x010fc80000000000 */
[----:B------:R-:W-:-:S07]  /*0920*/  FADD R0, R4, R11 ;  /* 0x0000000b04007221 */ /* 0x000fce0000000000 */
.L_x_7:
[----:B------:R-:W-:Y:S05]  /*0930*/  BSYNC.RECONVERGENT B1 ;  /* 0x0000000000017941 */ /* 0x000fea0003800200 */
.L_x_6:
[----:B------:R-:W-:Y:S02]  /*0940*/  ISETP.GE.AND P0, PT, R20, 0x100, PT ;  /* 0x000001001400780c */ /* 0x000fe40003f06270 */
[----:B-----5:R-:W-:-:S11]  /*0950*/  MOV R7, R0 ;  /* 0x0000000000077202 */ /* 0x020fd60000000f00 */
[----:B------:R-:W-:Y:S05]  /*0960*/  @!P0 BRA `(.L_x_16) ;  /* 0x0000000000ac8947 */ /* 0x000fea0003800000 */
[----:B------:R-:W1:Y:S01]  /*0970*/  S2R R6, SR_LANEID ;  /* 0x0000000000067919 */ /* 0x000e620000000000 */
[----:B------:R-:W2:Y:S02]  /*0980*/  SHFL.DOWN PT, R0, R7, 0x1, 0x1f ;  /* 0x08201f0007007f89 */ /* 0x000ea400000e0000 */
[----:B--2---:R-:W-:Y:S01]  /*0990*/  FADD R0, R0, R7 ;  /* 0x0000000700007221 */ /* 0x004fe20000000000 */
[C---:B-1----:R-:W-:Y:S02]  /*09a0*/  ISETP.GT.AND P0, PT, R6.reuse, 0x1e, PT ;  /* 0x0000001e0600780c */ /* 0x042fe40003f04270 */
[C---:B------:R-:W-:Y:S02]  /*09b0*/  ISETP.NE.AND P1, PT, R6.reuse, RZ, PT ;  /* 0x000000ff0600720c */ /* 0x040fe40003f25270 */
[----:B------:R-:W-:Y:S02]  /*09c0*/  FSEL R0, R7, R0, P0 ;  /* 0x0000000007007208 */ /* 0x000fe40000000000 */
[----:B------:R-:W-:-:S03]  /*09d0*/  ISETP.GT.AND P0, PT, R6, 0x1d, PT ;  /* 0x0000001d0600780c */ /* 0x000fc60003f04270 */
[----:B0-----:R-:W0:Y:S06]  /*09e0*/  SHFL.DOWN PT, R3, R0, 0x2, 0x1f ;  /* 0x08401f0000037f89 */ /* 0x001e2c00000e0000 */
[----:B------:R-:W1:Y:S01]  /*09f0*/  @!P1 S2R R5, SR_CgaCtaId ;  /* 0x0000000000059919 */ /* 0x000e620000008800 */
[----:B------:R-:W-:Y:S02]  /*0a00*/  @!P1 MOV R4, 0x400 ;  /* 0x0000040000049802 */ /* 0x000fe40000000f00 */
[----:B------:R-:W-:-:S04]  /*0a10*/  @!P1 SHF.R.U32.HI R2, RZ, 0x3, R9 ;  /* 0x00000003ff029819 */ /* 0x000fc80000011609 */
[----:B------:R-:W-:Y:S01]  /*0a20*/  @!P1 LOP3.LUT R2, R2, 0x7c, RZ, 0xc0, !PT ;  /* 0x0000007c02029812 */ /* 0x000fe200078ec0ff */
[----:B0-----:R-:W-:Y:S01]  /*0a30*/  @!P0 FADD R0, R0, R3 ;  /* 0x0000000300008221 */ /* 0x001fe20000000000 */
[----:B------:R-:W-:-:S04]  /*0a40*/  ISETP.GT.AND P0, PT, R6, 0x1b, PT ;  /* 0x0000001b0600780c */ /* 0x000fc80003f04270 */
[----:B------:R-:W0:Y:S01]  /*0a50*/  SHFL.DOWN PT, R3, R0, 0x4, 0x1f ;  /* 0x08801f0000037f89 */ /* 0x000e2200000e0000 */
[----:B-1----:R-:W-:-:S04]  /*0a60*/  @!P1 LEA R5, R5, R4, 0x18 ;  /* 0x0000000405059211 */ /* 0x002fc800078ec0ff */
[----:B------:R-:W-:-:S04]  /*0a70*/  @!P1 IADD3 R2, PT, PT, R2, R5, RZ ;  /* 0x0000000502029210 */ /* 0x000fc80007ffe0ff */
[----:B0-----:R-:W-:Y:S01]  /*0a80*/  @!P0 FADD R0, R0, R3 ;  /* 0x0000000300008221 */ /* 0x001fe20000000000 */
[----:B------:R-:W-:-:S04]  /*0a90*/  ISETP.GT.AND P0, PT, R6, 0x17, PT ;  /* 0x000000170600780c */ /* 0x000fc80003f04270 */
[----:B------:R-:W0:Y:S09]  /*0aa0*/  SHFL.DOWN PT, R3, R0, 0x8, 0x1f ;  /* 0x09001f0000037f89 */ /* 0x000e3200000e0000 */
[----:B0-----:R-:W-:Y:S01]  /*0ab0*/  @!P0 FADD R0, R0, R3 ;  /* 0x0000000300008221 */ /* 0x001fe20000000000 */
[----:B------:R-:W-:-:S04]  /*0ac0*/  ISETP.NE.AND P0, PT, R9, RZ, PT ;  /* 0x000000ff0900720c */ /* 0x000fc80003f05270 */
[----:B------:R-:W0:Y:S02]  /*0ad0*/  SHFL.DOWN PT, R3, R0, 0x10, 0x1f ;  /* 0x0a001f0000037f89 */ /* 0x000e2400000e0000 */
[----:B0-----:R-:W-:-:S05]  /*0ae0*/  FADD R3, R0, R3 ;  /* 0x0000000300037221 */ /* 0x001fca0000000000 */
[----:B------:R0:W-:Y:S01]  /*0af0*/  @!P1 STS [R2+0x8], R3 ;  /* 0x0000080302009388 */ /* 0x0001e20000000800 */
[----:B------:R-:W-:Y:S01]  /*0b00*/  BAR.SYNC.DEFER_BLOCKING 0x0 ;  /* 0x0000000000007b1d */ /* 0x000fe20000010000 */
[----:B------:R-:W-:-:S04]  /*0b10*/  ISETP.GT.AND P1, PT, R6, 0xf, PT ;  /* 0x0000000f0600780c */ /* 0x000fc80003f24270 */
[----:B------:R-:W-:Y:S01]  /*0b20*/  FSEL R0, R0, R3, P1 ;  /* 0x0000000300007208 */ /* 0x000fe20000800000 */
[----:B------:R-:W-:Y:S08]  /*0b30*/  @P0 BRA `(.L_x_17) ;  /* 0x0000003000900947 */ /* 0x000ff00003800000 */
[----:B------:R-:W1:Y:S01]  /*0b40*/  S2UR UR5, SR_CgaCtaId ;  /* 0x00000000000579c3 */ /* 0x000e620000008800 */
[----:B------:R-:W-:Y:S02]  /*0b50*/  UMOV UR4, 0x400 ;  /* 0x0000040000047882 */ /* 0x000fe40000000000 */
[----:B-1----:R-:W-:-:S09]  /*0b60*/  ULEA UR4, UR5, UR4, 0x18 ;  /* 0x0000000405047291 */ /* 0x002fd2000f8ec0ff */
[----:B0-----:R-:W0:Y:S04]  /*0b70*/  LDS R3, [UR4+0xc] ;  /* 0x00000c04ff037984 */ /* 0x001e280008000800 */
[----:B------:R-:W1:Y:S04]  /*0b80*/  LDS.128 R4, [UR4+0x10] ;  /* 0x00001004ff047984 */ /* 0x000e680008000c00 */
[----:B------:R-:W2:Y:S01]  /*0b90*/  LDS.64 R8, [UR4+0x20] ;  /* 0x00002004ff087984 */ /* 0x000ea20008000a00 */
[----:B0-----:R-:W-:-:S04]  /*0ba0*/  FADD R3, R0, R3 ;  /* 0x0000000300037221 */ /* 0x001fc80000000000 */
[----:B-1----:R-:W-:-:S04]  /*0bb0*/  FADD R4, R3, R4 ;  /* 0x0000000403047221 */ /* 0x002fc80000000000 */
[----:B------:R-:W-:-:S04]  /*0bc0*/  FADD R5, R4, R5 ;  /* 0x0000000504057221 */ /* 0x000fc80000000000 */
[----:B------:R-:W-:-:S04]  /*0bd0*/  FADD R6, R5, R6 ;  /* 0x0000000605067221 */ /* 0x000fc80000000000 */
[----:B------:R-:W-:-:S04]  /*0be0*/  FADD R7, R6, R7 ;  /* 0x0000000706077221 */ /* 0x000fc80000000000 */
[----:B--2---:R-:W-:-:S04]  /*0bf0*/  FADD R8, R7, R8 ;  /* 0x0000000807087221 */ /* 0x004fc80000000000 */
[----:B------:R-:W-:Y:S01]  /*0c00*/  FADD R0, R8, R9 ;  /* 0x0000000908007221 */ /* 0x000fe20000000000 */
[----:B------:R-:W-:Y:S06]  /*0c10*/  BRA `(.L_x_17) ;  /* 0x0000003000587947 */ /* 0x000fec0003800000 */
.L_x_16:
[----:B------:R-:W1:Y:S01]  /*0c20*/  S2R R4, SR_LANEID ;  /* 0x0000000000047919 */ /* 0x000e620000000000 */
[----:B------:R-:W-:-:S04]  /*0c30*/  LOP3.LUT R0, R9, 0x3e0, RZ, 0xc0, !PT ;  /* 0x000003e009007812 */ /* 0x000fc800078ec0ff */
[----:B0-----:R-:W-:Y:S02]  /*0c40*/  IADD3 R3, PT, PT, R0, 0x20, RZ ;  /* 0x0000002000037810 */ /* 0x001fe40007ffe0ff */
[----:B------:R-:W-:Y:S02]  /*0c50*/  LOP3.LUT R5, RZ, R0, RZ, 0x33, !PT ;  /* 0x00000000ff057212 */ /* 0x000fe400078e33ff */
[-C--:B------:R-:W-:Y:S02]  /*0c60*/  ISETP.GT.AND P0, PT, R3, R20.reuse, PT ;  /* 0x000000140300720c */ /* 0x080fe40003f04270 */
[----:B------:R-:W-:-:S04]  /*0c70*/  IADD3 R5, PT, PT, R5, R20, RZ ;  /* 0x0000001405057210 */ /* 0x000fc80007ffe0ff */
[----:B------:R-:W-:-:S05]  /*0c80*/  SEL R5, R5, 0x1f, P0 ;  /* 0x0000001f05057807 */ /* 0x000fca0000000000 */
[----:B------:R-:W0:Y:S01]  /*0c90*/  SHFL.DOWN PT, R0, R7, 0x1, R5 ;  /* 0x0820000007007989 */ /* 0x000e2200000e0005 */
[C---:B-1----:R-:W-:Y:S02]  /*0ca0*/  ISETP.GE.AND P0, PT, R4.reuse, R5, PT ;  /* 0x000000050400720c */ /* 0x042fe40003f06270 */
[C---:B------:R-:W-:Y:S02]  /*0cb0*/  IADD3 R2, PT, PT, R4.reuse, 0x2, RZ ;  /* 0x0000000204027810 */ /* 0x040fe40007ffe0ff */
[----:B------:R-:W-:-:S09]  /*0cc0*/  ISETP.NE.AND P1, PT, R4, RZ, PT ;  /* 0x000000ff0400720c */ /* 0x000fd20003f25270 */
[----:B0-----:R-:W-:Y:S01]  /*0cd0*/  @!P0 FADD R7, R0, R7 ;  /* 0x0000000700078221 */ /* 0x001fe20000000000 */
[-C--:B------:R-:W-:Y:S02]  /*0ce0*/  ISETP.GT.AND P0, PT, R2, R5.reuse, PT ;  /* 0x000000050200720c */ /* 0x080fe40003f04270 */
[----:B------:R-:W-:Y:S01]  /*0cf0*/  IADD3 R2, PT, PT, R4, 0x4, RZ ;  /* 0x0000000404027810 */ /* 0x000fe20007ffe0ff */
[----:B------:R-:W0:Y:S01]  /*0d00*/  @!P1 S2R R6, SR_CgaCtaId ;  /* 0x0000000000069919 */ /* 0x000e220000008800 */
[----:B------:R-:W-:Y:S01]  /*0d10*/  @!P1 MOV R3, 0x400 ;  /* 0x0000040000039802 */ /* 0x000fe20000000f00 */
[----:B------:R-:W1:Y:S08]  /*0d20*/  SHFL.DOWN PT, R0, R7, 0x2, R5 ;  /* 0x0840000007007989 */ /* 0x000e7000000e0005 */
[----:B-1----:R-:W-:Y:S01]  /*0d30*/  @!P0 FADD R7, R7, R0 ;  /* 0x0000000007078221 */ /* 0x002fe20000000000 */
[----:B------:R-:W-:-:S02]  /*0d40*/  ISETP.GT.AND P0, PT, R2, R5, PT ;  /* 0x000000050200720c */ /* 0x000fc40003f04270 */
[----:B------:R-:W-:Y:S02]  /*0d50*/  IADD3 R2, PT, PT, R4, 0x8, RZ ;  /* 0x0000000804027810 */ /* 0x000fe40007ffe0ff */
[----:B------:R-:W1:Y:S01]  /*0d60*/  SHFL.DOWN PT, R0, R7, 0x4, R5 ;  /* 0x0880000007007989 */ /* 0x000e6200000e0005 */
[----:B0-----:R-:W-:-:S08]  /*0d70*/  @!P1 LEA R3, R6, R3, 0x18 ;  /* 0x0000000306039211 */ /* 0x001fd000078ec0ff */
[----:B-1----:R-:W-:Y:S01]  /*0d80*/  @!P0 FADD R7, R7, R0 ;  /* 0x0000000007078221 */ /* 0x002fe20000000000 */
[----:B------:R-:W-:Y:S01]  /*0d90*/  ISETP.GT.AND P0, PT, R2, R5, PT ;  /* 0x000000050200720c */ /* 0x000fe20003f04270 */
[----:B------:R-:W-:-:S03]  /*0da0*/  VIADD R2, R4, 0x10 ;  /* 0x0000001004027836 */ /* 0x000fc60000000000 */
[----:B------:R-:W0:Y:S09]  /*0db0*/  SHFL.DOWN PT, R0, R7, 0x8, R5 ;  /* 0x0900000007007989 */ /* 0x000e3200000e0005 */
[----:B0-----:R-:W-:Y:S01]  /*0dc0*/  @!P0 FADD R7, R7, R0 ;  /* 0x0000000007078221 */ /* 0x001fe20000000000 */
[----:B------:R-:W-:-:S02]  /*0dd0*/  ISETP.GT.AND P0, PT, R2, R5, PT ;  /* 0x000000050200720c */ /* 0x000fc40003f04270 */
[----:B------:R-:W-:Y:S02]  /*0de0*/  @!P1 SHF.R.U32.HI R2, RZ, 0x3, R9 ;  /* 0x00000003ff029819 */ /* 0x000fe40000011609 */
[----:B------:R-:W0:Y:S02]  /*0df0*/  SHFL.DOWN PT, R0, R7, 0x10, R5 ;  /* 0x0a00000007007989 */ /* 0x000e2400000e0005 */
[----:B------:R-:W-:-:S04]  /*0e00*/  @!P1 LOP3.LUT R2, R2, 0x7c, RZ, 0xc0, !PT ;  /* 0x0000007c02029812 */ /* 0x000fc800078ec0ff */
[----:B------:R-:W-:-:S03]  /*0e10*/  @!P1 IADD3 R3, PT, PT, R2, R3, RZ ;  /* 0x0000000302039210 */ /* 0x000fc60007ffe0ff */
[----:B0-----:R-:W-:Y:S01]  /*0e20*/  @!P0 FADD R7, R7, R0 ;  /* 0x0000000007078221 */ /* 0x001fe20000000000 */
[----:B------:R-:W-:-:S04]  /*0e30*/  ISETP.NE.AND P0, PT, R9, RZ, PT ;  /* 0x000000ff0900720c */ /* 0x000fc80003f05270 */
[----:B------:R-:W-:-:S05]  /*0e40*/  MOV R0, R7 ;  /* 0x0000000700007202 */ /* 0x000fca0000000f00 */
[----:B------:R4:W-:Y:S01]  /*0e50*/  @!P1 STS [R3+0x8], R0 ;  /* 0x0000080003009388 */ /* 0x0009e20000000800 */
[----:B------:R-:W-:Y:S06]  /*0e60*/  BAR.SYNC.DEFER_BLOCKING 0x0 ;  /* 0x0000000000007b1d */ /* 0x000fec0000010000 */
[----:B------:R-:W-:Y:S05]  /*0e70*/  @P0 BRA `(.L_x_17) ;  /* 0x0000002c00c00947 */ /* 0x000fea0003800000 */
[----:B------:R-:W0:Y:S01]  /*0e80*/  S2UR UR5, SR_CgaCtaId ;  /* 0x00000000000579c3 */ /* 0x000e220000008800 */
[----:B------:R-:W-:Y:S01]  /*0e90*/  UMOV UR4, 0x400 ;  /* 0x0000040000047882 */ /* 0x000fe20000000000 */
[C---:B------:R-:W-:Y:S02]  /*0ea0*/  ISETP.GT.AND P2, PT, R20.reuse, 0x20, PT ;  /* 0x000000201400780c */ /* 0x040fe40003f44270 */
[C---:B------:R-:W-:Y:S02]  /*0eb0*/  ISETP.GT.AND P4, PT, R20.reuse, 0x40, PT ;  /* 0x000000401400780c */ /* 0x040fe40003f84270 */
[C---:B------:R-:W-:Y:S02]  /*0ec0*/  ISETP.GT.AND P3, PT, R20.reuse, 0x60, PT ;  /* 0x000000601400780c */ /* 0x040fe40003f64270 */
[----:B------:R-:W-:Y:S01]  /*0ed0*/  ISETP.GT.AND P1, PT, R20, 0x80, PT ;  /* 0x000000801400780c */ /* 0x000fe20003f24270 */
[----:B0-----:R-:W-:-:S09]  /*0ee0*/  ULEA UR4, UR5, UR4, 0x18 ;  /* 0x0000000405047291 */ /* 0x001fd2000f8ec0ff */
[----:B----4-:R-:W0:Y:S04]  /*0ef0*/  LDS R3, [UR4+0xc] ;  /* 0x00000c04ff037984 */ /* 0x010e280008000800 */
[----:B------:R-:W1:Y:S04]  /*0f00*/  LDS.128 R4, [UR4+0x10] ;  /* 0x00001004ff047984 */ /* 0x000e680008000c00 */
[----:B------:R-:W2:Y:S01]  /*0f10*/  LDS.64 R8, [UR4+0x20] ;  /* 0x00002004ff087984 */ /* 0x000ea20008000a00 */
[----:B0-----:R-:W-:Y:S01]  /*0f20*/  @P2 FADD R0, R0, R3 ;  /* 0x0000000300002221 */ /* 0x001fe20000000000 */
[----:B------:R-:W-:-:S03]  /*0f30*/  ISETP.GT.AND P2, PT, R20, 0xa0, PT ;  /* 0x000000a01400780c */ /* 0x000fc60003f44270 */
[----:B-1----:R-:W-:Y:S01]  /*0f40*/  @P4 FADD R0, R0, R4 ;  /* 0x0000000400004221 */ /* 0x002fe20000000000 */
[----:B------:R-:W-:-:S03]  /*0f50*/  ISETP.GT.AND P4, PT, R20, 0xc0, PT ;  /* 0x000000c01400780c */ /* 0x000fc60003f84270 */
[----:B------:R-:W-:Y:S01]  /*0f60*/  @P3 FADD R0, R0, R5 ;  /* 0x0000000500003221 */ /* 0x000fe20000000000 */
[----:B------:R-:W-:-:S03]  /*0f70*/  ISETP.GT.AND P3, PT, R20, 0xe0, PT ;  /* 0x000000e01400780c */ /* 0x000fc60003f64270 */
[----:B------:R-:W-:-:S04]  /*0f80*/  @P1 FADD R0, R0, R6 ;  /* 0x0000000600001221 */ /* 0x000fc80000000000 */
[----:B------:R-:W-:-:S04]  /*0f90*/  @P2 FADD R0, R0, R7 ;  /* 0x0000000700002221 */ /* 0x000fc80000000000 */
[----:B--2---:R-:W-:-:S04]  /*0fa0*/  @P4 FADD R0, R0, R8 ;  /* 0x0000000800004221 */ /* 0x004fc80000000000 */
[----:B------:R-:W-:Y:S01]  /*0fb0*/  @P3 FADD R0, R0, R9 ;  /* 0x0000000900003221 */ /* 0x000fe20000000000 */
[----:B------:R-:W-:Y:S06]  /*0fc0*/  BRA `(.L_x_17) ;  /* 0x0000002c006c7947 */ /* 0x000fec0003800000 */
.L_x_3:
[----:B------:R-:W0:Y:S01]  /*0fd0*/  S2R R0, SR_TID.X ;  /* 0x0000000000007919 */ /* 0x000e220000002100 */
[----:B------:R-:W1:Y:S01]  /*0fe0*/  LDC.64 R2, c[0x0][0x380] ;  /* 0x0000e000ff027b82 */ /* 0x000e620000000a00 */
[----:B0-----:R-:W-:-:S05]  /*0ff0*/  SHF.L.U32 R5, R0, 0x2, RZ ;  /* 0x0000000200057819 */ /* 0x001fca00000006ff */
[----:B-1----:R-:W-:-:S05]  /*1000*/  IMAD.WIDE.U32 R2, R5, 0x4, R2 ;  /* 0x0000000405027825 */ /* 0x002fca00078e0002 */
[----:B------:R-:W2:Y:S04]  /*1010*/  LDG.E.128.CONSTANT R4, desc[UR6][R2.64] ;  /* 0x0000000602047981 */ /* 0x000ea8000c1e9d00 */
[----:B------:R-:W3:Y:S04]  /*1020*/  LDG.E.128.CONSTANT R8, desc[UR6][R2.64+0x1000] ;  /* 0x0010000602087981 */ /* 0x000ee8000c1e9d00 */
[----:B------:R-:W4:Y:S04]  /*1030*/  LDG.E.128.CONSTANT R12, desc[UR6][R2.64+0x2000] ;  /* 0x00200006020c7981 */ /* 0x000f28000c1e9d00 */
[----:B------:R-:W5:Y:S01]  /*1040*/  LDG.E.128.CONSTANT R16, desc[UR6][R2.64+0x3000] ;  /* 0x0030000602107981 */ /* 0x000f62000c1e9d00 */
[----:B------:R-:W-:Y:S01]  /*1050*/  ISETP.GE.U32.AND P0, PT, R20, 0x2000, PT ;  /* 0x000020001400780c */ /* 0x000fe20003f06070 */
[----:B------:R-:W-:-:S02]  /*1060*/  HFMA2 R23, -RZ, RZ, 0, 0.00048828125 ;  /* 0x00001000ff177431 */ /* 0x000fc400000001ff */
[----:B--2---:R-:W-:Y:S01]  /*1070*/  FADD R4, R4, R5 ;  /* 0x0000000504047221 */ /* 0x004fe20000000000 */
[----:B------:R-:W-:Y:S01]  /*1080*/  FADD R7, R6, R7 ;  /* 0x0000000706077221 */ /* 0x000fe20000000000 */
[----:B---3--:R-:W-:Y:S01]  /*1090*/  FADD R8, R8, R9 ;  /* 0x0000000908087221 */ /* 0x008fe20000000000 */
[----:B------:R-:W-:Y:S02]  /*10a0*/  FADD R11, R10, R11 ;  /* 0x0000000b0a0b7221 */ /* 0x000fe40000000000 */
[----:B------:R-:W-:Y:S01]  /*10b0*/  FADD R4, R4, R7 ;  /* 0x0000000704047221 */ /* 0x000fe20000000000 */
[----:B----4-:R-:W-:Y:S01]  /*10c0*/  FADD R12, R12, R13 ;  /* 0x0000000d0c0c7221 */ /* 0x010fe20000000000 */
[----:B------:R-:W-:Y:S01]  /*10d0*/  FADD R15, R14, R15 ;  /* 0x0000000f0e0f7221 */ /* 0x000fe20000000000 */
[----:B------:R-:W-:Y:S01]  /*10e0*/  FADD R11, R8, R11 ;  /* 0x0000000b080b7221 */ /* 0x000fe20000000000 */
[----:B-----5:R-:W-:Y:S01]  /*10f0*/  FADD R16, R16, R17 ;  /* 0x0000001110107221 */ /* 0x020fe20000000000 */
[----:B------:R-:W-:Y:S01]  /*1100*/  FADD R19, R18, R19 ;  /* 0x0000001312137221 */ /* 0x000fe20000000000 */
[----:B------:R-:W-:Y:S01]  /*1110*/  FADD R12, R12, R15 ;  /* 0x0000000f0c0c7221 */ /* 0x000fe20000000000 */
[----:B------:R-:W-:-:S02]  /*1120*/  FADD R4, R4, R11 ;  /* 0x0000000b04047221 */ /* 0x000fc40000000000 */
[----:B------:R-:W-:-:S04]  /*1130*/  FADD R19, R16, R19 ;  /* 0x0000001310137221 */ /* 0x000fc80000000000 */
[----:B------:R-:W-:-:S04]  /*1140*/  FADD R19, R12, R19 ;  /* 0x000000130c137221 */ /* 0x000fc80000000000 */
[----:B------:R-:W-:Y:S01]  /*1150*/  FADD R21, R4, R19 ;  /* 0x0000001304157221 */ /* 0x000fe20000000000 */
[----:B------:R-:W-:Y:S06]  /*1160*/  @!P0 BRA `(.L_x_18) ;  /* 0x00000000007c8947 */ /* 0x000fec0003800000 */
[----:B------:R-:W0:Y:S01]  /*1170*/  LDC R24, c[0x0][0x390] ;  /* 0x0000e400ff187b82 */ /* 0x000e220000000800 */
[----:B------:R-:W-:Y:S02]  /*1180*/  IADD3 R22, PT, PT, R20, -0x1000, RZ ;  /* 0xfffff00014167810 */ /* 0x000fe40007ffe0ff */
[----:B------:R-:W-:-:S07]  /*1190*/  MOV R23, 0x1000 ;  /* 0x0000100000177802 */ /* 0x000fce0000000f00 */
.L_x_20:
[----:B------:R-:W-:-:S05]  /*11a0*/  IMAD.WIDE R26, R23, 0x4, R2 ;  /* 0x00000004171a7825 */ /* 0x000fca00078e0202 */
[----:B------:R-:W2:Y:S04]  /*11b0*/  LDG.E.128.CONSTANT R16, desc[UR6][R26.64+0x2000] ;  /* 0x002000061a107981 */ /* 0x000ea8000c1e9d00 */
[----:B------:R-:W3:Y:S04]  /*11c0*/  LDG.E.128.CONSTANT R4, desc[UR6][R26.64+0x3000] ;  /* 0x003000061a047981 */ /* 0x000ee8000c1e9d00 */
[----:B------:R-:W4:Y:S04]  /*11d0*/  LDG.E.128.CONSTANT R8, desc[UR6][R26.64] ;  /* 0x000000061a087981 */ /* 0x000f28000c1e9d00 */
[----:B------:R-:W5:Y:S01]  /*11e0*/  LDG.E.128.CONSTANT R12, desc[UR6][R26.64+0x1000] ;  /* 0x001000061a0c7981 */ /* 0x000f62000c1e9d00 */
[----:B0-----:R-:W-:Y:S01]  /*11f0*/  MOV R20, R24 ;  /* 0x0000001800147202 */ /* 0x001fe20000000f00 */
[----:B--2---:R-:W-:Y:S01]  /*1200*/  FADD R17, R17, R18 ;  /* 0x0000001211117221 */ /* 0x004fe20000000000 */
[----:B---3--:R-:W-:-:S02]  /*1210*/  FADD R18, R19, R4 ;  /* 0x0000000413127221 */ /* 0x008fc40000000000 */
[----:B------:R-:W-:Y:S01]  /*1220*/  IADD3 R4, PT, PT, -R23, R20, RZ ;  /* 0x0000001417047210 */ /* 0x000fe20007ffe1ff */
[----:B------:R-:W-:Y:S01]  /*1230*/  FADD R5, R5, R6 ;  /* 0x0000000605057221 */ /* 0x000fe20000000000 */
[----:B----4-:R-:W-:Y:S01]  /*1240*/  FADD R9, R9, R10 ;  /* 0x0000000a09097221 */ /* 0x010fe20000000000 */
[----:B------:R-:W-:Y:S01]  /*1250*/  FADD R8, R8, R21 ;  /* 0x0000001508087221 */ /* 0x000fe20000000000 */
[----:B------:R-:W-:Y:S01]  /*1260*/  ISETP.GE.AND P0, PT, R4, 0x1000, PT ;  /* 0x000010000400780c */ /* 0x000fe20003f06270 */
[----:B-----5:R-:W-:Y:S01]  /*1270*/  FADD R13, R13, R14 ;  /* 0x0000000e0d0d7221 */ /* 0x020fe20000000000 */
[----:B------:R-:W-:Y:S01]  /*1280*/  FADD R10, R11, R12 ;  /* 0x0000000c0b0a7221 */ /* 0x000fe20000000000 */
[----:B------:R-:W-:Y:S01]  /*1290*/  FADD R14, R15, R16 ;  /* 0x000000100f0e7221 */ /* 0x000fe20000000000 */
[----:B------:R-:W-:Y:S01]  /*12a0*/  FADD R8, R8, R9 ;  /* 0x0000000908087221 */ /* 0x000fe20000000000 */
[----:B------:R-:W-:Y:S01]  /*12b0*/  FADD R5, R18, R5 ;  /* 0x0000000512057221 */ /* 0x000fe20000000000 */
[----:B------:R-:W-:Y:S01]  /*12c0*/  FADD R13, R10, R13 ;  /* 0x0000000d0a0d7221 */ /* 0x000fe20000000000 */
[----:B------:R-:W-:-:S03]  /*12d0*/  FADD R14, R14, R17 ;  /* 0x000000110e0e7221 */ /* 0x000fc60000000000 */
[----:B------:R-:W-:Y:S01]  /*12e0*/  FADD R8, R8, R13 ;  /* 0x0000000d08087221 */ /* 0x000fe20000000000 */
[----:B------:R-:W-:-:S04]  /*12f0*/  FADD R5, R14, R5 ;  /* 0x000000050e057221 */ /* 0x000fc80000000000 */
[----:B------:R-:W-:-:S04]  /*1300*/  FADD R5, R8, R5 ;  /* 0x0000000508057221 */ /* 0x000fc80000000000 */
[----:B------:R-:W-:Y:S01]  /*1310*/  FADD R21, R7, R5 ;  /* 0x0000000507157221 */ /* 0x000fe20000000000 */
[----:B------:R-:W-:Y:S06]  /*1320*/  @!P0 BRA `(.L_x_19) ;  /* 0x0000000800308947 */ /* 0x000fec0003800000 */
[----:B------:R-:W-:-:S04]  /*1330*/  IADD3 R23, PT, PT, R23, 0x1000, RZ ;  /* 0x0000100017177810 */ /* 0x000fc80007ffe0ff */
[----:B------:R-:W-:-:S13]  /*1340*/  ISETP.GT.AND P0, PT, R23, R22, PT ;  /* 0x000000161700720c */ /* 0x000fda0003f04270 */
[----:B------:R-:W-:Y:S05]  /*1350*/  @!P0 BRA `(.L_x_20) ;  /* 0xfffffffc00908947 */ /* 0x000fea000383ffff */
.L_x_18:
[----:B------:R-:W-:-:S13]  /*1360*/  ISETP.GE.AND P0, PT, R23, R20, PT ;  /* 0x000000141700720c */ /* 0x000fda0003f06270 */
[----:B------:R-:W-:Y:S05]  /*1370*/  @P0 BRA `(.L_x_19) ;  /* 0x00000008001c0947 */ /* 0x000fea0003800000 */
[----:B------:R-:W-:Y:S01]  /*1380*/  IMAD.IADD R9, R20, 0x1, -R23 ;  /* 0x0000000114097824 */ /* 0x000fe200078e0a17 */
[----:B------:R-:W-:Y:S04]  /*1390*/  BSSY.RECONVERGENT B1, `(.L_x_19) ;  /* 0x0000085000017945 */ /* 0x000fe80003800200 */
[----:B------:R-:W-:-:S13]  /*13a0*/  ISETP.GE.AND P0, PT, R0, R9, PT ;  /* 0x000000090000720c */ /* 0x000fda0003f06270 */
[----:B------:R-:W-:Y:S05]  /*13b0*/  @P0 BRA `(.L_x_21) ;  /* 0x0000000800080947 */ /* 0x000fea0003800000 */
[-C--:B------:R-:W-:Y:S01]  /*13c0*/  LOP3.LUT R2, RZ, R0.reuse, RZ, 0x33, !PT ;  /* 0x00000000ff027212 */ /* 0x080fe200078e33ff */
[----:B------:R-:W-:Y:S01]  /*13d0*/  BSSY.RECONVERGENT B2, `(.L_x_22) ;  /* 0x0000015000027945 */ /* 0x000fe20003800200 */
[----:B------:R-:W-:Y:S02]  /*13e0*/  MOV R8, R0 ;  /* 0x0000000000087202 */ /* 0x000fe40000000f00 */
[----:B------:R-:W-:-:S04]  /*13f0*/  IADD3 R2, PT, PT, -R23, R20, R2 ;  /* 0x0000001417027210 */ /* 0x000fc80007ffe102 */
[C---:B------:R-:W-:Y:S02]  /*1400*/  LOP3.LUT R3, R2.reuse, 0x300, RZ, 0xc0, !PT ;  /* 0x0000030002037812 */ /* 0x040fe400078ec0ff */
[----:B------:R-:W-:Y:S02]  /*1410*/  ISETP.GE.U32.AND P1, PT, R2, 0x300, PT ;  /* 0x000003000200780c */ /* 0x000fe40003f26070 */
[----:B------:R-:W-:-:S13]  /*1420*/  ISETP.NE.AND P0, PT, R3, 0x300, PT ;  /* 0x000003000300780c */ /* 0x000fda0003f05270 */
[----:B------:R-:W-:Y:S05]  /*1430*/  @!P0 BRA `(.L_x_23) ;  /* 0x0000000000388947 */ /* 0x000fea0003800000 */
[----:B------:R-:W0:Y:S01]  /*1440*/  LDC.64 R4, c[0x0][0x380] ;  /* 0x0000e000ff047b82 */ /* 0x000e220000000a00 */
[----:B------:R-:W-:Y:S02]  /*1450*/  LEA.HI R2, R2, 0x1, RZ, 0x18 ;  /* 0x0000000102027811 */ /* 0x000fe400078fc0ff */
[----:B------:R-:W-:Y:S02]  /*1460*/  IADD3 R7, PT, PT, R0, R23, RZ ;  /* 0x0000001700077210 */ /* 0x000fe40007ffe0ff */
[----:B------:R-:W-:Y:S02]  /*1470*/  LOP3.LUT R2, R2, 0x3, RZ, 0xc0, !PT ;  /* 0x0000000302027812 */ /* 0x000fe400078ec0ff */
[----:B------:R-:W-:Y:S02]  /*1480*/  MOV R8, R0 ;  /* 0x0000000000087202 */ /* 0x000fe40000000f00 */
[----:B------:R-:W-:-:S07]  /*1490*/  IADD3 R6, PT, PT, -R2, RZ, RZ ;  /* 0x000000ff02067210 */ /* 0x000fce0007ffe1ff */
.L_x_24:
[----:B0-----:R-:W-:-:S06]  /*14a0*/  IMAD.WIDE.U32 R2, R7, 0x4, R4 ;  /* 0x0000000407027825 */ /* 0x001fcc00078e0004 */
[----:B------:R-:W2:Y:S01]  /*14b0*/  LDG.E.CONSTANT R2, desc[UR6][R2.64] ;  /* 0x0000000602027981 */ /* 0x000ea2000c1e9900 */
[----:B------:R-:W-:Y:S02]  /*14c0*/  IADD3 R6, PT, PT, R6, 0x1, RZ ;  /* 0x0000000106067810 */ /* 0x000fe40007ffe0ff */
[----:B------:R-:W-:Y:S02]  /*14d0*/  IADD3 R8, PT, PT, R8, 0x100, RZ ;  /* 0x0000010008087810 */ /* 0x000fe40007ffe0ff */
[----:B------:R-:W-:Y:S02]  /*14e0*/  ISETP.NE.AND P0, PT, R6, RZ, PT ;  /* 0x000000ff0600720c */ /* 0x000fe40003f05270 */
[----:B------:R-:W-:Y:S01]  /*14f0*/  IADD3 R7, PT, PT, R7, 0x100, RZ ;  /* 0x0000010007077810 */ /* 0x000fe20007ffe0ff */
[----:B--2---:R-:W-:-:S10]  /*1500*/  FADD R21, R2, R21 ;  /* 0x0000001502157221 */ /* 0x004fd40000000000 */
[----:B------:R-:W-:Y:S05]  /*1510*/  @P0 BRA `(.L_x_24) ;  /* 0xfffffffc00e00947 */ /* 0x000fea000383ffff */
.L_x_23:
[----:B------:R-:W-:Y:S05]  /*1520*/  BSYNC.RECONVERGENT B2 ;  /* 0x0000000000027941 */ /* 0x000fea0003800200 */
.L_x_22:
[----:B------:R-:W-:Y:S05]  /*1530*/  @!P1 BRA `(.L_x_21) ;  /* 0x0000000400a89947 */ /* 0x000fea0003800000 */
[----:B------:R-:W0:Y:S01]  /*1540*/  LDCU.64 UR4, c[0x0][0x380] ;  /* 0x00007000ff0477ac */ /* 0x000e220008000a00 */
[----:B------:R-:W-:Y:S01]  /*1550*/  IADD3 R5, PT, PT, R9, -R8, RZ ;  /* 0x8000000809057210 */ /* 0x000fe20007ffe0ff */
[----:B------:R-:W-:Y:S01]  /*1560*/  BSSY.RECONVERGENT B2, `(.L_x_25) ;  /* 0x000003b000027945 */ /* 0x000fe20003800200 */
[CC--:B------:R-:W-:Y:S02]  /*1570*/  IADD3 R3, P0, PT, R8.reuse, R23.reuse, RZ ;  /* 0x0000001708037210 */ /* 0x0c0fe40007f1e0ff */
[----:B------:R-:W-:Y:S02]  /*1580*/  ISETP.GT.AND P1, PT, R5, 0xc00, PT ;  /* 0x00000c000500780c */ /* 0x000fe40003f24270 */
[----:B------:R-:W-:Y:S02]  /*1590*/  IADD3.X R4, PT, PT, RZ, RZ, RZ, P0, !PT ;  /* 0x000000ffff047210 */ /* 0x000fe400007fe4ff */
[----:B------:R-:W-:Y:S02]  /*15a0*/  IADD3 R11, PT, PT, R8, R23, RZ ;  /* 0x00000017080b7210 */ /* 0x000fe40007ffe0ff */
[----:B0-----:R-:W-:-:S04]  /*15b0*/  LEA R2, P0, R3, UR4, 0x2 ;  /* 0x0000000403027c11 */ /* 0x001fc8000f8010ff */
[----:B------:R-:W-:Y:S02]  /*15c0*/  LEA.HI.X R3, R3, UR5, R4, 0x2, P0 ;  /* 0x0000000503037c11 */ /* 0x000fe400080f1404 */
[----:B------:R-:W-:-:S05]  /*15d0*/  IADD3 R2, P0, PT, R2, 0x800, RZ ;  /* 0x0000080002027810 */ /* 0x000fca0007f1e0ff */
[----:B------:R-:W-:Y:S01]  /*15e0*/  IMAD.X R3, RZ, RZ, R3, P0 ;  /* 0x000000ffff037224 */ /* 0x000fe200000e0603 */
[----:B------:R-:W-:Y:S01]  /*15f0*/  PLOP3.LUT P0, PT, PT, PT, PT, 0x80, 0x8 ;  /* 0x000000000008781c */ /* 0x000fe20003f0f070 */
[----:B------:R-:W-:-:S12]  /*1600*/  @!P1 BRA `(.L_x_26) ;  /* 0x0000000000c09947 */ /* 0x000fd80003800000 */
[----:B------:R-:W-:Y:S02]  /*1610*/  PLOP3.LUT P0, PT, PT, PT, PT, 0x8, 0x80 ;  /* 0x000000000080781c */ /* 0x000fe40003f0e170 */
[----:B------:R-:W-:-:S11]  /*1620*/  IADD3 R13, PT, PT, R9, -0xc00, RZ ;  /* 0xfffff400090d7810 */ /* 0x000fd60007ffe0ff */
.L_x_27:
[----:B------:R-:W0:Y:S01]  /*1630*/  LDC.64 R4, c[0x0][0x380] ;  /* 0x0000e000ff047b82 */ /* 0x000e220000000a00 */
[----:B------:R-:W2:Y:S01]  /*1640*/  LDG.E.CONSTANT R10, desc[UR6][R2.64+-0x400] ;  /* 0xfffc0006020a7981 */ /* 0x000ea2000c1e9900 */
[----:B------:R-:W-:-:S03]  /*1650*/  IADD3 R25, PT, PT, R11, 0x400, RZ ;  /* 0x000004000b197810 */ /* 0x000fc60007ffe0ff */
[----:B------:R-:W3:Y:S04]  /*1660*/  LDG.E.CONSTANT R19, desc[UR6][R2.64] ;  /* 0x0000000602137981 */ /* 0x000ee8000c1e9900 */
[----:B------:R-:W4:Y:S01]  /*1670*/  LDG.E.CONSTANT R18, desc[UR6][R2.64+0x400] ;  /* 0x0004000602127981 */ /* 0x000f22000c1e9900 */
[----:B------:R-:W-:-:S03]  /*1680*/  IADD3 R7, PT, PT, R11, 0x800, RZ ;  /* 0x000008000b077810 */ /* 0x000fc60007ffe0ff */
[----:B------:R-:W5:Y:S04]  /*1690*/  LDG.E.CONSTANT R16, desc[UR6][R2.64+0xc00] ;  /* 0x000c000602107981 */ /* 0x000f68000c1e9900 */
[----:B------:R-:W5:Y:S04]  /*16a0*/  LDG.E.CONSTANT R15, desc[UR6][R2.64+0x1000] ;  /* 0x00100006020f7981 */ /* 0x000f68000c1e9900 */
[----:B------:R-:W5:Y:S01]  /*16b0*/  LDG.E.CONSTANT R14, desc[UR6][R2.64+0x1400] ;  /* 0x00140006020e7981 */ /* 0x000f62000c1e9900 */
[----:B0-----:R-:W-:-:S03]  /*16c0*/  IMAD.WIDE.U32 R22, R11, 0x4, R4 ;  /* 0x000000040b167825 */ /* 0x001fc600078e0004 */
[----:B------:R-:W5:Y:S04]  /*16d0*/  LDG.E.CONSTANT R20, desc[UR6][R2.64+0x2000] ;  /* 0x0020000602147981 */ /* 0x000f68000c1e9900 */
[----:B------:R0:W2:Y:S01]  /*16e0*/  LDG.E.CONSTANT R12, desc[UR6][R22.64] ;  /* 0x00000006160c7981 */ /* 0x0000a2000c1e9900 */
[----:B------:R-:W-:-:S03]  /*16f0*/  IMAD.WIDE.U32 R24, R25, 0x4, R4 ;  /* 0x0000000419187825 */ /* 0x000fc600078e0004 */
[----:B------:R-:W5:Y:S04]  /*1700*/  LDG.E.CONSTANT R26, desc[UR6][R2.64+0x3000] ;  /* 0x00300006021a7981 */ /* 0x000f68000c1e9900 */
[----:B------:R-:W5:Y:S01]  /*1710*/  LDG.E.CONSTANT R17, desc[UR6][R24.64] ;  /* 0x0000000618117981 */ /* 0x000f62000c1e9900 */
[--C-:B------:R-:W-:Y:S01]  /*1720*/  IMAD.WIDE.U32 R6, R7, 0x4, R4.reuse ;  /* 0x0000000407067825 */ /* 0x100fe200078e0004 */
[----:B0-----:R-:W-:Y:S02]  /*1730*/  IADD3 R23, PT, PT, R11, 0xc00, RZ ;  /* 0x00000c000b177810 */ /* 0x001fe40007ffe0ff */
[----:B------:R-:W5:Y:S04]  /*1740*/  LDG.E.CONSTANT R22, desc[UR6][R2.64+0x1c00] ;  /* 0x001c000602167981 */ /* 0x000f68000c1e9900 */
[----:B------:R-:W5:Y:S01]  /*1750*/  LDG.E.CONSTANT R6, desc[UR6][R6.64] ;  /* 0x0000000606067981 */ /* 0x000f62000c1e9900 */
[----:B------:R-:W-:-:S03]  /*1760*/  IMAD.WIDE.U32 R4, R23, 0x4, R4 ;  /* 0x0000000417047825 */ /* 0x000fc600078e0004 */
[----:B------:R-:W5:Y:S04]  /*1770*/  LDG.E.CONSTANT R23, desc[UR6][R2.64+0x2400] ;  /* 0x0024000602177981 */ /* 0x000f68000c1e9900 */
[----:B------:R-:W5:Y:S04]  /*1780*/  LDG.E.CONSTANT R4, desc[UR6][R4.64] ;  /* 0x0000000604047981 */ /* 0x000f68000c1e9900 */
[----:B------:R-:W5:Y:S04]  /*1790*/  LDG.E.CONSTANT R24, desc[UR6][R2.64+0x2c00] ;  /* 0x002c000602187981 */ /* 0x000f68000c1e9900 */
[----:B------:R0:W5:Y:S01]  /*17a0*/  LDG.E.CONSTANT R25, desc[UR6][R2.64+0x3400] ;  /* 0x0034000602197981 */ /* 0x000162000c1e9900 */
[----:B------:R-:W-:-:S04]  /*17b0*/  IADD3 R8, PT, PT, R8, 0x1000, RZ ;  /* 0x0000100008087810 */ /* 0x000fc80007ffe0ff */
[----:B------:R-:W-:Y:S02]  /*17c0*/  ISETP.GE.AND P1, PT, R8, R13, PT ;  /* 0x0000000d0800720c */ /* 0x000fe40003f26270 */
[----:B0-----:R-:W-:Y:S02]  /*17d0*/  IADD3 R2, P2, PT, R2, 0x4000, RZ ;  /* 0x0000400002027810 */ /* 0x001fe40007f5e0ff */
[----:B------:R-:W-:Y:S02]  /*17e0*/  IADD3 R11, PT, PT, R11, 0x1000, RZ ;  /* 0x000010000b0b7810 */ /* 0x000fe40007ffe0ff */
[----:B------:R-:W-:Y:S01]  /*17f0*/  IADD3.X R3, PT, PT, RZ, R3, RZ, P2, !PT ;  /* 0x00000003ff037210 */ /* 0x000fe200017fe4ff */
[----:B--2---:R-:W-:-:S04]  /*1800*/  FADD R21, R12, R21 ;  /* 0x000000150c157221 */ /* 0x004fc80000000000 */
[----:B------:R-:W-:-:S04]  /*1810*/  FADD R10, R21, R10 ;  /* 0x0000000a150a7221 */ /* 0x000fc80000000000 */
[----:B---3--:R-:W-:-:S04]  /*1820*/  FADD R19, R10, R19 ;  /* 0x000000130a137221 */ /* 0x008fc80000000000 */
[----:B----4-:R-:W-:-:S04]  /*1830*/  FADD R18, R19, R18 ;  /* 0x0000001213127221 */ /* 0x010fc80000000000 */
[----:B-----5:R-:W-:-:S04]  /*1840*/  FADD R17, R18, R17 ;  /* 0x0000001112117221 */ /* 0x020fc80000000000 */
        /* <DEDUP_REMOVED lines=12> */
.L_x_26:
[----:B------:R-:W-:Y:S05]  /*1910*/  BSYNC.RECONVERGENT B2 ;  /* 0x0000000000027941 */ /* 0x000fea0003800200 */
.L_x_25:
[----:B------:R-:W-:Y:S01]  /*1920*/  IADD3 R4, PT, PT, R9, -R8, RZ ;  /* 0x8000000809047210 */ /* 0x000fe20007ffe0ff */
[----:B------:R-:W-:Y:S03]  /*1930*/  BSSY.RECONVERGENT B2, `(.L_x_28) ;  /* 0x000001e000027945 */ /* 0x000fe60003800200 */
[----:B------:R-:W-:-:S13]  /*1940*/  ISETP.GT.AND P1, PT, R4, 0x400, PT ;  /* 0x000004000400780c */ /* 0x000fda0003f24270 */
[----:B------:R-:W-:Y:S05]  /*1950*/  @!P1 BRA `(.L_x_29) ;  /* 0x00000000006c9947 */ /* 0x000fea0003800000 */
[----:B------:R-:W0:Y:S01]  /*1960*/  LDC.64 R6, c[0x0][0x380] ;  /* 0x0000e000ff067b82 */ /* 0x000e220000000a00 */
[----:B------:R-:W2:Y:S01]  /*1970*/  LDG.E.CONSTANT R10, desc[UR6][R2.64+-0x400] ;  /* 0xfffc0006020a7981 */ /* 0x000ea2000c1e9900 */
[----:B------:R-:W-:-:S03]  /*1980*/  VIADD R15, R11, 0x400 ;  /* 0x000004000b0f7836 */ /* 0x000fc60000000000 */
[----:B------:R-:W3:Y:S04]  /*1990*/  LDG.E.CONSTANT R13, desc[UR6][R2.64] ;  /* 0x00000006020d7981 */ /* 0x000ee8000c1e9900 */
[----:B------:R-:W4:Y:S04]  /*19a0*/  LDG.E.CONSTANT R17, desc[UR6][R2.64+0xc00] ;  /* 0x000c000602117981 */ /* 0x000f28000c1e9900 */
[----:B------:R-:W5:Y:S04]  /*19b0*/  LDG.E.CONSTANT R19, desc[UR6][R2.64+0x1000] ;  /* 0x0010000602137981 */ /* 0x000f68000c1e9900 */
[----:B------:R1:W5:Y:S01]  /*19c0*/  LDG.E.CONSTANT R23, desc[UR6][R2.64+0x1400] ;  /* 0x0014000602177981 */ /* 0x000362000c1e9900 */
[----:B0-----:R-:W-:-:S06]  /*19d0*/  IMAD.WIDE.U32 R4, R11, 0x4, R6 ;  /* 0x000000040b047825 */ /* 0x001fcc00078e0006 */
[----:B------:R-:W2:Y:S01]  /*19e0*/  LDG.E.CONSTANT R4, desc[UR6][R4.64] ;  /* 0x0000000604047981 */ /* 0x000ea2000c1e9900 */
[----:B------:R-:W-:-:S03]  /*19f0*/  IMAD.WIDE.U32 R6, R15, 0x4, R6 ;  /* 0x000000040f067825 */ /* 0x000fc600078e0006 */
[----:B------:R-:W4:Y:S04]  /*1a00*/  LDG.E.CONSTANT R15, desc[UR6][R2.64+0x400] ;  /* 0x00040006020f7981 */ /* 0x000f28000c1e9900 */
[----:B------:R-:W5:Y:S01]  /*1a10*/  LDG.E.CONSTANT R7, desc[UR6][R6.64] ;  /* 0x0000000606077981 */ /* 0x000f62000c1e9900 */
[----:B------:R-:W-:Y:S02]  /*1a20*/  PLOP3.LUT P0, PT, PT, PT, PT, 0x8, 0x80 ;  /* 0x000000000080781c */ /* 0x000fe40003f0e170 */
[----:B------:R-:W-:Y:S02]  /*1a30*/  IADD3 R8, PT, PT, R8, 0x800, RZ ;  /* 0x0000080008087810 */ /* 0x000fe40007ffe0ff */
[----:B------:R-:W-:Y:S01]  /*1a40*/  IADD3 R11, PT, PT, R11, 0x800, RZ ;  /* 0x000008000b0b7810 */ /* 0x000fe20007ffe0ff */
[----:B--2---:R-:W-:-:S04]  /*1a50*/  FADD R21, R21, R4 ;  /* 0x0000000415157221 */ /* 0x004fc80000000000 */
[----:B------:R-:W-:-:S04]  /*1a60*/  FADD R10, R21, R10 ;  /* 0x0000000a150a7221 */ /* 0x000fc80000000000 */
[----:B---3--:R-:W-:-:S04]  /*1a70*/  FADD R10, R10, R13 ;  /* 0x0000000d0a0a7221 */ /* 0x008fc80000000000 */
[----:B----4-:R-:W-:-:S04]  /*1a80*/  FADD R10, R10, R15 ;  /* 0x0000000f0a0a7221 */ /* 0x010fc80000000000 */
[----:B-----5:R-:W-:Y:S01]  /*1a90*/  FADD R10, R10, R7 ;  /* 0x000000070a0a7221 */ /* 0x020fe20000000000 */
[----:B------:R-:W-:-:S03]  /*1aa0*/  IADD3 R4, P1, PT, R2, 0x2000, RZ ;  /* 0x0000200002047810 */ /* 0x000fc60007f3e0ff */
[----:B------:R-:W-:Y:S01]  /*1ab0*/  FADD R10, R10, R17 ;  /* 0x000000110a0a7221 */ /* 0x000fe20000000000 */
[----:B------:R-:W-:-:S03]  /*1ac0*/  IADD3.X R5, PT, PT, RZ, R3, RZ, P1, !PT ;  /* 0x00000003ff057210 */ /* 0x000fc60000ffe4ff */
[----:B------:R-:W-:Y:S01]  /*1ad0*/  FADD R10, R10, R19 ;  /* 0x000000130a0a7221 */ /* 0x000fe20000000000 */
[----:B-1----:R-:W-:Y:S02]  /*1ae0*/  MOV R2, R4 ;  /* 0x0000000400027202 */ /* 0x002fe40000000f00 */
[----:B------:R-:W-:Y:S01]  /*1af0*/  MOV R3, R5 ;  /* 0x0000000500037202 */ /* 0x000fe20000000f00 */
[----:B------:R-:W-:-:S07]  /*1b00*/  FADD R21, R10, R23 ;  /* 0x000000170a157221 */ /* 0x000fce0000000000 */
.L_x_29:
[----:B------:R-:W-:Y:S05]  /*1b10*/  BSYNC.RECONVERGENT B2 ;  /* 0x0000000000027941 */ /* 0x000fea0003800200 */
.L_x_28:
[----:B------:R-:W-:-:S13]  /*1b20*/  ISETP.LT.OR P0, PT, R8, R9, P0 ;  /* 0x000000090800720c */ /* 0x000fda0000701670 */
[----:B------:R-:W-:Y:S05]  /*1b30*/  @!P0 BRA `(.L_x_21) ;  /* 0x0000000000288947 */ /* 0x000fea0003800000 */
[----:B------:R-:W0:Y:S01]  /*1b40*/  LDC.64 R4, c[0x0][0x380] ;  /* 0x0000e000ff047b82 */ /* 0x000e220000000a00 */
[----:B------:R-:W2:Y:S04]  /*1b50*/  LDG.E.CONSTANT R6, desc[UR6][R2.64+-0x400] ;  /* 0xfffc000602067981 */ /* 0x000ea8000c1e9900 */
[----:B------:R-:W3:Y:S04]  /*1b60*/  LDG.E.CONSTANT R7, desc[UR6][R2.64] ;  /* 0x0000000602077981 */ /* 0x000ee8000c1e9900 */
[----:B------:R-:W4:Y:S01]  /*1b70*/  LDG.E.CONSTANT R9, desc[UR6][R2.64+0x400] ;  /* 0x0004000602097981 */ /* 0x000f22000c1e9900 */
[----:B0-----:R-:W-:-:S06]  /*1b80*/  IMAD.WIDE.U32 R4, R11, 0x4, R4 ;  /* 0x000000040b047825 */ /* 0x001fcc00078e0004 */
[----:B------:R-:W5:Y:S02]  /*1b90*/  LDG.E.CONSTANT R4, desc[UR6][R4.64] ;  /* 0x0000000604047981 */ /* 0x000f64000c1e9900 */
[----:B-----5:R-:W-:-:S04]  /*1ba0*/  FADD R21, R21, R4 ;  /* 0x0000000415157221 */ /* 0x020fc80000000000 */
[----:B--2---:R-:W-:-:S04]  /*1bb0*/  FADD R6, R21, R6 ;  /* 0x0000000615067221 */ /* 0x004fc80000000000 */
[----:B---3--:R-:W-:-:S04]  /*1bc0*/  FADD R6, R6, R7 ;  /* 0x0000000706067221 */ /* 0x008fc80000000000 */
[----:B----4-:R-:W-:-:S07]  /*1bd0*/  FADD R21, R6, R9 ;  /* 0x0000000906157221 */ /* 0x010fce0000000000 */
.L_x_21:
[----:B------:R-:W-:Y:S05]  /*1be0*/  BSYNC.RECONVERGENT B1 ;  /* 0x0000000000017941 */ /* 0x000fea0003800200 */
.L_x_19:
[----:B------:R-:W0:Y:S01]  /*1bf0*/  S2R R6, SR_LANEID ;  /* 0x0000000000067919 */ /* 0x000e220000000000 */
[----:B------:R-:W1:Y:S01]  /*1c00*/  SHFL.DOWN PT, R2, R21, 0x1, 0x1f ;  /* 0x08201f0015027f89 */ /* 0x000e6200000e0000 */
[C---:B0-----:R-:W-:Y:S02]  /*1c10*/  ISETP.GT.AND P0, PT, R6.reuse, 0x1e, PT ;  /* 0x0000001e0600780c */ /* 0x041fe40003f04270 */
[----:B------:R-:W-:-:S11]  /*1c20*/  ISETP.NE.AND P1, PT, R6, RZ, PT ;  /* 0x000000ff0600720c */ /* 0x000fd60003f25270 */
[----:B-1----:R-:W-:Y:S01]  /*1c30*/  @!P0 FADD R21, R2, R21 ;  /* 0x0000001502158221 */ /* 0x002fe20000000000 */
[----:B------:R-:W-:Y:S01]  /*1c40*/  ISETP.GT.AND P0, PT, R6, 0x1d, PT ;  /* 0x0000001d0600780c */ /* 0x000fe20003f04270 */
[----:B------:R-:W0:Y:S01]  /*1c50*/  @!P1 S2R R5, SR_CgaCtaId ;  /* 0x0000000000059919 */ /* 0x000e220000008800 */
[----:B------:R-:W-:Y:S02]  /*1c60*/  @!P1 MOV R4, 0x400 ;  /* 0x0000040000049802 */ /* 0x000fe40000000f00 */
[----:B------:R-:W-:Y:S01]  /*1c70*/  @!P1 SHF.R.U32.HI R3, RZ, 0x3, R0 ;  /* 0x00000003ff039819 */ /* 0x000fe20000011600 */
[----:B------:R-:W1:Y:S03]  /*1c80*/  SHFL.DOWN PT, R2, R21, 0x2, 0x1f ;  /* 0x08401f0015027f89 */ /* 0x000e6600000e0000 */
[----:B------:R-:W-:-:S05]  /*1c90*/  @!P1 LOP3.LUT R3, R3, 0x7c, RZ, 0xc0, !PT ;  /* 0x0000007c03039812 */ /* 0x000fca00078ec0ff */
[----:B-1----:R-:W-:Y:S01]  /*1ca0*/  @!P0 FADD R21, R21, R2 ;  /* 0x0000000215158221 */ /* 0x002fe20000000000 */
[----:B------:R-:W-:Y:S02]  /*1cb0*/  ISETP.GT.AND P0, PT, R6, 0x1b, PT ;  /* 0x0000001b0600780c */ /* 0x000fe40003f04270 */
[----:B0-----:R-:W-:Y:S02]  /*1cc0*/  @!P1 LEA R4, R5, R4, 0x18 ;  /* 0x0000000405049211 */ /* 0x001fe400078ec0ff */
[----:B------:R-:W0:Y:S02]  /*1cd0*/  SHFL.DOWN PT, R2, R21, 0x4, 0x1f ;  /* 0x08801f0015027f89 */ /* 0x000e2400000e0000 */
[----:B------:R-:W-:-:S07]  /*1ce0*/  @!P1 IADD3 R3, PT, PT, R3, R4, RZ ;  /* 0x0000000403039210 */ /* 0x000fce0007ffe0ff */
        /* <DEDUP_REMOVED lines=12> */
[----:B------:R-:W0:Y:S01]  /*1db0*/  S2UR UR5, SR_CgaCtaId ;  /* 0x00000000000579c3 */ /* 0x000e220000008800 */
[----:B------:R-:W-:Y:S02]  /*1dc0*/  UMOV UR4, 0x400 ;  /* 0x0000040000047882 */ /* 0x000fe40000000000 */
[----:B0-----:R-:W-:-:S09]  /*1dd0*/  ULEA UR4, UR5, UR4, 0x18 ;  /* 0x0000000405047291 */ /* 0x001fd2000f8ec0ff */
[----:B---3--:R-:W0:Y:S04]  /*1de0*/  LDS R3, [UR4+0xc] ;  /* 0x00000c04ff037984 */ /* 0x008e280008000800 */
        /* <DEDUP_REMOVED lines=10> */
.L_x_2:
        /* <DEDUP_REMOVED lines=12> */
.L_x_32:
[----:B------:R-:W-:Y:S05]  /*1f50*/  BSYNC.RECONVERGENT B1 ;  /* 0x0000000000017941 */ /* 0x000fea0003800200 */
.L_x_31:
[----:B------:R-:W-:Y:S01]  /*1f60*/  ISETP.GE.AND P0, PT, R11, R20, PT ;  /* 0x000000140b00720c */ /* 0x000fe20003f06270 */
[----:B------:R-:W-:-:S12]  /*1f70*/  BSSY.RECONVERGENT B1, `(.L_x_33) ;  /* 0x0000074000017945 */ /* 0x000fd80003800200 */
[----:B------:R-:W-:Y:S05]  /*1f80*/  @P0 BRA `(.L_x_34) ;  /* 0x0000000400c80947 */ /* 0x000fea0003800000 */
[----:B0-----:R-:W-:Y:S01]  /*1f90*/  LOP3.LUT R3, RZ, R11, RZ, 0x33, !PT ;  /* 0x0000000bff037212 */ /* 0x001fe200078e33ff */
[----:B------:R-:W-:Y:S04]  /*1fa0*/  BSSY.RECONVERGENT B2, `(.L_x_35) ;  /* 0x0000015000027945 */ /* 0x000fe80003800200 */
[----:B------:R-:W-:-:S05]  /*1fb0*/  IMAD.IADD R4, R3, 0x1, R20 ;  /* 0x0000000103047824 */ /* 0x000fca00078e0214 */
        /* <DEDUP_REMOVED lines=10> */
.L_x_37:
[----:B------:R-:W-:-:S06]  /*2060*/  MOV R3, R5 ;  /* 0x0000000500037202 */ /* 0x000fcc0000000f00 */
[----:B------:R0:W2:Y:S01]  /*2070*/  LDG.E.CONSTANT R3, desc[UR6][R2.64] ;  /* 0x0000000602037981 */ /* 0x0000a2000c1e9900 */
[----:B------:R-:W-:Y:S02]  /*2080*/  IADD3 R4, PT, PT, R4, 0x1, RZ ;  /* 0x0000000104047810 */ /* 0x000fe40007ffe0ff */
[----:B------:R-:W-:Y:S02]  /*2090*/  IADD3 R11, PT, PT, R11, 0x100, RZ ;  /* 0x000001000b0b7810 */ /* 0x000fe40007ffe0ff */
[----:B------:R-:W-:Y:S02]  /*20a0*/  ISETP.NE.AND P0, PT, R4, RZ, PT ;  /* 0x000000ff0400720c */ /* 0x000fe40003f05270 */
[----:B0-----:R-:W-:-:S04]  /*20b0*/  IADD3 R2, P2, PT, R2, 0x400, RZ ;  /* 0x0000040002027810 */ /* 0x001fc80007f5e0ff */
[----:B------:R-:W-:Y:S01]  /*20c0*/  IADD3.X R5, PT, PT, RZ, R5, RZ, P2, !PT ;  /* 0x00000005ff057210 */ /* 0x000fe200017fe4ff */
[----:B--2--5:R-:W-:-:S06]  /*20d0*/  FADD R0, R3, R0 ;  /* 0x0000000003007221 */ /* 0x024fcc0000000000 */
[----:B------:R-:W-:Y:S05]  /*20e0*/  @P0 BRA `(.L_x_37) ;  /* 0xfffffffc00dc0947 */ /* 0x000fea000383ffff */
.L_x_36:
[----:B------:R-:W-:Y:S05]  /*20f0*/  BSYNC.RECONVERGENT B2 ;  /* 0x0000000000027941 */ /* 0x000fea0003800200 */
.L_x_35:
        /* <DEDUP_REMOVED lines=8> */
.L_x_40:
        /* <DEDUP_REMOVED lines=9> */
[----:B------:R-:W-:-:S03]  /*2210*/  VIADD R3, R11, 0x800 ;  /* 0x000008000b037836 */ /* 0x000fc60000000000 */
[----:B------:R-:W4:Y:S01]  /*2220*/  LDG.E.CONSTANT R15, desc[UR6][R4.64+0x400] ;  /* 0x00040006040f7981 */ /* 0x000f22000c1e9900 */
        /* <DEDUP_REMOVED lines=32> */
.L_x_39:
[----:B------:R-:W-:Y:S05]  /*2430*/  BSYNC.RECONVERGENT B2 ;  /* 0x0000000000027941 */ /* 0x000fea0003800200 */
.L_x_38:
[----:B------:R-:W-:Y:S01]  /*2440*/  IADD3 R2, PT, PT, -R11, R20, RZ ;  /* 0x000000140b027210 */ /* 0x000fe20007ffe1ff */
[----:B------:R-:W-:Y:S03]  /*2450*/  BSSY.RECONVERGENT B2, `(.L_x_41) ;  /* 0x0000019000027945 */ /* 0x000fe60003800200 */
[----:B------:R-:W-:-:S13]  /*2460*/  ISETP.GT.AND P1, PT, R2, 0x400, PT ;  /* 0x000004000200780c */ /* 0x000fda0003f24270 */
[----:B------:R-:W-:Y:S05]  /*2470*/  @!P1 BRA `(.L_x_42) ;  /* 0x0000000000589947 */ /* 0x000fea0003800000 */
        /* <DEDUP_REMOVED lines=22> */
.L_x_42:
[----:B------:R-:W-:Y:S05]  /*25e0*/  BSYNC.RECONVERGENT B2 ;  /* 0x0000000000027941 */ /* 0x000fea0003800200 */
.L_x_41:
        /* <DEDUP_REMOVED lines=12> */
.L_x_34:
[----:B------:R-:W-:Y:S05]  /*26b0*/  BSYNC.RECONVERGENT B1 ;  /* 0x0000000000017941 */ /* 0x000fea0003800200 */
.L_x_33:
        /* <DEDUP_REMOVED lines=35> */
[----:B--2---:R-:W0:Y:S04]  /*28f0*/  LDS R3, [UR4+0xc] ;  /* 0x00000c04ff037984 */ /* 0x004e280008000800 */
        /* <DEDUP_REMOVED lines=10> */
.L_x_43:
[----:B0-----:R-:W0:Y:S01]  /*29a0*/  S2R R2, SR_LANEID ;  /* 0x0000000000027919 */ /* 0x001e220000000000 */
[----:B------:R-:W-:-:S04]  /*29b0*/  LOP3.LUT R0, R9, 0x3e0, RZ, 0xc0, !PT ;  /* 0x000003e009007812 */ /* 0x000fc800078ec0ff */
[----:B------:R-:W-:Y:S02]  /*29c0*/  IADD3 R3, PT, PT, R0, 0x20, RZ ;  /* 0x0000002000037810 */ /* 0x000fe40007ffe0ff */
[----:B------:R-:W-:Y:S02]  /*29d0*/  LOP3.LUT R7, RZ, R0, RZ, 0x33, !PT ;  /* 0x00000000ff077212 */ /* 0x000fe400078e33ff */
[-C--:B------:R-:W-:Y:S02]  /*29e0*/  ISETP.GT.AND P0, PT, R3, R20.reuse, PT ;  /* 0x000000140300720c */ /* 0x080fe40003f04270 */
[----:B------:R-:W-:-:S04]  /*29f0*/  IADD3 R7, PT, PT, R7, R20, RZ ;  /* 0x0000001407077210 */ /* 0x000fc80007ffe0ff */
[----:B------:R-:W-:-:S05]  /*2a00*/  SEL R4, R7, 0x1f, P0 ;  /* 0x0000001f07047807 */ /* 0x000fca0000000000 */
[----:B------:R-:W1:Y:S01]  /*2a10*/  SHFL.DOWN PT, R0, R5, 0x1, R4 ;  /* 0x0820000005007989 */ /* 0x000e6200000e0004 */
[C---:B0-----:R-:W-:Y:S01]  /*2a20*/  ISETP.GE.AND P0, PT, R2.reuse, R4, PT ;  /* 0x000000040200720c */ /* 0x041fe20003f06270 */
[C---:B------:R-:W-:Y:S01]  /*2a30*/  VIADD R3, R2.reuse, 0x2 ;  /* 0x0000000202037836 */ /* 0x040fe20000000000 */
[----:B------:R-:W-:-:S11]  /*2a40*/  ISETP.NE.AND P1, PT, R2, RZ, PT ;  /* 0x000000ff0200720c */ /* 0x000fd60003f25270 */
[----:B-1----:R-:W-:Y:S01]  /*2a50*/  @!P0 FADD R5, R0, R5 ;  /* 0x0000000500058221 */ /* 0x002fe20000000000 */
[-C--:B------:R-:W-:Y:S01]  /*2a60*/  ISETP.GT.AND P0, PT, R3, R4.reuse, PT ;  /* 0x000000040300720c */ /* 0x080fe20003f04270 */
[----:B------:R-:W0:Y:S01]  /*2a70*/  @!P1 S2R R6, SR_CgaCtaId ;  /* 0x0000000000069919 */ /* 0x000e220000008800 */
[----:B------:R-:W-:Y:S02]  /*2a80*/  IADD3 R3, PT, PT, R2, 0x4, RZ ;  /* 0x0000000402037810 */ /* 0x000fe40007ffe0ff */
[----:B------:R-:W1:Y:S09]  /*2a90*/  SHFL.DOWN PT, R0, R5, 0x2, R4 ;  /* 0x0840000005007989 */ /* 0x000e7200000e0004 */
[----:B-1----:R-:W-:Y:S01]  /*2aa0*/  @!P0 FADD R5, R5, R0 ;  /* 0x0000000005058221 */ /* 0x002fe20000000000 */
[----:B------:R-:W-:-:S02]  /*2ab0*/  ISETP.GT.AND P0, PT, R3, R4, PT ;  /* 0x000000040300720c */ /* 0x000fc40003f04270 */
[----:B------:R-:W-:Y:S02]  /*2ac0*/  IADD3 R3, PT, PT, R2, 0x8, RZ ;  /* 0x0000000802037810 */ /* 0x000fe40007ffe0ff */
[----:B------:R-:W1:Y:S09]  /*2ad0*/  SHFL.DOWN PT, R0, R5, 0x4, R4 ;  /* 0x0880000005007989 */ /* 0x000e7200000e0004 */
[----:B-1----:R-:W-:Y:S01]  /*2ae0*/  @!P0 FADD R5, R5, R0 ;  /* 0x0000000005058221 */ /* 0x002fe20000000000 */
[----:B------:R-:W-:-:S02]  /*2af0*/  ISETP.GT.AND P0, PT, R3, R4, PT ;  /* 0x000000040300720c */ /* 0x000fc40003f04270 */
[----:B------:R-:W-:Y:S02]  /*2b00*/  IADD3 R3, PT, PT, R2, 0x10, RZ ;  /* 0x0000001002037810 */ /* 0x000fe40007ffe0ff */
[----:B------:R-:W1:Y:S01]  /*2b10*/  SHFL.DOWN PT, R0, R5, 0x8, R4 ;  /* 0x0900000005007989 */ /* 0x000e6200000e0004 */
[----:B------:R-:W-:-:S04]  /*2b20*/  @!P1 SHF.R.U32.HI R2, RZ, 0x3, R9 ;  /* 0x00000003ff029819 */ /* 0x000fc80000011609 */
[----:B------:R-:W-:-:S04]  /*2b30*/  @!P1 LOP3.LUT R2, R2, 0x7c, RZ, 0xc0, !PT ;  /* 0x0000007c02029812 */ /* 0x000fc800078ec0ff */
[----:B-1----:R-:W-:Y:S01]  /*2b40*/  @!P0 FADD R5, R5, R0 ;  /* 0x0000000005058221 */ /* 0x002fe20000000000 */
[----:B------:R-:W-:Y:S02]  /*2b50*/  ISETP.GT.AND P0, PT, R3, R4, PT ;  /* 0x000000040300720c */ /* 0x000fe40003f04270 */
[----:B------:R-:W-:Y:S02]  /*2b60*/  @!P1 MOV R3, 0x400 ;  /* 0x0000040000039802 */ /* 0x000fe40000000f00 */
[----:B------:R-:W1:Y:S02]  /*2b70*/  SHFL.DOWN PT, R0, R5, 0x10, R4 ;  /* 0x0a00000005007989 */ /* 0x000e6400000e0004 */
[----:B0-----:R-:W-:-:S04]  /*2b80*/  @!P1 LEA R3, R6, R3, 0x18 ;  /* 0x0000000306039211 */ /* 0x001fc800078ec0ff */
[----:B------:R-:W-:-:S03]  /*2b90*/  @!P1 IADD3 R3, PT, PT, R2, R3, RZ ;  /* 0x0000000302039210 */ /* 0x000fc60007ffe0ff */
[----:B-1----:R-:W-:Y:S01]  /*2ba0*/  @!P0 FADD R5, R5, R0 ;  /* 0x0000000005058221 */ /* 0x002fe20000000000 */
        /* <DEDUP_REMOVED lines=12> */
[----:B-1----:R-:W0:Y:S04]  /*2c70*/  LDS R3, [UR4+0xc] ;  /* 0x00000c04ff037984 */ /* 0x002e280008000800 */
        /* <DEDUP_REMOVED lines=13> */
.L_x_30:
[----:B------:R-:W0:Y:S01]  /*2d50*/  S2R R8, SR_TID.X ;  /* 0x0000000000087919 */ /* 0x000e220000002100 */
[----:B------:R-:W0:Y:S02]  /*2d60*/  LDC.64 R2, c[0x0][0x380] ;  /* 0x0000e000ff027b82 */ /* 0x000e240000000a00 */
[----:B0-----:R-:W-:-:S05]  /*2d70*/  IMAD.WIDE.U32 R2, R8, 0x4, R2 ;  /* 0x0000000408027825 */ /* 0x001fca00078e0002 */
[----:B------:R-:W2:Y:S04]  /*2d80*/  LDG.E.CONSTANT R19, desc[UR6][R2.64] ;  /* 0x0000000602137981 */ /* 0x000ea8000c1e9900 */
[----:B------:R-:W2:Y:S04]  /*2d90*/  LDG.E.CONSTANT R0, desc[UR6][R2.64+0x400] ;  /* 0x0004000602007981 */ /* 0x000ea8000c1e9900 */
[----:B------:R-:W3:Y:S04]  /*2da0*/  LDG.E.CONSTANT R4, desc[UR6][R2.64+0x800] ;  /* 0x0008000602047981 */ /* 0x000ee8000c1e9900 */
[----:B------:R-:W3:Y:S04]  /*2db0*/  LDG.E.CONSTANT R5, desc[UR6][R2.64+0xc00] ;  /* 0x000c000602057981 */ /* 0x000ee8000c1e9900 */
[----:B------:R-:W4:Y:S04]  /*2dc0*/  LDG.E.CONSTANT R6, desc[UR6][R2.64+0x1000] ;  /* 0x0010000602067981 */ /* 0x000f28000c1e9900 */
[----:B------:R-:W4:Y:S04]  /*2dd0*/  LDG.E.CONSTANT R7, desc[UR6][R2.64+0x1400] ;  /* 0x0014000602077981 */ /* 0x000f28000c1e9900 */
[----:B------:R-:W5:Y:S04]  /*2de0*/  LDG.E.CONSTANT R9, desc[UR6][R2.64+0x1800] ;  /* 0x0018000602097981 */ /* 0x000f68000c1e9900 */
        /* <DEDUP_REMOVED lines=8> */
[----:B------:R-:W5:Y:S01]  /*2e70*/  LDG.E.CONSTANT R18, desc[UR6][R2.64+0x3c00] ;  /* 0x003c000602127981 */ /* 0x000f62000c1e9900 */
[----:B------:R-:W-:Y:S01]  /*2e80*/  ISETP.GE.U32.AND P0, PT, R20, 0x2000, PT ;  /* 0x000020001400780c */ /* 0x000fe20003f06070 */
[----:B--2---:R-:W-:Y:S01]  /*2e90*/  FADD R0, R19, R0 ;  /* 0x0000000013007221 */ /* 0x004fe20000000000 */
[----:B---3--:R-:W-:-:S04]  /*2ea0*/  FADD R5, R4, R5 ;  /* 0x0000000504057221 */ /* 0x008fc80000000000 */
[----:B------:R-:W-:Y:S01]  /*2eb0*/  FADD R0, R0, R5 ;  /* 0x0000000500007221 */ /* 0x000fe20000000000 */
[----:B----4-:R-:W-:Y:S01]  /*2ec0*/  FADD R6, R6, R7 ;  /* 0x0000000706067221 */ /* 0x010fe20000000000 */
[----:B-----5:R-:W-:-:S04]  /*2ed0*/  FADD R9, R9, R10 ;  /* 0x0000000a09097221 */ /* 0x020fc80000000000 */
[----:B------:R-:W-:Y:S01]  /*2ee0*/  FADD R9, R6, R9 ;  /* 0x0000000906097221 */ /* 0x000fe20000000000 */
[----:B------:R-:W-:-:S03]  /*2ef0*/  FADD R11, R11, R12 ;  /* 0x0000000c0b0b7221 */ /* 0x000fc60000000000 */
[----:B------:R-:W-:Y:S01]  /*2f00*/  FADD R0, R0, R9 ;  /* 0x0000000900007221 */ /* 0x000fe20000000000 */
[----:B------:R-:W-:-:S04]  /*2f10*/  FADD R14, R13, R14 ;  /* 0x0000000e0d0e7221 */ /* 0x000fc80000000000 */
[----:B------:R-:W-:Y:S01]  /*2f20*/  FADD R11, R11, R14 ;  /* 0x0000000e0b0b7221 */ /* 0x000fe20000000000 */
[----:B------:R-:W-:Y:S01]  /*2f30*/  FADD R15, R15, R16 ;  /* 0x000000100f0f7221 */ /* 0x000fe20000000000 */
[----:B------:R-:W-:-:S04]  /*2f40*/  FADD R18, R17, R18 ;  /* 0x0000001211127221 */ /* 0x000fc80000000000 */
[----:B------:R-:W-:-:S04]  /*2f50*/  FADD R18, R15, R18 ;  /* 0x000000120f127221 */ /* 0x000fc80000000000 */
[----:B------:R-:W-:Y:S01]  /*2f60*/  FADD R5, R11, R18 ;  /* 0x000000120b057221 */ /* 0x000fe20000000000 */
[----:B------:R-:W-:-:S03]  /*2f70*/  HFMA2 R11, -RZ, RZ, 0, 0.00048828125 ;  /* 0x00001000ff0b7431 */ /* 0x000fc600000001ff */
[----:B------:R-:W-:Y:S01]  /*2f80*/  FADD R0, R0, R5 ;  /* 0x0000000500007221 */ /* 0x000fe20000000000 */
[----:B------:R-:W-:Y:S06]  /*2f90*/  @!P0 BRA `(.L_x_44) ;  /* 0x0000000000ac8947 */ /* 0x000fec0003800000 */
[----:B------:R-:W0:Y:S01]  /*2fa0*/  LDC R7, c[0x0][0x390] ;  /* 0x0000e400ff077b82 */ /* 0x000e220000000800 */
[----:B------:R-:W-:Y:S02]  /*2fb0*/  IADD3 R6, PT, PT, R20, -0x1000, RZ ;  /* 0xfffff00014067810 */ /* 0x000fe40007ffe0ff */
[----:B------:R-:W-:-:S07]  /*2fc0*/  MOV R11, 0x1000 ;  /* 0x00001000000b7802 */ /* 0x000fce0000000f00 */
.L_x_46:
[----:B------:R-:W-:-:S05]  /*2fd0*/  IMAD.WIDE R4, R11, 0x4, R2 ;  /* 0x000000040b047825 */ /* 0x000fca00078e0202 */
[----:B------:R-:W2:Y:S04]  /*2fe0*/  LDG.E.CONSTANT R20, desc[UR6][R4.64+0x400] ;  /* 0x0004000604147981 */ /* 0x000ea8000c1e9900 */
[----:B------:R-:W2:Y:S04]  /*2ff0*/  LDG.E.CONSTANT R21, desc[UR6][R4.64+0x800] ;  /* 0x0008000604157981 */ /* 0x000ea8000c1e9900 */
        /* <DEDUP_REMOVED lines=13> */
[----:B------:R1:W5:Y:S01]  /*30d0*/  LDG.E.CONSTANT R18, desc[UR6][R4.64+0x3c00] ;  /* 0x003c000604127981 */ /* 0x000362000c1e9900 */
[----:B--2---:R-:W-:Y:S01]  /*30e0*/  FADD R21, R20, R21 ;  /* 0x0000001514157221 */ /* 0x004fe20000000000 */
[----:B0-----:R-:W-:-:S05]  /*30f0*/  MOV R20, R7 ;  /* 0x0000000700147202 */ /* 0x001fca0000000f00 */
[----:B-1----:R-:W-:Y:S02]  /*3100*/  IMAD.IADD R4, R20, 0x1, -R11 ;  /* 0x0000000114047824 */ /* 0x002fe400078e0a0b */
[----:B---3--:R-:W-:-:S03]  /*3110*/  FADD R0, R19, R0 ;  /* 0x0000000013007221 */ /* 0x008fc60000000000 */
[----:B------:R-:W-:Y:S01]  /*3120*/  ISETP.GE.AND P0, PT, R4, 0x1000, PT ;  /* 0x000010000400780c */ /* 0x000fe20003f06270 */
[----:B----4-:R-:W-:Y:S01]  /*3130*/  FADD R22, R22, R23 ;  /* 0x0000001716167221 */ /* 0x010fe20000000000 */
[----:B------:R-:W-:Y:S01]  /*3140*/  FADD R0, R0, R21 ;  /* 0x0000001500007221 */ /* 0x000fe20000000000 */
[----:B-----5:R-:W-:-:S04]  /*3150*/  FADD R25, R24, R25 ;  /* 0x0000001918197221 */ /* 0x020fc80000000000 */
[----:B------:R-:W-:Y:S01]  /*3160*/  FADD R25, R22, R25 ;  /* 0x0000001916197221 */ /* 0x000fe20000000000 */
[----:B------:R-:W-:Y:S01]  /*3170*/  FADD R16, R16, R17 ;  /* 0x0000001110107221 */ /* 0x000fe20000000000 */
[----:B------:R-:W-:-:S04]  /*3180*/  FADD R15, R15, R10 ;  /* 0x0000000a0f0f7221 */ /* 0x000fc80000000000 */
[----:B------:R-:W-:Y:S01]  /*3190*/  FADD R15, R16, R15 ;  /* 0x0000000f100f7221 */ /* 0x000fe20000000000 */
[----:B------:R-:W-:Y:S01]  /*31a0*/  FADD R9, R14, R9 ;  /* 0x000000090e097221 */ /* 0x000fe20000000000 */
[----:B------:R-:W-:-:S04]  /*31b0*/  FADD R12, R13, R12 ;  /* 0x0000000c0d0c7221 */ /* 0x000fc80000000000 */
[----:B------:R-:W-:Y:S01]  /*31c0*/  FADD R12, R9, R12 ;  /* 0x0000000c090c7221 */ /* 0x000fe20000000000 */
[----:B------:R-:W-:-:S03]  /*31d0*/  FADD R0, R0, R25 ;  /* 0x0000001900007221 */ /* 0x000fc60000000000 */
[----:B------:R-:W-:-:S04]  /*31e0*/  FADD R15, R15, R12 ;  /* 0x0000000c0f0f7221 */ /* 0x000fc80000000000 */
[----:B------:R-:W-:-:S04]  /*31f0*/  FADD R15, R0, R15 ;  /* 0x0000000f000f7221 */ /* 0x000fc80000000000 */
[----:B------:R-:W-:Y:S01]  /*3200*/  FADD R0, R18, R15 ;  /* 0x0000000f12007221 */ /* 0x000fe20000000000 */
[----:B------:R-:W-:Y:S06]  /*3210*/  @!P0 BRA `(.L_x_45) ;  /* 0x0000000800308947 */ /* 0x000fec0003800000 */
[----:B------:R-:W-:-:S04]  /*3220*/  IADD3 R11, PT, PT, R11, 0x1000, RZ ;  /* 0x000010000b0b7810 */ /* 0x000fc80007ffe0ff */
[----:B------:R-:W-:-:S13]  /*3230*/  ISETP.GT.AND P0, PT, R11, R6, PT ;  /* 0x000000060b00720c */ /* 0x000fda0003f04270 */
[----:B------:R-:W-:Y:S05]  /*3240*/  @!P0 BRA `(.L_x_46) ;  /* 0xfffffffc00608947 */ /* 0x000fea000383ffff */
.L_x_44:
[----:B------:R-:W-:-:S13]  /*3250*/  ISETP.GE.AND P0, PT, R11, R20, PT ;  /* 0x000000140b00720c */ /* 0x000fda0003f06270 */
[----:B------:R-:W-:Y:S05]  /*3260*/  @P0 BRA `(.L_x_45) ;  /* 0x00000008001c0947 */ /* 0x000fea0003800000 */
[----:B------:R-:W-:Y:S01]  /*3270*/  IADD3 R9, PT, PT, -R11, R20, RZ ;  /* 0x000000140b097210 */ /* 0x000fe20007ffe1ff */
[----:B------:R-:W-:Y:S03]  /*3280*/  BSSY.RECONVERGENT B1, `(.L_x_45) ;  /* 0x0000085000017945 */ /* 0x000fe60003800200 */
        /* <DEDUP_REMOVED lines=16> */
.L_x_50:
        /* <DEDUP_REMOVED lines=8> */
.L_x_49:
[----:B------:R-:W-:Y:S05]  /*3410*/  BSYNC.RECONVERGENT B2 ;  /* 0x0000000000027941 */ /* 0x000fea0003800200 */
.L_x_48:
[----:B------:R-:W-:Y:S05]  /*3420*/  @!P1 BRA `(.L_x_47) ;  /* 0x0000000400a89947 */ /* 0x000fea0003800000 */
[----:B------:R-:W0:Y:S01]  /*3430*/  LDCU.64 UR4, c[0x0][0x380] ;  /* 0x00007000ff0477ac */ /* 0x000e220008000a00 */
[----:B------:R-:W-:Y:S01]  /*3440*/  IADD3 R5, PT, PT, R9, -R10, RZ ;  /* 0x8000000a09057210 */ /* 0x000fe20007ffe0ff */
[----:B------:R-:W-:Y:S01]  /*3450*/  BSSY.RECONVERGENT B2, `(.L_x_51) ;  /* 0x000003b000027945 */ /* 0x000fe20003800200 */
[CC--:B------:R-:W-:Y:S02]  /*3460*/  IADD3 R3, P0, PT, R10.reuse, R11.reuse, RZ ;  /* 0x0000000b0a037210 */ /* 0x0c0fe40007f1e0ff */
[----:B------:R-:W-:Y:S02]  /*3470*/  ISETP.GT.AND P1, PT, R5, 0xc00, PT ;  /* 0x00000c000500780c */ /* 0x000fe40003f24270 */
[----:B------:R-:W-:Y:S01]  /*3480*/  IADD3 R11, PT, PT, R10, R11, RZ ;  /* 0x0000000b0a0b7210 */ /* 0x000fe20007ffe0ff */
[----:B------:R-:W-:Y:S01]  /*3490*/  IMAD.X R4, RZ, RZ, RZ, P0 ;  /* 0x000000ffff047224 */ /* 0x000fe200000e06ff */
[----:B0-----:R-:W-:-:S04]  /*34a0*/  LEA R2, P0, R3, UR4, 0x2 ;  /* 0x0000000403027c11 */ /* 0x001fc8000f8010ff */
[----:B------:R-:W-:Y:S02]  /*34b0*/  LEA.HI.X R3, R3, UR5, R4, 0x2, P0 ;  /* 0x0000000503037c11 */ /* 0x000fe400080f1404 */
[----:B------:R-:W-:-:S04]  /*34c0*/  IADD3 R2, P0, PT, R2, 0x800, RZ ;  /* 0x0000080002027810 */ /* 0x000fc80007f1e0ff */
[----:B------:R-:W-:Y:S02]  /*34d0*/  IADD3.X R3, PT, PT, RZ, R3, RZ, P0, !PT ;  /* 0x00000003ff037210 */ /* 0x000fe400007fe4ff */
[----:B------:R-:W-:Y:S01]  /*34e0*/  PLOP3.LUT P0, PT, PT, PT, PT, 0x80, 0x8 ;  /* 0x000000000008781c */ /* 0x000fe20003f0f070 */
[----:B------:R-:W-:-:S12]  /*34f0*/  @!P1 BRA `(.L_x_52) ;  /* 0x0000000000c09947 */ /* 0x000fd80003800000 */
[----:B------:R-:W-:Y:S02]  /*3500*/  PLOP3.LUT P0, PT, PT, PT, PT, 0x8, 0x80 ;  /* 0x000000000080781c */ /* 0x000fe40003f0e170 */
[----:B------:R-:W-:-:S11]  /*3510*/  IADD3 R13, PT, PT, R9, -0xc00, RZ ;  /* 0xfffff400090d7810 */ /* 0x000fd60007ffe0ff */
.L_x_53:
[----:B------:R-:W0:Y:S01]  /*3520*/  LDC.64 R4, c[0x0][0x380] ;  /* 0x0000e000ff047b82 */ /* 0x000e220000000a00 */
[----:B------:R-:W2:Y:S01]  /*3530*/  LDG.E.CONSTANT R12, desc[UR6][R2.64+-0x400] ;  /* 0xfffc0006020c7981 */ /* 0x000ea2000c1e9900 */
[----:B------:R-:W-:-:S03]  /*3540*/  IADD3 R25, PT, PT, R11, 0x400, RZ ;  /* 0x000004000b197810 */ /* 0x000fc60007ffe0ff */
[----:B------:R-:W3:Y:S04]  /*3550*/  LDG.E.CONSTANT R20, desc[UR6][R2.64] ;  /* 0x0000000602147981 */ /* 0x000ee8000c1e9900 */
[----:B------:R-:W4:Y:S01]  /*3560*/  LDG.E.CONSTANT R19, desc[UR6][R2.64+0x400] ;  /* 0x0004000602137981 */ /* 0x000f22000c1e9900 */
[----:B------:R-:W-:-:S03]  /*3570*/  IADD3 R7, PT, PT, R11, 0x800, RZ ;  /* 0x000008000b077810 */ /* 0x000fc60007ffe0ff */
[----:B------:R-:W5:Y:S04]  /*3580*/  LDG.E.CONSTANT R17, desc[UR6][R2.64+0xc00] ;  /* 0x000c000602117981 */ /* 0x000f68000c1e9900 */
[----:B------:R-:W5:Y:S01]  /*3590*/  LDG.E.CONSTANT R16, desc[UR6][R2.64+0x1000] ;  /* 0x0010000602107981 */ /* 0x000f62000c1e9900 */
[----:B------:R-:W-:-:S03]  /*35a0*/  IADD3 R23, PT, PT, R11, 0xc00, RZ ;  /* 0x00000c000b177810 */ /* 0x000fc60007ffe0ff */
[----:B------:R-:W5:Y:S01]  /*35b0*/  LDG.E.CONSTANT R22, desc[UR6][R2.64+0x1c00] ;  /* 0x001c000602167981 */ /* 0x000f62000c1e9900 */
[----:B0-----:R-:W-:-:S03]  /*35c0*/  IMAD.WIDE.U32 R14, R11, 0x4, R4 ;  /* 0x000000040b0e7825 */ /* 0x001fc600078e0004 */
[----:B------:R-:W5:Y:S04]  /*35d0*/  LDG.E.CONSTANT R21, desc[UR6][R2.64+0x2000] ;  /* 0x0020000602157981 */ /* 0x000f68000c1e9900 */
[----:B------:R-:W5:Y:S04]  /*35e0*/  LDG.E.CONSTANT R26, desc[UR6][R2.64+0x3000] ;  /* 0x00300006021a7981 */ /* 0x000f68000c1e9900 */
[----:B------:R-:W2:Y:S01]  /*35f0*/  LDG.E.CONSTANT R15, desc[UR6][R14.64] ;  /* 0x000000060e0f7981 */ /* 0x000ea2000c1e9900 */
[----:B------:R-:W-:-:S05]  /*3600*/  IMAD.WIDE.U32 R24, R25, 0x4, R4 ;  /* 0x0000000419187825 */ /* 0x000fca00078e0004 */
[----:B------:R-:W5:Y:S01]  /*3610*/  LDG.E.CONSTANT R18, desc[UR6][R24.64] ;  /* 0x0000000618127981 */ /* 0x000f62000c1e9900 */
[----:B------:R-:W-:-:S03]  /*3620*/  IMAD.WIDE.U32 R6, R7, 0x4, R4 ;  /* 0x0000000407067825 */ /* 0x000fc600078e0004 */
        /* <DEDUP_REMOVED lines=8> */
[----:B------:R-:W-:Y:S01]  /*36b0*/  ISETP.GE.AND P1, PT, R10, R13, PT ;  /* 0x0000000d0a00720c */ /* 0x000fe20003f26270 */
[----:B------:R-:W-:Y:S01]  /*36c0*/  VIADD R11, R11, 0x1000 ;  /* 0x000010000b0b7836 */ /* 0x000fe20000000000 */
[----:B0-----:R-:W-:-:S04]  /*36d0*/  IADD3 R2, P2, PT, R2, 0x4000, RZ ;  /* 0x0000400002027810 */ /* 0x001fc80007f5e0ff */
        /* <DEDUP_REMOVED lines=18> */
.L_x_52:
[----:B------:R-:W-:Y:S05]  /*3800*/  BSYNC.RECONVERGENT B2 ;  /* 0x0000000000027941 */ /* 0x000fea0003800200 */
.L_x_51:
[----:B------:R-:W-:Y:S01]  /*3810*/  IADD3 R4, PT, PT, R9, -R10, RZ ;  /* 0x8000000a09047210 */ /* 0x000fe20007ffe0ff */
[----:B------:R-:W-:Y:S03]  /*3820*/  BSSY.RECONVERGENT B2, `(.L_x_54) ;  /* 0x000001e000027945 */ /* 0x000fe60003800200 */
[----:B------:R-:W-:-:S13]  /*3830*/  ISETP.GT.AND P1, PT, R4, 0x400, PT ;  /* 0x000004000400780c */ /* 0x000fda0003f24270 */
[----:B------:R-:W-:Y:S05]  /*3840*/  @!P1 BRA `(.L_x_55) ;  /* 0x00000000006c9947 */ /* 0x000fea0003800000 */
[----:B------:R-:W0:Y:S01]  /*3850*/  LDC.64 R6, c[0x0][0x380] ;  /* 0x0000e000ff067b82 */ /* 0x000e220000000a00 */
[----:B------:R-:W2:Y:S01]  /*3860*/  LDG.E.CONSTANT R13, desc[UR6][R2.64+-0x400] ;  /* 0xfffc0006020d7981 */ /* 0x000ea2000c1e9900 */
[----:B------:R-:W-:-:S03]  /*3870*/  IADD3 R17, PT, PT, R11, 0x400, RZ ;  /* 0x000004000b117810 */ /* 0x000fc60007ffe0ff */
[----:B------:R-:W3:Y:S04]  /*3880*/  LDG.E.CONSTANT R15, desc[UR6][R2.64] ;  /* 0x00000006020f7981 */ /* 0x000ee8000c1e9900 */
[----:B------:R-:W4:Y:S04]  /*3890*/  LDG.E.CONSTANT R19, desc[UR6][R2.64+0xc00] ;  /* 0x000c000602137981 */ /* 0x000f28000c1e9900 */
[----:B------:R-:W5:Y:S04]  /*38a0*/  LDG.E.CONSTANT R21, desc[UR6][R2.64+0x1000] ;  /* 0x0010000602157981 */ /* 0x000f68000c1e9900 */
[----:B------:R-:W5:Y:S01]  /*38b0*/  LDG.E.CONSTANT R23, desc[UR6][R2.64+0x1400] ;  /* 0x0014000602177981 */ /* 0x000f62000c1e9900 */
[----:B0-----:R-:W-:-:S06]  /*38c0*/  IMAD.WIDE.U32 R4, R11, 0x4, R6 ;  /* 0x000000040b047825 */ /* 0x001fcc00078e0006 */
[----:B------:R0:W2:Y:S01]  /*38d0*/  LDG.E.CONSTANT R5, desc[UR6][R4.64] ;  /* 0x0000000604057981 */ /* 0x0000a2000c1e9900 */
[----:B------:R-:W-:-:S03]  /*38e0*/  IMAD.WIDE.U32 R6, R17, 0x4, R6 ;  /* 0x0000000411067825 */ /* 0x000fc600078e0006 */
[----:B------:R1:W4:Y:S04]  /*38f0*/  LDG.E.CONSTANT R17, desc[UR6][R2.64+0x400] ;  /* 0x0004000602117981 */ /* 0x000328000c1e9900 */
[----:B------:R-:W5:Y:S01]  /*3900*/  LDG.E.CONSTANT R7, desc[UR6][R6.64] ;  /* 0x0000000606077981 */ /* 0x000f62000c1e9900 */
[----:B0-----:R-:W-:Y:S02]  /*3910*/  IADD3 R4, P1, PT, R2, 0x2000, RZ ;  /* 0x0000200002047810 */ /* 0x001fe40007f3e0ff */
[----:B------:R-:W-:Y:S02]  /*3920*/  PLOP3.LUT P0, PT, PT, PT, PT, 0x8, 0x80 ;  /* 0x000000000080781c */ /* 0x000fe40003f0e170 */
[----:B------:R-:W-:Y:S02]  /*3930*/  IADD3 R10, PT, PT, R10, 0x800, RZ ;  /* 0x000008000a0a7810 */ /* 0x000fe40007ffe0ff */
[----:B------:R-:W-:-:S02]  /*3940*/  IADD3 R11, PT, PT, R11, 0x800, RZ ;  /* 0x000008000b0b7810 */ /* 0x000fc40007ffe0ff */
[----:B-1----:R-:W-:Y:S01]  /*3950*/  MOV R2, R4 ;  /* 0x0000000400027202 */ /* 0x002fe20000000f00 */
[----:B--2---:R-:W-:-:S04]  /*3960*/  FADD R0, R0, R5 ;  /* 0x0000000500007221 */ /* 0x004fc80000000000 */
[----:B------:R-:W-:-:S04]  /*3970*/  FADD R0, R0, R13 ;  /* 0x0000000d00007221 */ /* 0x000fc80000000000 */
[----:B---3--:R-:W-:-:S04]  /*3980*/  FADD R0, R0, R15 ;  /* 0x0000000f00007221 */ /* 0x008fc80000000000 */
[----:B----4-:R-:W-:-:S04]  /*3990*/  FADD R0, R0, R17 ;  /* 0x0000001100007221 */ /* 0x010fc80000000000 */
[----:B-----5:R-:W-:-:S04]  /*39a0*/  FADD R0, R0, R7 ;  /* 0x0000000700007221 */ /* 0x020fc80000000000 */
[----:B------:R-:W-:Y:S01]  /*39b0*/  FADD R0, R0, R19 ;  /* 0x0000001300007221 */ /* 0x000fe20000000000 */
[----:B------:R-:W-:-:S03]  /*39c0*/  IADD3.X R5, PT, PT, RZ, R3, RZ, P1, !PT ;  /* 0x00000003ff057210 */ /* 0x000fc60000ffe4ff */
[----:B------:R-:W-:Y:S01]  /*39d0*/  FADD R0, R0, R21 ;  /* 0x0000001500007221 */ /* 0x000fe20000000000 */
[----:B------:R-:W-:-:S03]  /*39e0*/  MOV R3, R5 ;  /* 0x0000000500037202 */ /* 0x000fc60000000f00 */
[----:B------:R-:W-:-:S07]  /*39f0*/  FADD R0, R0, R23 ;  /* 0x0000001700007221 */ /* 0x000fce0000000000 */
.L_x_55:
[----:B------:R-:W-:Y:S05]  /*3a00*/  BSYNC.RECONVERGENT B2 ;  /* 0x0000000000027941 */ /* 0x000fea0003800200 */
.L_x_54:
[----:B------:R-:W-:-:S13]  /*3a10*/  ISETP.LT.OR P0, PT, R10, R9, P0 ;  /* 0x000000090a00720c */ /* 0x000fda0000701670 */
[----:B------:R-:W-:Y:S05]  /*3a20*/  @!P0 BRA `(.L_x_47) ;  /* 0x0000000000288947 */ /* 0x000fea0003800000 */
[----:B------:R-:W0:Y:S01]  /*3a30*/  LDC.64 R4, c[0x0][0x380] ;  /* 0x0000e000ff047b82 */ /* 0x000e220000000a00 */
[----:B------:R-:W2:Y:S04]  /*3a40*/  LDG.E.CONSTANT R7, desc[UR6][R2.64+-0x400] ;  /* 0xfffc000602077981 */ /* 0x000ea8000c1e9900 */
[----:B------:R-:W3:Y:S01]  /*3a50*/  LDG.E.CONSTANT R9, desc[UR6][R2.64] ;  /* 0x0000000602097981 */ /* 0x000ee2000c1e9900 */
[----:B0-----:R-:W-:-:S03]  /*3a60*/  IMAD.WIDE.U32 R4, R11, 0x4, R4 ;  /* 0x000000040b047825 */ /* 0x001fc600078e0004 */
[----:B------:R-:W4:Y:S04]  /*3a70*/  LDG.E.CONSTANT R11, desc[UR6][R2.64+0x400] ;  /* 0x00040006020b7981 */ /* 0x000f28000c1e9900 */
[----:B------:R-:W5:Y:S02]  /*3a80*/  LDG.E.CONSTANT R5, desc[UR6][R4.64] ;  /* 0x0000000604057981 */ /* 0x000f64000c1e9900 */
[----:B-----5:R-:W-:-:S04]  /*3a90*/  FADD R0, R0, R5 ;  /* 0x0000000500007221 */ /* 0x020fc80000000000 */
[----:B--2---:R-:W-:-:S04]  /*3aa0*/  FADD R0, R0, R7 ;  /* 0x0000000700007221 */ /* 0x004fc80000000000 */
[----:B---3--:R-:W-:-:S04]  /*3ab0*/  FADD R0, R0, R9 ;  /* 0x0000000900007221 */ /* 0x008fc80000000000 */
[----:B----4-:R-:W-:-:S07]  /*3ac0*/  FADD R0, R0, R11 ;  /* 0x0000000b00007221 */ /* 0x010fce0000000000 */
.L_x_47:
[----:B------:R-:W-:Y:S05]  /*3ad0*/  BSYNC.RECONVERGENT B1 ;  /* 0x0000000000017941 */ /* 0x000fea0003800200 */
.L_x_45:
[----:B------:R-:W0:Y:S01]  /*3ae0*/  S2R R6, SR_LANEID ;  /* 0x0000000000067919 */ /* 0x000e220000000000 */
[----:B------:R-:W-:-:S05]  /*3af0*/  MOV R3, R0 ;  /* 0x0000000000037202 */ /* 0x000fca0000000f00 */
        /* <DEDUP_REMOVED lines=30> */
[----:B------:R-:W1:Y:S04]  /*3ce0*/  LDS R3, [UR4+0xc] ;  /* 0x00000c04ff037984 */ /* 0x000e680008000800 */
[----:B0-----:R-:W0:Y:S04]  /*3cf0*/  LDS.128 R4, [UR4+0x10] ;  /* 0x00001004ff047984 */ /* 0x001e280008000c00 */
[----:B------:R-:W2:Y:S01]  /*3d00*/  LDS.64 R8, [UR4+0x20] ;  /* 0x00002004ff087984 */ /* 0x000ea20008000a00 */
[----:B-1----:R-:W-:-:S04]  /*3d10*/  FADD R3, R0, R3 ;  /* 0x0000000300037221 */ /* 0x002fc80000000000 */
[----:B0-----:R-:W-:-:S04]  /*3d20*/  FADD R4, R3, R4 ;  /* 0x0000000403047221 */ /* 0x001fc80000000000 */
[----:B------:R-:W-:-:S04]  /*3d30*/  FADD R5, R4, R5 ;  /* 0x0000000504057221 */ /* 0x000fc80000000000 */
[----:B------:R-:W-:-:S04]  /*3d40*/  FADD R6, R5, R6 ;  /* 0x0000000605067221 */ /* 0x000fc80000000000 */
[----:B------:R-:W-:-:S04]  /*3d50*/  FADD R7, R6, R7 ;  /* 0x0000000706077221 */ /* 0x000fc80000000000 */
[----:B--2---:R-:W-:-:S04]  /*3d60*/  FADD R8, R7, R8 ;  /* 0x0000000807087221 */ /* 0x004fc80000000000 */
[----:B------:R-:W-:-:S07]  /*3d70*/  FADD R0, R8, R9 ;  /* 0x0000000908007221 */ /* 0x000fce0000000000 */
.L_x_17:
[----:B------:R-:W-:Y:S05]  /*3d80*/  BSYNC.RECONVERGENT B0 ;  /* 0x0000000000007941 */ /* 0x000fea0003800200 */
.L_x_1:
[----:B------:R-:W-:Y:S05]  /*3d90*/  @P0 EXIT ;  /* 0x000000000000094d */ /* 0x000fea0003800000 */
[----:B01234-:R-:W0:Y:S01]  /*3da0*/  LDC.64 R2, c[0x0][0x388] ;  /* 0x0000e200ff027b82 */ /* 0x01fe220000000a00 */
[----:B------:R-:W1:Y:S02]  /*3db0*/  LDCU UR4, c[0x0][0x398] ;  /* 0x00007300ff0477ac */ /* 0x000e640008000800 */
[----:B-1----:R-:W-:-:S05]  /*3dc0*/  FADD R5, R0, UR4 ;  /* 0x0000000400057e21 */ /* 0x002fca0008000000 */
[----:B0-----:R-:W-:Y:S01]  /*3dd0*/  STG.E desc[UR6][R2.64], R5 ;  /* 0x0000000502007986 */ /* 0x001fe2000c101906 */
[----:B------:R-:W-:Y:S05]  /*3de0*/  EXIT ;  /* 0x000000000000794d */ /* 0x000fea0003800000 */
.L_x_56:
[----:B------:R-:W-:-:S00]  /*3df0*/  BRA `(.L_x_56) ;  /* 0xfffffffc00fc7947 */ /* 0x000fc0000383ffff */
[----:B------:R-:W-:-:S00]  /*3e00*/  NOP ;  /* 0x0000000000007918 */ /* 0x000fc00000000000 */
[----:B------:R-:W-:-:S00]  /*3e10*/  NOP ;  /* 0x0000000000007918 */ /* 0x000fc00000000000 */
[----:B------:R-:W-:-:S00]  /*3e20*/  NOP ;  /* 0x0000000000007918 */ /* 0x000fc00000000000 */
[----:B------:R-:W-:-:S00]  /*3e30*/  NOP ;  /* 0x0000000000007918 */ /* 0x000fc00000000000 */
[----:B------:R-:W-:-:S00]  /*3e40*/  NOP ;  /* 0x0000000000007918 */ /* 0x000fc00000000000 */
[----:B------:R-:W-:-:S00]  /*3e50*/  NOP ;  /* 0x0000000000007918 */ /* 0x000fc00000000000 */
[----:B------:R-:W-:-:S00]  /*3e60*/  NOP ;  /* 0x0000000000007918 */ /* 0x000fc00000000000 */
[----:B------:R-:W-:-:S00]  /*3e70*/  NOP ;  /* 0x0000000000007918 */ /* 0x000fc00000000000 */
.L_x_471:


//--------------------- .text._ZN3cub18CUB_300001_SM_10006detail6reduce18DeviceReduceKernelINS2_10policy_hubIfyN4cuda3std3__44plusIfEEE10Policy1000EN6thrust24THRUST_300001_SM_1000_NS6detail15normal_iteratorINSD_10device_ptrIfEEEEyS9_fNS7_10__identityEEEvT0_PT3_T1_NS0_13GridEvenShareISN_EET2_T4_ --------------------------
	.section	.text._ZN3cub18CUB_300001_SM_10006detail6reduce18DeviceReduceKernelINS2_10policy_hubIfyN4cuda3std3__44plusIfEEE10Policy1000EN6thrust24THRUST_300001_SM_1000_NS6detail15normal_iteratorINSD_10device_ptrIfEEEEyS9_fNS7_10__identityEEEvT0_PT3_T1_NS0_13GridEvenShareISN_EET2_T4_,"ax",@progbits
	.align	128
        .global         _ZN3cub18CUB_300001_SM_10006detail6reduce18DeviceReduceKernelINS2_10policy_hubIfyN4cuda3std3__44plusIfEEE10Policy1000EN6thrust24THRUST_300001_SM_1000_NS6detail15normal_iteratorINSD_10device_ptrIfEEEEyS9_fNS7_10__identityEEEvT0_PT3_T1_NS0_13GridEvenShareISN_EET2_T4_
        .type           _ZN3cub18CUB_300001_SM_10006detail6reduce18DeviceReduceKernelINS2_10policy_hubIfyN4cuda3std3__44plusIfEEE10Policy1000EN6thrust24THRUST_300001_SM_1000_NS6detail15normal_iteratorINSD_10device_ptrIfEEEEyS9_fNS7_10__identityEEEvT0_PT3_T1_NS0_13GridEvenShareISN_EET2_T4_,@function
        .size           _ZN3cub18CUB_300001_SM_10006detail6reduce18DeviceReduceKernelINS2_10policy_hubIfyN4cuda3std3__44plusIfEEE10Policy1000EN6thrust24THRUST_300001_SM_1000_NS6detail15normal_iteratorINSD_10device_ptrIfEEEEyS9_fNS7_10__identityEEEvT0_PT3_T1_NS0_13GridEvenShareISN_EET2_T4_,(.L_x_472 - _ZN3cub18CUB_300001_SM_10006detail6reduce18DeviceReduceKernelINS2_10policy_hubIfyN4cuda3std3__44plusIfEEE10Policy1000EN6thrust24THRUST_300001_SM_1000_NS6detail15normal_iteratorINSD_10device_ptrIfEEEEyS9_fNS7_10__identityEEEvT0_PT3_T1_NS0_13GridEvenShareISN_EET2_T4_)
        .other          _ZN3cub18CUB_300001_SM_10006detail6reduce18DeviceReduceKernelINS2_10policy_hubIfyN4cuda3std3__44plusIfEEE10Policy1000EN6thrust24THRUST_300001_SM_1000_NS6detail15normal_iteratorINSD_10device_ptrIfEEEEyS9_fNS7_10__identityEEEvT0_PT3_T1_NS0_13GridEvenShareISN_EET2_T4_,@"STO_CUDA_ENTRY STV_DEFAULT"
_ZN3cub18CUB_300001_SM_10006detail6reduce18DeviceReduceKernelINS2_10policy_hubIfyN4cuda3std3__44plusIfEEE10Policy1000EN6thrust24THRUST_300001_SM_1000_NS6detail15normal_iteratorINSD_10device_ptrIfEEEEyS9_fNS7_10__identityEEEvT0_PT3_T1_NS0_13GridEvenShareISN_EET2_T4_:
.text._ZN3cub18CUB_300001_SM_10006detail6reduce18DeviceReduceKernelINS2_10policy_hubIfyN4cuda3std3__44plusIfEEE10Policy1000EN6thrust24THRUST_300001_SM_1000_NS6detail15normal_iteratorINSD_10device_ptrIfEEEEyS9_fNS7_10__identityEEEvT0_PT3_T1_NS0_13GridEvenShareISN_EET2_T4_:
[----:B------:R-:W-:Y:S08]  /*0000*/  LDC R1, c[0x0][0x37c] ;  /* 0x0000df00ff017b82 */ /* 0x000ff00000000800 */
[----:B------:R-:W0:Y:S01]  /*0010*/  S2UR UR16, SR_CTAID.X ;  /* 0x00000000001079c3 */ /* 0x000e220000002500 */
[----:B------:R-:W1:Y:S01]  /*0020*/  LDCU.64 UR8, c[0x0][0x3b8] ;  /* 0x00007700ff0877ac */ /* 0x000e620008000a00 */
[----:B------:R-:W-:Y:S01]  /*0030*/  BSSY.RECONVERGENT B0, `(.L_x_57) ;  /* 0x0000229000007945 */ /* 0x000fe20003800200 */
[----:B------:R-:W2:Y:S01]  /*0040*/  LDCU UR5, c[0x0][0x3c0] ;  /* 0x00007800ff0577ac */ /* 0x000ea20008000800 */
[----:B------:R-:W3:Y:S01]  /*0050*/  LDCU.64 UR14, c[0x0][0x358] ;  /* 0x00006b00ff0e77ac */ /* 0x000ee20008000a00 */
[----:B-1----:R-:W-:-:S02]  /*0060*/  IMAD.U32 R2, RZ, RZ, UR8 ;  /* 0x00000008ff027e24 */ /* 0x002fc4000f8e00ff */
[----:B------:R-:W-:Y:S01]  /*0070*/  IMAD.U32 R3, RZ, RZ, UR9 ;  /* 0x00000009ff037e24 */ /* 0x000fe2000f8e00ff */
[----:B--2---:R-:W-:Y:S02]  /*0080*/  USHF.L.U32 UR5, UR5, 0xc, URZ ;  /* 0x0000000c05057899 */ /* 0x004fe400080006ff */
[----:B0-----:R-:W-:Y:S02]  /*0090*/  USHF.L.U32 UR7, UR16, 0xc, URZ ;  /* 0x0000000c10077899 */ /* 0x001fe400080006ff */
[----:B------:R-:W-:-:S04]  /*00a0*/  USHF.R.S32.HI UR4, URZ, 0x1f, UR5 ;  /* 0x0000001fff047899 */ /* 0x000fc80008011405 */
[----:B------:R-:W-:-:S04]  /*00b0*/  IADD3 R23, P1, PT, R2, -UR7, RZ ;  /* 0x8000000702177c10 */ /* 0x000fc8000ff3e0ff */
[----:B------:R-:W-:Y:S02]  /*00c0*/  ISETP.GT.U32.AND P0, PT, R23, 0xfff, PT ;  /* 0x00000fff1700780c */ /* 0x000fe40003f04070 */
[----:B------:R-:W-:-:S04]  /*00d0*/  IADD3.X R22, PT, PT, R3, -0x1, RZ, P1, !PT ;  /* 0xffffffff03167810 */ /* 0x000fc80000ffe4ff */
[----:B------:R-:W-:-:S13]  /*00e0*/  ISETP.GT.U32.AND.EX P0, PT, R22, RZ, PT, P0 ;  /* 0x000000ff1600720c */ /* 0x000fda0003f04100 */
[----:B---3--:R-:W-:Y:S05]  /*00f0*/  @P0 BRA `(.L_x_58) ;  /* 0x0000000c00c40947 */ /* 0x008fea0003800000 */
[----:B------:R-:W0:Y:S01]  /*0100*/  S2R R0, SR_TID.X ;  /* 0x0000000000007919 */ /* 0x000e220000002100 */
[----:B------:R-:W-:Y:S01]  /*0110*/  IADD3 R5, PT, PT, R2, -UR7, RZ ;  /* 0x8000000702057c10 */ /* 0x000fe2000fffe0ff */
[----:B------:R-:W-:Y:S01]  /*0120*/  BSSY.RECONVERGENT B1, `(.L_x_59) ;  /* 0x000000a000017945 */ /* 0x000fe20003800200 */
[----:B------:R-:W-:Y:S02]  /*0130*/  IMAD.MOV.U32 R4, RZ, RZ, RZ ;  /* 0x000000ffff047224 */ /* 0x000fe400078e00ff */
[----:B0-----:R-:W-:Y:S02]  /*0140*/  ISETP.GE.AND P0, PT, R0, R5, PT ;  /* 0x000000050000720c */ /* 0x001fe40003f06270 */
[----:B------:R-:W-:-:S11]  /*0150*/  MOV R6, R0 ;  /* 0x0000000000067202 */ /* 0x000fd60000000f00 */
[----:B------:R-:W-:Y:S05]  /*0160*/  @P0 BRA `(.L_x_60) ;  /* 0x0000000000140947 */ /* 0x000fea0003800000 */
[----:B------:R-:W0:Y:S01]  /*0170*/  LDC.64 R8, c[0x0][0x380] ;  /* 0x0000e000ff087b82 */ /* 0x000e220000000a00 */
[----:B------:R-:W-:-:S04]  /*0180*/  VIADD R3, R0, UR7 ;  /* 0x0000000700037c36 */ /* 0x000fc80008000000 */
[----:B0-----:R-:W-:-:S05]  /*0190*/  IMAD.WIDE.U32 R8, R3, 0x4, R8 ;  /* 0x0000000403087825 */ /* 0x001fca00078e0008 */
[----:B------:R0:W5:Y:S01]  /*01a0*/  LDG.E R4, desc[UR14][R8.64] ;  /* 0x0000000e08047981 */ /* 0x000162000c1e1900 */
[----:B------:R-:W-:-:S07]  /*01b0*/  IADD3 R6, PT, PT, R0, 0x100, RZ ;  /* 0x0000010000067810 */ /* 0x000fce0007ffe0ff */
.L_x_60:
[----:B------:R-:W-:Y:S05]  /*01c0*/  BSYNC.RECONVERGENT B1 ;  /* 0x0000000000017941 */ /* 0x000fea0003800200 */
.L_x_59:
[----:B------:R-:W-:Y:S01]  /*01d0*/  ISETP.GE.AND P0, PT, R6, R5, PT ;  /* 0x000000050600720c */ /* 0x000fe20003f06270 */
[----:B------:R-:W-:-:S12]  /*01e0*/  BSSY.RECONVERGENT B1, `(.L_x_61) ;  /* 0x0000079000017945 */ /* 0x000fd80003800200 */
[----:B------:R-:W-:Y:S05]  /*01f0*/  @P0 BRA `(.L_x_62) ;  /* 0x0000000400dc0947 */ /* 0x000fea0003800000 */
[----:B------:R-:W-:Y:S01]  /*0200*/  LOP3.LUT R3, RZ, R6, RZ, 0x33, !PT ;  /* 0x00000006ff037212 */ /* 0x000fe200078e33ff */
[----:B------:R-:W-:Y:S03]  /*0210*/  BSSY.RECONVERGENT B2, `(.L_x_63) ;  /* 0x0000037000027945 */ /* 0x000fe60003800200 */
[----:B------:R-:W-:-:S04]  /*0220*/  IADD3 R3, PT, PT, R2, -UR7, R3 ;  /* 0x8000000702037c10 */ /* 0x000fc8000fffe003 */
[C---:B------:R-:W-:Y:S02]  /*0230*/  ISETP.GE.U32.AND P1, PT, R3.reuse, 0xf00, PT ;  /* 0x00000f000300780c */ /* 0x040fe40003f26070 */
[----:B------:R-:W-:-:S04]  /*0240*/  LEA.HI R7, R3, 0x1, RZ, 0x18 ;  /* 0x0000000103077811 */ /* 0x000fc800078fc0ff */
[----:B------:R-:W-:-:S04]  /*0250*/  LOP3.LUT R22, R7, 0xf, RZ, 0xc0, !PT ;  /* 0x0000000f07167812 */ /* 0x000fc800078ec0ff */
[----:B------:R-:W-:-:S03]  /*0260*/  ISETP.NE.AND P0, PT, R22, RZ, PT ;  /* 0x000000ff1600720c */ /* 0x000fc60003f05270 */
[----:B------:R-:W-:Y:S10]  /*0270*/  @!P1 BRA `(.L_x_64) ;  /* 0x0000000000c09947 */ /* 0x000ff40003800000 */
[----:B------:R-:W1:Y:S01]  /*0280*/  LDCU.64 UR8, c[0x0][0x380] ;  /* 0x00007000ff0877ac */ /* 0x000e620008000a00 */
[----:B------:R-:W-:Y:S01]  /*0290*/  IMAD.WIDE.U32 R2, R6, 0x4, RZ ;  /* 0x0000000406027825 */ /* 0x000fe200078e00ff */
[----:B------:R-:W-:Y:S01]  /*02a0*/  LOP3.LUT R11, R7, 0x1fffff0, RZ, 0xc0, !PT ;  /* 0x01fffff0070b7812 */ /* 0x000fe200078ec0ff */
[----:B------:R-:W-:-:S04]  /*02b0*/  UIMAD.WIDE.U32 UR4, UR16, 0x4000, URZ ;  /* 0x00004000100478a5 */ /* 0x000fc8000f8e00ff */
[----:B------:R-:W-:Y:S02]  /*02c0*/  IMAD.MOV R11, RZ, RZ, -R11 ;  /* 0x000000ffff0b7224 */ /* 0x000fe400078e0a0b */
[----:B------:R-:W-:Y:S02]  /*02d0*/  LOP3.LUT R2, R2, UR4, RZ, 0xfc, !PT ;  /* 0x0000000402027c12 */ /* 0x000fe4000f8efcff */
[----:B------:R-:W-:Y:S02]  /*02e0*/  LOP3.LUT R3, R3, UR5, RZ, 0xfc, !PT ;  /* 0x0000000503037c12 */ /* 0x000fe4000f8efcff */
[----:B-1----:R-:W-:-:S04]  /*02f0*/  IADD3 R2, P1, PT, R2, UR8, RZ ;  /* 0x0000000802027c10 */ /* 0x002fc8000ff3e0ff */
[----:B------:R-:W-:-:S04]  /*0300*/  IADD3 R2, P2, PT, R2, 0x2000, RZ ;  /* 0x0000200002027810 */ /* 0x000fc80007f5e0ff */
[----:B------:R-:W-:-:S09]  /*0310*/  IADD3.X R3, PT, PT, RZ, UR9, R3, P2, P1 ;  /* 0x00000009ff037c10 */ /* 0x000fd200097e2403 */
.L_x_65:
[----:B------:R-:W2:Y:S04]  /*0320*/  LDG.E R21, desc[UR14][R2.64+-0x2000] ;  /* 0xffe0000e02157981 */ /* 0x000ea8000c1e1900 */
[----:B------:R-:W3:Y:S04]  /*0330*/  LDG.E R20, desc[UR14][R2.64+-0x1c00] ;  /* 0xffe4000e02147981 */ /* 0x000ee8000c1e1900 */
[----:B------:R-:W4:Y:S04]  /*0340*/  LDG.E R23, desc[UR14][R2.64+-0x1800] ;  /* 0xffe8000e02177981 */ /* 0x000f28000c1e1900 */
        /* <DEDUP_REMOVED lines=11> */
[----:B0-----:R-:W4:Y:S04]  /*0400*/  LDG.E R9, desc[UR14][R2.64+0x1800] ;  /* 0x0018000e02097981 */ /* 0x001f28000c1e1900 */
[----:B------:R0:W4:Y:S01]  /*0410*/  LDG.E R8, desc[UR14][R2.64+0x1c00] ;  /* 0x001c000e02087981 */ /* 0x000122000c1e1900 */
[----:B------:R-:W-:-:S02]  /*0420*/  IADD3 R11, PT, PT, R11, 0x10, RZ ;  /* 0x000000100b0b7810 */ /* 0x000fc40007ffe0ff */
[----:B------:R-:W-:Y:S02]  /*0430*/  IADD3 R6, PT, PT, R6, 0x1000, RZ ;  /* 0x0000100006067810 */ /* 0x000fe40007ffe0ff */
[----:B------:R-:W-:Y:S02]  /*0440*/  ISETP.NE.AND P1, PT, R11, RZ, PT ;  /* 0x000000ff0b00720c */ /* 0x000fe40003f25270 */
[----:B0-----:R-:W-:-:S05]  /*0450*/  IADD3 R2, P2, PT, R2, 0x4000, RZ ;  /* 0x0000400002027810 */ /* 0x001fca0007f5e0ff */
[----:B------:R-:W-:Y:S02]  /*0460*/  IMAD.X R3, RZ, RZ, R3, P2 ;  /* 0x000000ffff037224 */ /* 0x000fe400010e0603 */
        /* <DEDUP_REMOVED lines=16> */
[----:B------:R-:W-:Y:S06]  /*0570*/  @P1 BRA `(.L_x_65) ;  /* 0xfffffffc00681947 */ /* 0x000fec000383ffff */
.L_x_64:
[----:B------:R-:W-:Y:S05]  /*0580*/  BSYNC.RECONVERGENT B2 ;  /* 0x0000000000027941 */ /* 0x000fea0003800200 */
.L_x_63:
[----:B------:R-:W-:Y:S05]  /*0590*/  @!P0 BRA `(.L_x_62) ;  /* 0x0000000000f48947 */ /* 0x000fea0003800000 */
[----:B------:R-:W-:Y:S01]  /*05a0*/  ISETP.GE.U32.AND P0, PT, R22, 0x8, PT ;  /* 0x000000081600780c */ /* 0x000fe20003f06070 */
[----:B------:R-:W-:Y:S01]  /*05b0*/  BSSY.RECONVERGENT B2, `(.L_x_66) ;  /* 0x000001a000027945 */ /* 0x000fe20003800200 */
[----:B------:R-:W-:-:S04]  /*05c0*/  LOP3.LUT R10, R7, 0x7, RZ, 0xc0, !PT ;  /* 0x00000007070a7812 */ /* 0x000fc800078ec0ff */
[----:B------:R-:W-:-:S07]  /*05d0*/  ISETP.NE.AND P1, PT, R10, RZ, PT ;  /* 0x000000ff0a00720c */ /* 0x000fce0003f25270 */
[----:B------:R-:W-:Y:S06]  /*05e0*/  @!P0 BRA `(.L_x_67) ;  /* 0x0000000000588947 */ /* 0x000fec0003800000 */
[----:B------:R-:W1:Y:S01]  /*05f0*/  LDCU.64 UR4, c[0x0][0x380] ;  /* 0x00007000ff0477ac */ /* 0x000e620008000a00 */
[----:B------:R-:W-:-:S04]  /*0600*/  IADD3 R3, P0, PT, R6, UR7, RZ ;  /* 0x0000000706037c10 */ /* 0x000fc8000ff1e0ff */
[----:B0-----:R-:W-:Y:S02]  /*0610*/  LEA.HI.X.SX32 R8, R6, RZ, 0x1, P0 ;  /* 0x000000ff06087211 */ /* 0x001fe400000f0eff */
[----:B-1----:R-:W-:-:S04]  /*0620*/  LEA R2, P0, R3, UR4, 0x2 ;  /* 0x0000000403027c11 */ /* 0x002fc8000f8010ff */
[----:B------:R-:W-:-:S05]  /*0630*/  LEA.HI.X R3, R3, UR5, R8, 0x2, P0 ;  /* 0x0000000503037c11 */ /* 0x000fca00080f1408 */
[----:B------:R-:W2:Y:S04]  /*0640*/  LDG.E R9, desc[UR14][R2.64] ;  /* 0x0000000e02097981 */ /* 0x000ea8000c1e1900 */
[----:B------:R-:W3:Y:S04]  /*0650*/  LDG.E R8, desc[UR14][R2.64+0x400] ;  /* 0x0004000e02087981 */ /* 0x000ee8000c1e1900 */
[----:B------:R-:W4:Y:S04]  /*0660*/  LDG.E R11, desc[UR14][R2.64+0x800] ;  /* 0x0008000e020b7981 */ /* 0x000f28000c1e1900 */
[----:B------:R-:W4:Y:S04]  /*0670*/  LDG.E R13, desc[UR14][R2.64+0xc00] ;  /* 0x000c000e020d7981 */ /* 0x000f28000c1e1900 */
[----:B------:R-:W4:Y:S04]  /*0680*/  LDG.E R15, desc[UR14][R2.64+0x1000] ;  /* 0x0010000e020f7981 */ /* 0x000f28000c1e1900 */
[----:B------:R-:W4:Y:S04]  /*0690*/  LDG.E R17, desc[UR14][R2.64+0x1400] ;  /* 0x0014000e02117981 */ /* 0x000f28000c1e1900 */
[----:B------:R-:W4:Y:S04]  /*06a0*/  LDG.E R19, desc[UR14][R2.64+0x1800] ;  /* 0x0018000e02137981 */ /* 0x000f28000c1e1900 */
[----:B------:R-:W4:Y:S01]  /*06b0*/  LDG.E R21, desc[UR14][R2.64+0x1c00] ;  /* 0x001c000e02157981 */ /* 0x000f22000c1e1900 */
[----:B------:R-:W-:-:S02]  /*06c0*/  VIADD R6, R6, 0x800 ;  /* 0x0000080006067836 */ /* 0x000fc40000000000 */
        /* <DEDUP_REMOVED lines=8> */
.L_x_67:
[----:B------:R-:W-:Y:S05]  /*0750*/  BSYNC.RECONVERGENT B2 ;  /* 0x0000000000027941 */ /* 0x000fea0003800200 */
.L_x_66:
        /* <DEDUP_REMOVED lines=14> */
[----:B------:R-:W4:Y:S01]  /*0840*/  LDG.E R13, desc[UR14][R2.64+0xc00] ;  /* 0x000c000e020d7981 */ /* 0x000f22000c1e1900 */
[----:B------:R-:W-:Y:S01]  /*0850*/  IADD3 R6, PT, PT, R6, 0x400, RZ ;  /* 0x0000040006067810 */ /* 0x000fe20007ffe0ff */
[----:B--2--5:R-:W-:-:S04]  /*0860*/  FADD R9, R4, R9 ;  /* 0x0000000904097221 */ /* 0x024fc80000000000 */
[----:B---3--:R-:W-:-:S04]  /*0870*/  FADD R8, R9, R8 ;  /* 0x0000000809087221 */ /* 0x008fc80000000000 */
[----:B----4-:R-:W-:-:S04]  /*0880*/  FADD R8, R8, R11 ;  /* 0x0000000b08087221 */ /* 0x010fc80000000000 */
[----:B------:R-:W-:-:S07]  /*0890*/  FADD R4, R8, R13 ;  /* 0x0000000d08047221 */ /* 0x000fce0000000000 */
.L_x_69:
[----:B------:R-:W-:Y:S05]  /*08a0*/  BSYNC.RECONVERGENT B2 ;  /* 0x0000000000027941 */ /* 0x000fea0003800200 */
.L_x_68:
[----:B------:R-:W-:Y:S05]  /*08b0*/  @!P1 BRA `(.L_x_62) ;  /* 0x00000000002c9947 */ /* 0x000fea0003800000 */
[----:B------:R-:W1:Y:S01]  /*08c0*/  LDC.64 R2, c[0x0][0x380] ;  /* 0x0000e000ff027b82 */ /* 0x000e620000000a00 */
[----:B0-----:R-:W-:Y:S01]  /*08d0*/  IMAD.U32 R9, RZ, RZ, UR16 ;  /* 0x00000010ff097e24 */ /* 0x001fe2000f8e00ff */
[----:B------:R-:W-:-:S03]  /*08e0*/  IADD3 R7, PT, PT, -R7, RZ, RZ ;  /* 0x000000ff07077210 */ /* 0x000fc60007ffe1ff */
[----:B-1----:R-:W-:-:S07]  /*08f0*/  IMAD.WIDE.U32 R2, R9, 0x4000, R2 ;  /* 0x0000400009027825 */ /* 0x002fce00078e0002 */
.L_x_70:
[----:B------:R-:W-:-:S06]  /*0900*/  IMAD.WIDE R8, R6, 0x4, R2 ;  /* 0x0000000406087825 */ /* 0x000fcc00078e0202 */
[----:B------:R-:W2:Y:S01]  /*0910*/  LDG.E R9, desc[UR14][R8.64] ;  /* 0x0000000e08097981 */ /* 0x000ea2000c1e1900 */
[----:B------:R-:W-:Y:S01]  /*0920*/  VIADD R7, R7, 0x1 ;  /* 0x0000000107077836 */ /* 0x000fe20000000000 */
[----:B------:R-:W-:-:S04]  /*0930*/  IADD3 R6, PT, PT, R6, 0x100, RZ ;  /* 0x0000010006067810 */ /* 0x000fc80007ffe0ff */
[----:B------:R-:W-:Y:S01]  /*0940*/  ISETP.NE.AND P0, PT, R7, RZ, PT ;  /* 0x000000ff0700720c */ /* 0x000fe20003f05270 */
[----:B--2--5:R-:W-:-:S12]  /*0950*/  FADD R4, R9, R4 ;  /* 0x0000000409047221 */ /* 0x024fd80000000000 */
[----:B------:R-:W-:Y:S05]  /*0960*/  @P0 BRA `(.L_x_70) ;  /* 0xfffffffc00e40947 */ /* 0x000fea000383ffff */
.L_x_62:
[----:B------:R-:W-:Y:S05]  /*0970*/  BSYNC.RECONVERGENT B1 ;  /* 0x0000000000017941 */ /* 0x000fea0003800200 */
.L_x_61:
[----:B------:R-:W-:Y:S01]  /*0980*/  ISETP.GE.AND P0, PT, R5, 0x100, PT ;  /* 0x000001000500780c */ /* 0x000fe20003f06270 */
[----:B-----5:R-:W-:-:S12]  /*0990*/  IMAD.MOV.U32 R11, RZ, RZ, R4 ;  /* 0x000000ffff0b7224 */ /* 0x020fd800078e0004 */
[----:B------:R-:W-:Y:S05]  /*09a0*/  @!P0 BRA `(.L_x_71) ;  /* 0x0000000000ac8947 */ /* 0x000fea0003800000 */
[----:B------:R-:W1:Y:S01]  /*09b0*/  S2R R7, SR_LANEID ;  /* 0x0000000000077919 */ /* 0x000e620000000000 */
[----:B------:R-:W2:Y:S02]  /*09c0*/  SHFL.DOWN PT, R2, R11, 0x1, 0x1f ;  /* 0x08201f000b027f89 */ /* 0x000ea400000e0000 */
[----:B--2---:R-:W-:Y:S01]  /*09d0*/  FADD R2, R2, R11 ;  /* 0x0000000b02027221 */ /* 0x004fe20000000000 */
[C---:B-1----:R-:W-:Y:S02]  /*09e0*/  ISETP.GT.AND P0, PT, R7.reuse, 0x1e, PT ;  /* 0x0000001e0700780c */ /* 0x042fe40003f04270 */
[----:B------:R-:W-:Y:S02]  /*09f0*/  ISETP.NE.AND P1, PT, R7, RZ, PT ;  /* 0x000000ff0700720c */ /* 0x000fe40003f25270 */
[----:B------:R-:W-:Y:S02]  /*0a00*/  FSEL R2, R11, R2, P0 ;  /* 0x000000020b027208 */ /* 0x000fe40000000000 */
[----:B------:R-:W-:-:S03]  /*0a10*/  ISETP.GT.AND P0, PT, R7, 0x1d, PT ;  /* 0x0000001d0700780c */ /* 0x000fc60003f04270 */
[----:B------:R-:W1:Y:S06]  /*0a20*/  SHFL.DOWN PT, R3, R2, 0x2, 0x1f ;  /* 0x08401f0002037f89 */ /* 0x000e6c00000e0000 */
[----:B------:R-:W2:Y:S01]  /*0a30*/  @!P1 S2R R6, SR_CgaCtaId ;  /* 0x0000000000069919 */ /* 0x000ea20000008800 */
[----:B------:R-:W-:Y:S02]  /*0a40*/  @!P1 MOV R5, 0x400 ;  /* 0x0000040000059802 */ /* 0x000fe40000000f00 */
[----:B------:R-:W-:-:S04]  /*0a50*/  @!P1 SHF.R.U32.HI R4, RZ, 0x3, R0 ;  /* 0x00000003ff049819 */ /* 0x000fc80000011600 */
[----:B------:R-:W-:Y:S01]  /*0a60*/  @!P1 LOP3.LUT R4, R4, 0x7c, RZ, 0xc0, !PT ;  /* 0x0000007c04049812 */ /* 0x000fe200078ec0ff */
[----:B-1----:R-:W-:Y:S01]  /*0a70*/  @!P0 FADD R2, R2, R3 ;  /* 0x0000000302028221 */ /* 0x002fe20000000000 */
[----:B------:R-:W-:-:S04]  /*0a80*/  ISETP.GT.AND P0, PT, R7, 0x1b, PT ;  /* 0x0000001b0700780c */ /* 0x000fc80003f04270 */
[----:B------:R-:W1:Y:S01]  /*0a90*/  SHFL.DOWN PT, R3, R2, 0x4, 0x1f ;  /* 0x08801f0002037f89 */ /* 0x000e6200000e0000 */
[----:B--2---:R-:W-:-:S04]  /*0aa0*/  @!P1 LEA R5, R6, R5, 0x18 ;  /* 0x0000000506059211 */ /* 0x004fc800078ec0ff */
[----:B------:R-:W-:-:S04]  /*0ab0*/  @!P1 IADD3 R4, PT, PT, R4, R5, RZ ;  /* 0x0000000504049210 */ /* 0x000fc80007ffe0ff */
[----:B-1----:R-:W-:Y:S01]  /*0ac0*/  @!P0 FADD R2, R2, R3 ;  /* 0x0000000302028221 */ /* 0x002fe20000000000 */
[----:B------:R-:W-:-:S04]  /*0ad0*/  ISETP.GT.AND P0, PT, R7, 0x17, PT ;  /* 0x000000170700780c */ /* 0x000fc80003f04270 */
[----:B------:R-:W1:Y:S09]  /*0ae0*/  SHFL.DOWN PT, R3, R2, 0x8, 0x1f ;  /* 0x09001f0002037f89 */ /* 0x000e7200000e0000 */
[----:B-1----:R-:W-:Y:S01]  /*0af0*/  @!P0 FADD R2, R2, R3 ;  /* 0x0000000302028221 */ /* 0x002fe20000000000 */
[----:B------:R-:W-:-:S04]  /*0b00*/  ISETP.NE.AND P0, PT, R0, RZ, PT ;  /* 0x000000ff0000720c */ /* 0x000fc80003f05270 */
[----:B------:R-:W1:Y:S02]  /*0b10*/  SHFL.DOWN PT, R3, R2, 0x10, 0x1f ;  /* 0x0a001f0002037f89 */ /* 0x000e6400000e0000 */
[----:B-1----:R-:W-:-:S05]  /*0b20*/  FADD R3, R2, R3 ;  /* 0x0000000302037221 */ /* 0x002fca0000000000 */
[----:B------:R2:W-:Y:S01]  /*0b30*/  @!P1 STS [R4+0x8], R3 ;  /* 0x0000080304009388 */ /* 0x0005e20000000800 */
[----:B------:R-:W-:Y:S01]  /*0b40*/  BAR.SYNC.DEFER_BLOCKING 0x0 ;  /* 0x0000000000007b1d */ /* 0x000fe20000010000 */
[----:B------:R-:W-:-:S04]  /*0b50*/  ISETP.GT.AND P1, PT, R7, 0xf, PT ;  /* 0x0000000f0700780c */ /* 0x000fc80003f24270 */
[----:B0-----:R-:W-:Y:S01]  /*0b60*/  FSEL R9, R2, R3, P1 ;  /* 0x0000000302097208 */ /* 0x001fe20000800000 */
[----:B------:R-:W-:Y:S08]  /*0b70*/  @P0 BRA `(.L_x_72) ;  /* 0x0000001400d00947 */ /* 0x000ff00003800000 */
[----:B------:R-:W0:Y:S01]  /*0b80*/  S2UR UR5, SR_CgaCtaId ;  /* 0x00000000000579c3 */ /* 0x000e220000008800 */
[----:B------:R-:W-:Y:S02]  /*0b90*/  UMOV UR4, 0x400 ;  /* 0x0000040000047882 */ /* 0x000fe40000000000 */
[----:B0-----:R-:W-:-:S09]  /*0ba0*/  ULEA UR4, UR5, UR4, 0x18 ;  /* 0x0000000405047291 */ /* 0x001fd2000f8ec0ff */
[----:B------:R-:W0:Y:S04]  /*0bb0*/  LDS R0, [UR4+0xc] ;  /* 0x00000c04ff007984 */ /* 0x000e280008000800 */
[----:B--2---:R-:W1:Y:S04]  /*0bc0*/  LDS.128 R4, [UR4+0x10] ;  /* 0x00001004ff047984 */ /* 0x004e680008000c00 */
        /* <DEDUP_REMOVED lines=9> */
.L_x_71:
[----:B0-----:R-:W0:Y:S01]  /*0c60*/  S2R R9, SR_LANEID ;  /* 0x0000000000097919 */ /* 0x001e220000000000 */
[----:B------:R-:W-:-:S05]  /*0c70*/  LOP3.LUT R2, R0, 0x3e0, RZ, 0xc0, !PT ;  /* 0x000003e000027812 */ /* 0x000fca00078ec0ff */
[----:B------:R-:W-:Y:S01]  /*0c80*/  VIADD R4, R2, 0x20 ;  /* 0x0000002002047836 */ /* 0x000fe20000000000 */
[----:B------:R-:W-:-:S04]  /*0c90*/  LOP3.LUT R2, RZ, R2, RZ, 0x33, !PT ;  /* 0x00000002ff027212 */ /* 0x000fc800078e33ff */
[----:B------:R-:W-:Y:S02]  /*0ca0*/  ISETP.GT.AND P0, PT, R4, R5, PT ;  /* 0x000000050400720c */ /* 0x000fe40003f04270 */
[----:B------:R-:W-:-:S04]  /*0cb0*/  IADD3 R2, PT, PT, R5, R2, RZ ;  /* 0x0000000205027210 */ /* 0x000fc80007ffe0ff */
[----:B------:R-:W-:-:S05]  /*0cc0*/  SEL R2, R2, 0x1f, P0 ;  /* 0x0000001f02027807 */ /* 0x000fca0000000000 */
[----:B------:R-:W1:Y:S01]  /*0cd0*/  SHFL.DOWN PT, R3, R11, 0x1, R2 ;  /* 0x082000000b037989 */ /* 0x000e6200000e0002 */
[C---:B0-----:R-:W-:Y:S01]  /*0ce0*/  ISETP.GE.AND P0, PT, R9.reuse, R2, PT ;  /* 0x000000020900720c */ /* 0x041fe20003f06270 */
[C---:B------:R-:W-:Y:S01]  /*0cf0*/  VIADD R7, R9.reuse, 0x2 ;  /* 0x0000000209077836 */ /* 0x040fe20000000000 */
[----:B------:R-:W-:-:S11]  /*0d00*/  ISETP.NE.AND P1, PT, R9, RZ, PT ;  /* 0x000000ff0900720c */ /* 0x000fd60003f25270 */
[----:B-1----:R-:W-:Y:S01]  /*0d10*/  @!P0 FADD R11, R3, R11 ;  /* 0x0000000b030b8221 */ /* 0x002fe20000000000 */
[----:B------:R-:W-:Y:S01]  /*0d20*/  ISETP.GT.AND P0, PT, R7, R2, PT ;  /* 0x000000020700720c */ /* 0x000fe20003f04270 */
[----:B------:R-:W0:Y:S01]  /*0d30*/  @!P1 S2R R13, SR_CgaCtaId ;  /* 0x00000000000d9919 */ /* 0x000e220000008800 */
[----:B------:R-:W-:Y:S02]  /*0d40*/  IADD3 R7, PT, PT, R9, 0x4, RZ ;  /* 0x0000000409077810 */ /* 0x000fe40007ffe0ff */
[----:B------:R-:W-:Y:S01]  /*0d50*/  @!P1 MOV R6, 0x400 ;  /* 0x0000040000069802 */ /* 0x000fe20000000f00 */
[----:B------:R-:W1:Y:S01]  /*0d60*/  SHFL.DOWN PT, R3, R11, 0x2, R2 ;  /* 0x084000000b037989 */ /* 0x000e6200000e0002 */
[----:B------:R-:W-:-:S04]  /*0d70*/  @!P1 SHF.R.U32.HI R4, RZ, 0x3, R0 ;  /* 0x00000003ff049819 */ /* 0x000fc80000011600 */
[----:B------:R-:W-:-:S03]  /*0d80*/  @!P1 LOP3.LUT R4, R4, 0x7c, RZ, 0xc0, !PT ;  /* 0x0000007c04049812 */ /* 0x000fc600078ec0ff */
[----:B-1----:R-:W-:Y:S01]  /*0d90*/  @!P0 FADD R11, R11, R3 ;  /* 0x000000030b0b8221 */ /* 0x002fe20000000000 */
[----:B------:R-:W-:Y:S01]  /*0da0*/  ISETP.GT.AND P0, PT, R7, R2, PT ;  /* 0x000000020700720c */ /* 0x000fe20003f04270 */
[----:B------:R-:W-:Y:S01]  /*0db0*/  VIADD R7, R9, 0x8 ;  /* 0x0000000809077836 */ /* 0x000fe20000000000 */
[----:B0-----:R-:W-:Y:S02]  /*0dc0*/  @!P1 LEA R13, R13, R6, 0x18 ;  /* 0x000000060d0d9211 */ /* 0x001fe400078ec0ff */
[----:B------:R-:W0:Y:S03]  /*0dd0*/  SHFL.DOWN PT, R3, R11, 0x4, R2 ;  /* 0x088000000b037989 */ /* 0x000e2600000e0002 */
[----:B------:R-:W-:-:S06]  /*0de0*/  @!P1 IMAD.IADD R4, R4, 0x1, R13 ;  /* 0x0000000104049824 */ /* 0x000fcc00078e020d */
[----:B0-----:R-:W-:Y:S01]  /*0df0*/  @!P0 FADD R11, R11, R3 ;  /* 0x000000030b0b8221 */ /* 0x001fe20000000000 */
[-C--:B------:R-:W-:Y:S02]  /*0e00*/  ISETP.GT.AND P0, PT, R7, R2.reuse, PT ;  /* 0x000000020700720c */ /* 0x080fe40003f04270 */
[----:B------:R-:W-:Y:S02]  /*0e10*/  IADD3 R7, PT, PT, R9, 0x10, RZ ;  /* 0x0000001009077810 */ /* 0x000fe40007ffe0ff */
[----:B------:R-:W0:Y:S09]  /*0e20*/  SHFL.DOWN PT, R3, R11, 0x8, R2 ;  /* 0x090000000b037989 */ /* 0x000e3200000e0002 */
[----:B0-----:R-:W-:Y:S01]  /*0e30*/  @!P0 FADD R11, R11, R3 ;  /* 0x000000030b0b8221 */ /* 0x001fe20000000000 */
[----:B------:R-:W-:-:S04]  /*0e40*/  ISETP.GT.AND P0, PT, R7, R2, PT ;  /* 0x000000020700720c */ /* 0x000fc80003f04270 */
[----:B------:R-:W0:Y:S09]  /*0e50*/  SHFL.DOWN PT, R3, R11, 0x10, R2 ;  /* 0x0a0000000b037989 */ /* 0x000e3200000e0002 */
        /* <DEDUP_REMOVED lines=13> */
[----:B------:R-:W1:Y:S04]  /*0f30*/  LDS R0, [UR4+0xc] ;  /* 0x00000c04ff007984 */ /* 0x000e680008000800 */
[----:B------:R-:W0:Y:S04]  /*0f40*/  LDS.128 R12, [UR4+0x10] ;  /* 0x00001004ff0c7984 */ /* 0x000e280008000c00 */
[----:B------:R-:W2:Y:S01]  /*0f50*/  LDS.64 R2, [UR4+0x20] ;  /* 0x00002004ff027984 */ /* 0x000ea20008000a00 */
[----:B-1----:R-:W-:Y:S01]  /*0f60*/  @P2 FADD R9, R9, R0 ;  /* 0x0000000009092221 */ /* 0x002fe20000000000 */
[----:B------:R-:W-:-:S03]  /*0f70*/  ISETP.GT.AND P2, PT, R5, 0xa0, PT ;  /* 0x000000a00500780c */ /* 0x000fc60003f44270 */
[----:B0-----:R-:W-:Y:S01]  /*0f80*/  @P4 FADD R9, R9, R12 ;  /* 0x0000000c09094221 */ /* 0x001fe20000000000 */
        /* <DEDUP_REMOVED lines=8> */
.L_x_58:
[----:B------:R-:W0:Y:S01]  /*1010*/  S2R R0, SR_TID.X ;  /* 0x0000000000007919 */ /* 0x000e220000002100 */
[----:B------:R-:W1:Y:S01]  /*1020*/  LDC.64 R4, c[0x0][0x380] ;  /* 0x0000e000ff047b82 */ /* 0x000e620000000a00 */
[----:B0-----:R-:W-:-:S04]  /*1030*/  VIADD R7, R0, UR7 ;  /* 0x0000000700077c36 */ /* 0x001fc80008000000 */
[----:B-1----:R-:W-:-:S05]  /*1040*/  IMAD.WIDE.U32 R4, R7, 0x4, R4 ;  /* 0x0000000407047825 */ /* 0x002fca00078e0004 */
[----:B------:R-:W2:Y:S04]  /*1050*/  LDG.E R7, desc[UR14][R4.64] ;  /* 0x0000000e04077981 */ /* 0x000ea8000c1e1900 */
[----:B------:R-:W2:Y:S04]  /*1060*/  LDG.E R8, desc[UR14][R4.64+0x400] ;  /* 0x0004000e04087981 */ /* 0x000ea8000c1e1900 */
[----:B------:R-:W3:Y:S04]  /*1070*/  LDG.E R9, desc[UR14][R4.64+0x800] ;  /* 0x0008000e04097981 */ /* 0x000ee8000c1e1900 */
[----:B------:R-:W3:Y:S04]  /*1080*/  LDG.E R10, desc[UR14][R4.64+0xc00] ;  /* 0x000c000e040a7981 */ /* 0x000ee8000c1e1900 */
[----:B------:R-:W4:Y:S04]  /*1090*/  LDG.E R11, desc[UR14][R4.64+0x1000] ;  /* 0x0010000e040b7981 */ /* 0x000f28000c1e1900 */
[----:B------:R-:W4:Y:S04]  /*10a0*/  LDG.E R12, desc[UR14][R4.64+0x1400] ;  /* 0x0014000e040c7981 */ /* 0x000f28000c1e1900 */
[----:B------:R-:W5:Y:S04]  /*10b0*/  LDG.E R13, desc[UR14][R4.64+0x1800] ;  /* 0x0018000e040d7981 */ /* 0x000f68000c1e1900 */
        /* <DEDUP_REMOVED lines=8> */
[----:B------:R-:W5:Y:S01]  /*1140*/  LDG.E R21, desc[UR14][R4.64+0x3c00] ;  /* 0x003c000e04157981 */ /* 0x000f62000c1e1900 */
[----:B------:R-:W-:-:S04]  /*1150*/  ISETP.GE.U32.AND P0, PT, R23, UR5, PT ;  /* 0x0000000517007c0c */ /* 0x000fc8000bf06070 */
[----:B------:R-:W-:Y:S01]  /*1160*/  ISETP.GE.U32.AND.EX P0, PT, R22, UR4, PT, P0 ;  /* 0x0000000416007c0c */ /* 0x000fe2000bf06100 */
        /* <DEDUP_REMOVED lines=13> */
[----:B------:R-:W-:-:S04]  /*1240*/  FADD R6, R15, R6 ;  /* 0x000000060f067221 */ /* 0x000fc80000000000 */
[----:B------:R-:W-:Y:S01]  /*1250*/  FADD R7, R7, R6 ;  /* 0x0000000607077221 */ /* 0x000fe20000000000 */
[----:B------:R-:W-:Y:S06]  /*1260*/  @!P0 BRA `(.L_x_73) ;  /* 0x0000000c006c8947 */ /* 0x000fec0003800000 */
[----:B------:R-:W-:Y:S01]  /*1270*/  UIADD3 UR8, UP0, UPT, UR5, UR7, URZ ;  /* 0x0000000705087290 */ /* 0x000fe2000ff1e0ff */
[----:B------:R-:W-:Y:S01]  /*1280*/  IADD3 R23, P2, PT, R2, -0x1000, RZ ;  /* 0xfffff00002177810 */ /* 0x000fe20007f5e0ff */
[----:B------:R-:W0:Y:S01]  /*1290*/  LDCU.64 UR12, c[0x0][0x380] ;  /* 0x00007000ff0c77ac */ /* 0x000e220008000a00 */
[----:B------:R-:W-:Y:S02]  /*12a0*/  LOP3.LUT R5, RZ, R0, RZ, 0x33, !PT ;  /* 0x00000000ff057212 */ /* 0x000fe400078e33ff */
[----:B------:R-:W-:Y:S01]  /*12b0*/  IADD3.X R8, PT, PT, R3, -0x1, RZ, P2, !PT ;  /* 0xffffffff03087810 */ /* 0x000fe200017fe4ff */
[----:B------:R-:W-:Y:S01]  /*12c0*/  UIADD3.X UR9, UPT, UPT, URZ, UR4, URZ, UP0, !UPT ;  /* 0x00000004ff097290 */ /* 0x000fe200087fe4ff */
[----:B------:R-:W-:Y:S01]  /*12d0*/  ISETP.LT.U32.AND P0, PT, R23, UR8, PT ;  /* 0x0000000817007c0c */ /* 0x000fe2000bf01070 */
[----:B------:R-:W-:Y:S01]  /*12e0*/  UMOV UR6, UR5 ;  /* 0x0000000500067c82 */ /* 0x000fe20008000000 */
[----:B------:R-:W-:Y:S01]  /*12f0*/  IADD3 R9, P1, PT, R0, UR8, RZ ;  /* 0x0000000800097c10 */ /* 0x000fe2000ff3e0ff */
[----:B------:R-:W-:Y:S01]  /*1300*/  UMOV UR4, URZ ;  /* 0x000000ff00047c82 */ /* 0x000fe20008000000 */
[----:B------:R-:W-:Y:S01]  /*1310*/  IADD3 R5, PT, PT, R2, -UR5, R5 ;  /* 0x8000000502057c10 */ /* 0x000fe2000fffe005 */
[----:B------:R-:W-:Y:S01]  /*1320*/  UMOV UR10, UR8 ;  /* 0x00000008000a7c82 */ /* 0x000fe20008000000 */
[----:B------:R-:W-:Y:S01]  /*1330*/  MOV R11, UR9 ;  /* 0x00000009000b7c02 */ /* 0x000fe20008000f00 */
[----:B------:R-:W-:-:S03]  /*1340*/  IMAD.X R0, RZ, RZ, UR9, P1 ;  /* 0x00000009ff007e24 */ /* 0x000fc600088e06ff */
[----:B------:R-:W-:Y:S02]  /*1350*/  ISETP.GT.U32.AND.EX P0, PT, R11, R8, PT, P0 ;  /* 0x000000080b00720c */ /* 0x000fe40003f04100 */
[----:B0-----:R-:W-:-:S04]  /*1360*/  LEA R6, P2, R9, UR12, 0x2 ;  /* 0x0000000c09067c11 */ /* 0x001fc8000f8410ff */
[----:B------:R-:W-:Y:S02]  /*1370*/  IADD3 R6, P1, PT, R6, 0x2000, RZ ;  /* 0x0000200006067810 */ /* 0x000fe40007f3e0ff */
[----:B------:R-:W-:Y:S02]  /*1380*/  LEA.HI.X R9, R9, UR13, R0, 0x2, P2 ;  /* 0x0000000d09097c11 */ /* 0x000fe400090f1400 */
[----:B------:R-:W-:Y:S01]  /*1390*/  IADD3 R0, PT, PT, R5, -UR7, RZ ;  /* 0x8000000705007c10 */ /* 0x000fe2000fffe0ff */
[----:B------:R-:W-:Y:S02]  /*13a0*/  UMOV UR7, UR9 ;  /* 0x0000000900077c82 */ /* 0x000fe40008000000 */
[----:B------:R-:W-:Y:S01]  /*13b0*/  IMAD.X R9, RZ, RZ, R9, P1 ;  /* 0x000000ffff097224 */ /* 0x000fe200008e0609 */
[----:B------:R-:W-:Y:S06]  /*13c0*/  @P0 BRA `(.L_x_74) ;  /* 0x0000000400000947 */ /* 0x000fec0003800000 */
[----:B------:R-:W0:Y:S01]  /*13d0*/  LDC.64 R2, c[0x0][0x3b8] ;  /* 0x0000ee00ff027b82 */ /* 0x000e220000000a00 */
[----:B------:R-:W1:Y:S01]  /*13e0*/  LDCU.64 UR12, c[0x0][0x380] ;  /* 0x00007000ff0c77ac */ /* 0x000e620008000a00 */
[----:B------:R-:W-:Y:S01]  /*13f0*/  NOP ;  /* 0x0000000000007918 */ /* 0x000fe20000000000 */
.L_x_75:
[----:B------:R-:W2:Y:S02]  /*1400*/  S2R R5, SR_TID.X ;  /* 0x0000000000057919 */ /* 0x000ea40000002100 */
[----:B--2---:R-:W-:-:S04]  /*1410*/  IADD3 R5, P0, PT, R5, UR8, RZ ;  /* 0x0000000805057c10 */ /* 0x004fc8000ff1e0ff */
[----:B------:R-:W-:Y:S02]  /*1420*/  IADD3.X R10, PT, PT, RZ, UR9, RZ, P0, !PT ;  /* 0x00000009ff0a7c10 */ /* 0x000fe400087fe4ff */
[----:B-1----:R-:W-:-:S04]  /*1430*/  LEA R4, P0, R5, UR12, 0x2 ;  /* 0x0000000c05047c11 */ /* 0x002fc8000f8010ff */
[----:B------:R-:W-:-:S05]  /*1440*/  LEA.HI.X R5, R5, UR13, R10, 0x2, P0 ;  /* 0x0000000d05057c11 */ /* 0x000fca00080f140a */
        /* <DEDUP_REMOVED lines=15> */
[----:B------:R1:W5:Y:S01]  /*1540*/  LDG.E R22, desc[UR14][R4.64+0x3c00] ;  /* 0x003c000e04167981 */ /* 0x000362000c1e1900 */
[----:B------:R-:W-:-:S02]  /*1550*/  USHF.R.S32.HI UR11, URZ, 0x1f, UR5 ;  /* 0x0000001fff0b7899 */ /* 0x000fc40008011405 */
[----:B------:R-:W-:-:S04]  /*1560*/  UIADD3 UR6, UP0, UPT, UR5, UR10, URZ ;  /* 0x0000000a05067290 */ /* 0x000fc8000ff1e0ff */
[----:B------:R-:W-:Y:S01]  /*1570*/  UIADD3.X UR7, UPT, UPT, UR11, UR7, URZ, UP0, !UPT ;  /* 0x000000070b077290 */ /* 0x000fe200087fe4ff */
[----:B--2---:R-:W-:Y:S01]  /*1580*/  FADD R7, R24, R7 ;  /* 0x0000000718077221 */ /* 0x004fe20000000000 */
[----:B0-----:R-:W-:-:S04]  /*1590*/  IADD3 R24, P1, PT, R2, -UR8, RZ ;  /* 0x8000000802187c10 */ /* 0x001fc8000ff3e0ff */
[----:B------:R-:W-:Y:S02]  /*15a0*/  ISETP.GE.U32.AND P0, PT, R24, UR5, PT ;  /* 0x0000000518007c0c */ /* 0x000fe4000bf06070 */
[----:B-1----:R-:W-:Y:S01]  /*15b0*/  IADD3.X R4, PT, PT, R3, ~UR9, RZ, P1, !PT ;  /* 0x8000000903047c10 */ /* 0x002fe20008ffe4ff */
[----:B---3--:R-:W-:-:S03]  /*15c0*/  FADD R26, R25, R26 ;  /* 0x0000001a191a7221 */ /* 0x008fc60000000000 */
[----:B------:R-:W-:Y:S01]  /*15d0*/  ISETP.GE.U32.AND.EX P0, PT, R4, UR11, PT, P0 ;  /* 0x0000000b04007c0c */ /* 0x000fe2000bf06100 */
        /* <DEDUP_REMOVED lines=12> */
[----:B------:R-:W-:-:S04]  /*16a0*/  FADD R7, R7, R10 ;  /* 0x0000000a07077221 */ /* 0x000fc80000000000 */
[----:B------:R-:W-:Y:S01]  /*16b0*/  FADD R7, R22, R7 ;  /* 0x0000000716077221 */ /* 0x000fe20000000000 */
[----:B------:R-:W-:Y:S06]  /*16c0*/  @!P0 BRA `(.L_x_73) ;  /* 0x0000000800548947 */ /* 0x000fec0003800000 */
[----:B------:R-:W-:Y:S01]  /*16d0*/  UIADD3 UR8, UP0, UPT, UR5, UR8, URZ ;  /* 0x0000000805087290 */ /* 0x000fe2000ff1e0ff */
[----:B------:R-:W-:Y:S01]  /*16e0*/  MOV R5, R9 ;  /* 0x0000000900057202 */ /* 0x000fe20000000f00 */
[----:B------:R-:W-:Y:S01]  /*16f0*/  IMAD.U32 R11, RZ, RZ, UR5 ;  /* 0x00000005ff0b7e24 */ /* 0x000fe2000f8e00ff */
[----:B------:R-:W-:Y:S01]  /*1700*/  UIADD3 UR4, UPT, UPT, UR4, 0x1, URZ ;  /* 0x0000000104047890 */ /* 0x000fe2000fffe0ff */
[----:B------:R-:W-:Y:S01]  /*1710*/  IMAD.MOV.U32 R4, RZ, RZ, R6 ;  /* 0x000000ffff047224 */ /* 0x000fe200078e0006 */
[----:B------:R-:W-:Y:S01]  /*1720*/  UIADD3.X UR9, UPT, UPT, UR11, UR9, URZ, UP0, !UPT ;  /* 0x000000090b097290 */ /* 0x000fe200087fe4ff */
[----:B------:R-:W-:Y:S01]  /*1730*/  ISETP.LT.U32.AND P0, PT, R23, UR8, PT ;  /* 0x0000000817007c0c */ /* 0x000fe2000bf01070 */
[----:B------:R-:W-:Y:S01]  /*1740*/  VIADD R0, R0, -UR5 ;  /* 0x8000000500007c36 */ /* 0x000fe20008000000 */
[----:B------:R-:W-:Y:S01]  /*1750*/  UMOV UR10, UR6 ;  /* 0x00000006000a7c82 */ /* 0x000fe20008000000 */
[----:B------:R-:W-:Y:S02]  /*1760*/  IMAD.WIDE R4, R11, 0x4, R4 ;  /* 0x000000040b047825 */ /* 0x000fe400078e0204 */
[----:B------:R-:W-:-:S02]  /*1770*/  MOV R13, UR9 ;  /* 0x00000009000d7c02 */ /* 0x000fc40008000f00 */
[----:B------:R-:W-:Y:S01]  /*1780*/  IMAD.MOV.U32 R6, RZ, RZ, R4 ;  /* 0x000000ffff067224 */ /* 0x000fe200078e0004 */
[----:B------:R-:W-:Y:S02]  /*1790*/  MOV R9, R5 ;  /* 0x0000000500097202 */ /* 0x000fe40000000f00 */
[----:B------:R-:W-:-:S13]  /*17a0*/  ISETP.GT.U32.AND.EX P0, PT, R13, R8, PT, P0 ;  /* 0x000000080d00720c */ /* 0x000fda0003f04100 */
[----:B------:R-:W-:Y:S05]  /*17b0*/  @!P0 BRA `(.L_x_75) ;  /* 0xfffffffc00108947 */ /* 0x000fea000383ffff */
[----:B------:R-:W-:-:S05]  /*17c0*/  UMOV UR6, UR5 ;  /* 0x0000000500067c82 */ /* 0x000fca0008000000 */
.L_x_74:
[----:B------:R-:W0:Y:S01]  /*17d0*/  S2R R5, SR_TID.X ;  /* 0x0000000000057919 */ /* 0x000e220000002100 */
[C---:B------:R-:W-:Y:S01]  /*17e0*/  IADD3 R4, PT, PT, R2.reuse, -UR8, RZ ;  /* 0x8000000802047c10 */ /* 0x040fe2000fffe0ff */
[----:B------:R-:W-:Y:S01]  /*17f0*/  IMAD.U32 R8, RZ, RZ, UR9 ;  /* 0x00000009ff087e24 */ /* 0x000fe2000f8e00ff */
[----:B------:R-:W-:Y:S01]  /*1800*/  ISETP.LE.U32.AND P1, PT, R2, UR8, PT ;  /* 0x0000000802007c0c */ /* 0x000fe2000bf23070 */
[----:B------:R-:W-:Y:S01]  /*1810*/  BSSY.RECONVERGENT B1, `(.L_x_73) ;  /* 0x0000080000017945 */ /* 0x000fe20003800200 */
[----:B0-----:R-:W-:-:S04]  /*1820*/  ISETP.GE.AND P0, PT, R5, R4, PT ;  /* 0x000000040500720c */ /* 0x001fc80003f06270 */
[----:B------:R-:W-:-:S13]  /*1830*/  ISETP.GE.U32.OR.EX P0, PT, R8, R3, P0, P1 ;  /* 0x000000030800720c */ /* 0x000fda0000706510 */
[----:B------:R-:W-:Y:S05]  /*1840*/  @P0 BRA `(.L_x_76) ;  /* 0x0000000400f00947 */ /* 0x000fea0003800000 */
[----:B------:R-:W0:Y:S01]  /*1850*/  LDC R4, c[0x0][0x3c0] ;  /* 0x0000f000ff047b82 */ /* 0x000e220000000800 */
[----:B------:R-:W-:Y:S01]  /*1860*/  USHF.L.U32 UR5, UR16, 0xc, URZ ;  /* 0x0000000c10057899 */ /* 0x000fe200080006ff */
[----:B------:R-:W-:Y:S01]  /*1870*/  LOP3.LUT R3, RZ, R5, RZ, 0x33, !PT ;  /* 0x00000005ff037212 */ /* 0x000fe200078e33ff */
[----:B------:R-:W-:Y:S02]  /*1880*/  BSSY.RECONVERGENT B2, `(.L_x_77) ;  /* 0x0000037000027945 */ /* 0x000fe40003800200 */
[----:B------:R-:W-:-:S06]  /*1890*/  UIADD3 UR5, UPT, UPT, UR5, UR6, URZ ;  /* 0x0000000605057290 */ /* 0x000fcc000fffe0ff */
[----:B------:R-:W-:Y:S01]  /*18a0*/  IADD3 R2, PT, PT, R2, -UR5, R3 ;  /* 0x8000000502027c10 */ /* 0x000fe2000fffe003 */
[----:B0-----:R-:W-:Y:S01]  /*18b0*/  IMAD R3, R4, UR4, RZ ;  /* 0x0000000404037c24 */ /* 0x001fe2000f8e02ff */
[----:B------:R-:W-:-:S03]  /*18c0*/  MOV R4, R5 ;  /* 0x0000000500047202 */ /* 0x000fc60000000f00 */
[----:B------:R-:W-:-:S05]  /*18d0*/  IMAD R2, R3, -0x1000, R2 ;  /* 0xfffff00003027824 */ /* 0x000fca00078e0202 */
[C---:B------:R-:W-:Y:S02]  /*18e0*/  ISETP.GE.U32.AND P0, PT, R2.reuse, 0xf00, PT ;  /* 0x00000f000200780c */ /* 0x040fe40003f06070 */
[----:B------:R-:W-:-:S04]  /*18f0*/  LEA.HI R19, R2, 0x1, RZ, 0x18 ;  /* 0x0000000102137811 */ /* 0x000fc800078fc0ff */
[----:B------:R-:W-:-:S04]  /*1900*/  LOP3.LUT R21, R19, 0xf, RZ, 0xc0, !PT ;  /* 0x0000000f13157812 */ /* 0x000fc800078ec0ff */
[----:B------:R-:W-:-:S03]  /*1910*/  ISETP.NE.AND P1, PT, R21, RZ, PT ;  /* 0x000000ff1500720c */ /* 0x000fc60003f25270 */
[----:B------:R-:W-:Y:S10]  /*1920*/  @!P0 BRA `(.L_x_78) ;  /* 0x0000000000b08947 */ /* 0x000ff40003800000 */
[----:B------:R-:W-:Y:S01]  /*1930*/  LEA.HI R2, R0, 0x1, RZ, 0x18 ;  /* 0x0000000100027811 */ /* 0x000fe200078fc0ff */
[----:B------:R-:W-:-:S03]  /*1940*/  IMAD.MOV.U32 R4, RZ, RZ, R5 ;  /* 0x000000ffff047224 */ /* 0x000fc600078e0005 */
[----:B------:R-:W-:-:S04]  /*1950*/  LOP3.LUT R2, R2, 0x1fffff0, RZ, 0xc0, !PT ;  /* 0x01fffff002027812 */ /* 0x000fc800078ec0ff */
[----:B------:R-:W-:-:S07]  /*1960*/  IADD3 R8, PT, PT, -R2, RZ, RZ ;  /* 0x000000ff02087210 */ /* 0x000fce0007ffe1ff */
.L_x_79:
[----:B------:R-:W-:Y:S01]  /*1970*/  IMAD.MOV.U32 R2, RZ, RZ, R6 ;  /* 0x000000ffff027224 */ /* 0x000fe200078e0006 */
[----:B------:R-:W-:-:S05]  /*1980*/  MOV R3, R9 ;  /* 0x0000000900037202 */ /* 0x000fca0000000f00 */
[----:B------:R-:W2:Y:S04]  /*1990*/  LDG.E R18, desc[UR14][R2.64+-0x2000] ;  /* 0xffe0000e02127981 */ /* 0x000ea8000c1e1900 */
[----:B------:R-:W3:Y:S04]  /*19a0*/  LDG.E R17, desc[UR14][R2.64+-0x1c00] ;  /* 0xffe4000e02117981 */ /* 0x000ee8000c1e1900 */
        /* <DEDUP_REMOVED lines=14> */
[----:B------:R-:W-:-:S02]  /*1a90*/  VIADD R8, R8, 0x10 ;  /* 0x0000001008087836 */ /* 0x000fc40000000000 */
[----:B------:R-:W-:-:S03]  /*1aa0*/  VIADD R4, R4, 0x1000 ;  /* 0x0000100004047836 */ /* 0x000fc60000000000 */
[----:B------:R-:W-:Y:S01]  /*1ab0*/  ISETP.NE.AND P0, PT, R8, RZ, PT ;  /* 0x000000ff0800720c */ /* 0x000fe20003f05270 */
[----:B--2---:R-:W-:-:S04]  /*1ac0*/  FADD R18, R18, R7 ;  /* 0x0000000712127221 */ /* 0x004fc80000000000 */
        /* <DEDUP_REMOVED lines=13> */
[----:B------:R-:W-:-:S03]  /*1ba0*/  IADD3 R6, P2, PT, R2, 0x4000, RZ ;  /* 0x0000400002067810 */ /* 0x000fc60007f5e0ff */
[----:B------:R-:W-:Y:S01]  /*1bb0*/  FADD R10, R10, R9 ;  /* 0x000000090a0a7221 */ /* 0x000fe20000000000 */
[----:B------:R-:W-:-:S03]  /*1bc0*/  IADD3.X R9, PT, PT, RZ, R3, RZ, P2, !PT ;  /* 0x00000003ff097210 */ /* 0x000fc600017fe4ff */
[----:B------:R-:W-:Y:S01]  /*1bd0*/  FADD R7, R10, R5 ;  /* 0x000000050a077221 */ /* 0x000fe20000000000 */
[----:B------:R-:W-:Y:S06]  /*1be0*/  @P0 BRA `(.L_x_79) ;  /* 0xfffffffc00600947 */ /* 0x000fec000383ffff */
.L_x_78:
[----:B------:R-:W-:Y:S05]  /*1bf0*/  BSYNC.RECONVERGENT B2 ;  /* 0x0000000000027941 */ /* 0x000fea0003800200 */
.L_x_77:
[----:B------:R-:W-:Y:S05]  /*1c00*/  @!P1 BRA `(.L_x_76) ;  /* 0x0000000400009947 */ /* 0x000fea0003800000 */
[----:B------:R-:W-:Y:S01]  /*1c10*/  ISETP.GE.U32.AND P0, PT, R21, 0x8, PT ;  /* 0x000000081500780c */ /* 0x000fe20003f06070 */
[----:B------:R-:W-:Y:S01]  /*1c20*/  BSSY.RECONVERGENT B2, `(.L_x_80) ;  /* 0x0000019000027945 */ /* 0x000fe20003800200 */
[----:B------:R-:W-:-:S04]  /*1c30*/  LOP3.LUT R9, R19, 0x7, RZ, 0xc0, !PT ;  /* 0x0000000713097812 */ /* 0x000fc800078ec0ff */
[----:B------:R-:W-:-:S07]  /*1c40*/  ISETP.NE.AND P1, PT, R9, RZ, PT ;  /* 0x000000ff0900720c */ /* 0x000fce0003f25270 */
[----:B------:R-:W-:Y:S06]  /*1c50*/  @!P0 BRA `(.L_x_81) ;  /* 0x0000000000548947 */ /* 0x000fec0003800000 */
[----:B------:R-:W-:-:S04]  /*1c60*/  IADD3 R3, P0, PT, R4, UR8, RZ ;  /* 0x0000000804037c10 */ /* 0x000fc8000ff1e0ff */
[----:B------:R-:W-:Y:S02]  /*1c70*/  IADD3.X R6, PT, PT, RZ, UR9, RZ, P0, !PT ;  /* 0x00000009ff067c10 */ /* 0x000fe400087fe4ff */
[----:B------:R-:W-:-:S04]  /*1c80*/  LEA R2, P0, R3, UR12, 0x2 ;  /* 0x0000000c03027c11 */ /* 0x000fc8000f8010ff */
[----:B------:R-:W-:-:S05]  /*1c90*/  LEA.HI.X R3, R3, UR13, R6, 0x2, P0 ;  /* 0x0000000d03037c11 */ /* 0x000fca00080f1406 */
[----:B------:R-:W2:Y:S04]  /*1ca0*/  LDG.E R6, desc[UR14][R2.64] ;  /* 0x0000000e02067981 */ /* 0x000ea8000c1e1900 */
[----:B------:R-:W3:Y:S04]  /*1cb0*/  LDG.E R5, desc[UR14][R2.64+0x400] ;  /* 0x0004000e02057981 */ /* 0x000ee8000c1e1900 */
[----:B------:R-:W4:Y:S04]  /*1cc0*/  LDG.E R8, desc[UR14][R2.64+0x800] ;  /* 0x0008000e02087981 */ /* 0x000f28000c1e1900 */
[----:B------:R-:W5:Y:S04]  /*1cd0*/  LDG.E R10, desc[UR14][R2.64+0xc00] ;  /* 0x000c000e020a7981 */ /* 0x000f68000c1e1900 */
[----:B------:R-:W5:Y:S04]  /*1ce0*/  LDG.E R12, desc[UR14][R2.64+0x1000] ;  /* 0x0010000e020c7981 */ /* 0x000f68000c1e1900 */
[----:B------:R-:W5:Y:S04]  /*1cf0*/  LDG.E R14, desc[UR14][R2.64+0x1400] ;  /* 0x0014000e020e7981 */ /* 0x000f68000c1e1900 */
[----:B------:R-:W5:Y:S04]  /*1d00*/  LDG.E R16, desc[UR14][R2.64+0x1800] ;  /* 0x0018000e02107981 */ /* 0x000f68000c1e1900 */
[----:B------:R-:W5:Y:S01]  /*1d10*/  LDG.E R18, desc[UR14][R2.64+0x1c00] ;  /* 0x001c000e02127981 */ /* 0x000f62000c1e1900 */
[----:B------:R-:W-:-:S02]  /*1d20*/  VIADD R4, R4, 0x800 ;  /* 0x0000080004047836 */ /* 0x000fc40000000000 */
[----:B--2---:R-:W-:-:S04]  /*1d30*/  FADD R6, R7, R6 ;  /* 0x0000000607067221 */ /* 0x004fc80000000000 */
[----:B---3--:R-:W-:-:S04]  /*1d40*/  FADD R5, R6, R5 ;  /* 0x0000000506057221 */ /* 0x008fc80000000000 */
[----:B----4-:R-:W-:-:S04]  /*1d50*/  FADD R5, R5, R8 ;  /* 0x0000000805057221 */ /* 0x010fc80000000000 */
[----:B-----5:R-:W-:-:S04]  /*1d60*/  FADD R5, R5, R10 ;  /* 0x0000000a05057221 */ /* 0x020fc80000000000 */
[----:B------:R-:W-:-:S04]  /*1d70*/  FADD R5, R5, R12 ;  /* 0x0000000c05057221 */ /* 0x000fc80000000000 */
[----:B------:R-:W-:-:S04]  /*1d80*/  FADD R5, R5, R14 ;  /* 0x0000000e05057221 */ /* 0x000fc80000000000 */
[----:B------:R-:W-:-:S04]  /*1d90*/  FADD R5, R5, R16 ;  /* 0x0000001005057221 */ /* 0x000fc80000000000 */
[----:B------:R-:W-:-:S07]  /*1da0*/  FADD R7, R5, R18 ;  /* 0x0000001205077221 */ /* 0x000fce0000000000 */
.L_x_81:
[----:B------:R-:W-:Y:S05]  /*1db0*/  BSYNC.RECONVERGENT B2 ;  /* 0x0000000000027941 */ /* 0x000fea0003800200 */
.L_x_80:
[----:B------:R-:W-:Y:S05]  /*1dc0*/  @!P1 BRA `(.L_x_76) ;  /* 0x0000000000909947 */ /* 0x000fea0003800000 */
[----:B------:R-:W-:Y:S01]  /*1dd0*/  ISETP.GE.U32.AND P0, PT, R9, 0x4, PT ;  /* 0x000000040900780c */ /* 0x000fe20003f06070 */
[----:B------:R-:W-:Y:S01]  /*1de0*/  BSSY.RECONVERGENT B2, `(.L_x_82) ;  /* 0x0000010000027945 */ /* 0x000fe20003800200 */
[----:B------:R-:W-:-:S11]  /*1df0*/  LOP3.LUT P1, RZ, R19, 0x3, RZ, 0xc0, !PT ;  /* 0x0000000313ff7812 */ /* 0x000fd6000782c0ff */
[----:B------:R-:W-:Y:S05]  /*1e00*/  @!P0 BRA `(.L_x_83) ;  /* 0x0000000000348947 */ /* 0x000fea0003800000 */
[----:B------:R-:W-:-:S04]  /*1e10*/  IADD3 R3, P0, PT, R4, UR8, RZ ;  /* 0x0000000804037c10 */ /* 0x000fc8000ff1e0ff */
[----:B------:R-:W-:Y:S02]  /*1e20*/  IADD3.X R6, PT, PT, RZ, UR9, RZ, P0, !PT ;  /* 0x00000009ff067c10 */ /* 0x000fe400087fe4ff */
[----:B------:R-:W-:-:S04]  /*1e30*/  LEA R2, P0, R3, UR12, 0x2 ;  /* 0x0000000c03027c11 */ /* 0x000fc8000f8010ff */
[----:B------:R-:W-:-:S05]  /*1e40*/  LEA.HI.X R3, R3, UR13, R6, 0x2, P0 ;  /* 0x0000000d03037c11 */ /* 0x000fca00080f1406 */
[----:B------:R-:W2:Y:S04]  /*1e50*/  LDG.E R6, desc[UR14][R2.64] ;  /* 0x0000000e02067981 */ /* 0x000ea8000c1e1900 */
[----:B------:R-:W3:Y:S04]  /*1e60*/  LDG.E R5, desc[UR14][R2.64+0x400] ;  /* 0x0004000e02057981 */ /* 0x000ee8000c1e1900 */
[----:B------:R-:W4:Y:S04]  /*1e70*/  LDG.E R8, desc[UR14][R2.64+0x800] ;  /* 0x0008000e02087981 */ /* 0x000f28000c1e1900 */
[----:B------:R-:W5:Y:S01]  /*1e80*/  LDG.E R10, desc[UR14][R2.64+0xc00] ;  /* 0x000c000e020a7981 */ /* 0x000f62000c1e1900 */
[----:B------:R-:W-:-:S02]  /*1e90*/  VIADD R4, R4, 0x400 ;  /* 0x0000040004047836 */ /* 0x000fc40000000000 */
[----:B--2---:R-:W-:-:S04]  /*1ea0*/  FADD R6, R7, R6 ;  /* 0x0000000607067221 */ /* 0x004fc80000000000 */
[----:B---3--:R-:W-:-:S04]  /*1eb0*/  FADD R5, R6, R5 ;  /* 0x0000000506057221 */ /* 0x008fc80000000000 */
[----:B----4-:R-:W-:-:S04]  /*1ec0*/  FADD R5, R5, R8 ;  /* 0x0000000805057221 */ /* 0x010fc80000000000 */
[----:B-----5:R-:W-:-:S07]  /*1ed0*/  FADD R7, R5, R10 ;  /* 0x0000000a05077221 */ /* 0x020fce0000000000 */
.L_x_83:
[----:B------:R-:W-:Y:S05]  /*1ee0*/  BSYNC.RECONVERGENT B2 ;  /* 0x0000000000027941 */ /* 0x000fea0003800200 */
.L_x_82:
[----:B------:R-:W-:Y:S05]  /*1ef0*/  @!P1 BRA `(.L_x_76) ;  /* 0x0000000000449947 */ /* 0x000fea0003800000 */
[----:B------:R-:W-:Y:S02]  /*1f00*/  LOP3.LUT R0, R0, 0xffff, RZ, 0xc0, !PT ;  /* 0x0000ffff00007812 */ /* 0x000fe400078ec0ff */
[----:B------:R-:W-:Y:S02]  /*1f10*/  IADD3 R5, P0, PT, R4, UR10, RZ ;  /* 0x0000000a04057c10 */ /* 0x000fe4000ff1e0ff */
[----:B------:R-:W-:Y:S02]  /*1f20*/  LEA.HI R0, R0, 0x1, RZ, 0x18 ;  /* 0x0000000100007811 */ /* 0x000fe400078fc0ff */
[----:B------:R-:W-:Y:S02]  /*1f30*/  LEA R4, P1, R5, UR12, 0x2 ;  /* 0x0000000c05047c11 */ /* 0x000fe4000f8210ff */
[----:B------:R-:W-:Y:S02]  /*1f40*/  LOP3.LUT R0, R0, 0x3, RZ, 0xc0, !PT ;  /* 0x0000000300007812 */ /* 0x000fe400078ec0ff */
[----:B------:R-:W-:-:S03]  /*1f50*/  IADD3.X R2, PT, PT, RZ, UR7, RZ, P0, !PT ;  /* 0x00000007ff027c10 */ /* 0x000fc600087fe4ff */
[----:B------:R-:W-:Y:S01]  /*1f60*/  IMAD.MOV R0, RZ, RZ, -R0 ;  /* 0x000000ffff007224 */ /* 0x000fe200078e0a00 */
[----:B------:R-:W-:-:S07]  /*1f70*/  LEA.HI.X R5, R5, UR13, R2, 0x2, P1 ;  /* 0x0000000d05057c11 */ /* 0x000fce00088f1402 */
.L_x_84:
[----:B------:R-:W-:Y:S01]  /*1f80*/  MOV R2, R4 ;  /* 0x0000000400027202 */ /* 0x000fe20000000f00 */
[----:B------:R-:W-:-:S05]  /*1f90*/  IMAD.MOV.U32 R3, RZ, RZ, R5 ;  /* 0x000000ffff037224 */ /* 0x000fca00078e0005 */
[----:B------:R-:W2:Y:S01]  /*1fa0*/  LDG.E R2, desc[UR14][R2.64] ;  /* 0x0000000e02027981 */ /* 0x000ea2000c1e1900 */
[----:B------:R-:W-:Y:S02]  /*1fb0*/  IADD3 R0, PT, PT, R0, 0x1, RZ ;  /* 0x0000000100007810 */ /* 0x000fe40007ffe0ff */
[----:B------:R-:W-:Y:S02]  /*1fc0*/  IADD3 R4, P1, PT, R4, 0x400, RZ ;  /* 0x0000040004047810 */ /* 0x000fe40007f3e0ff */
[----:B------:R-:W-:-:S03]  /*1fd0*/  ISETP.NE.AND P0, PT, R0, RZ, PT ;  /* 0x000000ff0000720c */ /* 0x000fc60003f05270 */
[----:B------:R-:W-:Y:S02]  /*1fe0*/  IMAD.X R5, RZ, RZ, R5, P1 ;  /* 0x000000ffff057224 */ /* 0x000fe400008e0605 */
[----:B--2---:R-:W-:-:S08]  /*1ff0*/  FADD R7, R2, R7 ;  /* 0x0000000702077221 */ /* 0x004fd00000000000 */
[----:B------:R-:W-:Y:S05]  /*2000*/  @P0 BRA `(.L_x_84) ;  /* 0xfffffffc00dc0947 */ /* 0x000fea000383ffff */
.L_x_76:
[----:B------:R-:W-:Y:S05]  /*2010*/  BSYNC.RECONVERGENT B1 ;  /* 0x0000000000017941 */ /* 0x000fea0003800200 */
.L_x_73:
[----:B------:R-:W0:Y:S01]  /*2020*/  S2R R6, SR_LANEID ;  /* 0x0000000000067919 */ /* 0x000e220000000000 */
[----:B------:R-:W1:Y:S01]  /*2030*/  SHFL.DOWN PT, R0, R7, 0x1, 0x1f ;  /* 0x08201f0007007f89 */ /* 0x000e6200000e0000 */
[----:B------:R-:W2:Y:S01]  /*2040*/  S2R R5, SR_TID.X ;  /* 0x0000000000057919 */ /* 0x000ea20000002100 */
[C---:B0-----:R-:W-:Y:S02]  /*2050*/  ISETP.GT.AND P0, PT, R6.reuse, 0x1e, PT ;  /* 0x0000001e0600780c */ /* 0x041fe40003f04270 */
[----:B------:R-:W-:-:S11]  /*2060*/  ISETP.NE.AND P1, PT, R6, RZ, PT ;  /* 0x000000ff0600720c */ /* 0x000fd60003f25270 */
[----:B-1----:R-:W-:Y:S01]  /*2070*/  @!P0 FADD R7, R0, R7 ;  /* 0x0000000700078221 */ /* 0x002fe20000000000 */
[----:B------:R-:W-:Y:S01]  /*2080*/  ISETP.GT.AND P0, PT, R6, 0x1d, PT ;  /* 0x0000001d0600780c */ /* 0x000fe20003f04270 */
[----:B------:R-:W0:Y:S01]  /*2090*/  @!P1 S2R R4, SR_CgaCtaId ;  /* 0x0000000000049919 */ /* 0x000e220000008800 */
[----:B------:R-:W-:Y:S02]  /*20a0*/  @!P1 MOV R3, 0x400 ;  /* 0x0000040000039802 */ /* 0x000fe40000000f00 */
[----:B--2---:R-:W-:Y:S01]  /*20b0*/  @!P1 SHF.R.U32.HI R2, RZ, 0x3, R5 ;  /* 0x00000003ff029819 */ /* 0x004fe20000011605 */
        /* <DEDUP_REMOVED lines=31> */
[----:B------:R-:W-:-:S07]  /*22b0*/  FADD R9, R2, R3 ;  /* 0x0000000302097221 */ /* 0x000fce0000000000 */
.L_x_72:
[----:B------:R-:W-:Y:S05]  /*22c0*/  BSYNC.RECONVERGENT B0 ;  /* 0x0000000000007941 */ /* 0x000fea0003800200 */
.L_x_57:
[----:B------:R-:W-:Y:S05]  /*22d0*/  @P0 EXIT ;  /* 0x000000000000094d */ /* 0x000fea0003800000 */
[----:B------:R-:W3:Y:S02]  /*22e0*/  LDCU.64 UR4, c[0x0][0x388] ;  /* 0x00007100ff0477ac */ /* 0x000ee40008000a00 */
[----:B---3--:R-:W-:-:S06]  /*22f0*/  UIMAD.WIDE.U32 UR4, UR16, 0x4, UR4 ;  /* 0x00000004100478a5 */ /* 0x008fcc000f8e0004 */
[----:B------:R-:W-:Y:S01]  /*2300*/  IMAD.U32 R2, RZ, RZ, UR4 ;  /* 0x00000004ff027e24 */ /* 0x000fe2000f8e00ff */
[----:B0-2---:R-:W-:-:S05]  /*2310*/  MOV R3, UR5 ;  /* 0x0000000500037c02 */ /* 0x005fca0008000f00 */
[----:B------:R-:W-:Y:S01]  /*2320*/  STG.E desc[UR14][R2.64], R9 ;  /* 0x0000000902007986 */ /* 0x000fe2000c10190e */
[----:B------:R-:W-:Y:S05]  /*2330*/  EXIT ;  /* 0x000000000000794d */ /* 0x000fea0003800000 */
.L_x_85:
        /* <DEDUP_REMOVED lines=12> */
.L_x_472:


//--------------------- .text._ZN3cub18CUB_300001_SM_10006detail6reduce28DeviceReduceSingleTileKernelINS2_10policy_hubIfyN4cuda3std3__44plusIfEEE10Policy1000EN6thrust24THRUST_300001_SM_1000_NS6detail15normal_iteratorINSD_10device_ptrIfEEEEPfyS9_ffNS7_10__identityEEEvT0_T1_T2_T3_T4_T6_ --------------------------
	.section	.text._ZN3cub18CUB_300001_SM_10006detail6reduce28DeviceReduceSingleTileKernelINS2_10policy_hubIfyN4cuda3std3__44plusIfEEE10Policy1000EN6thrust24THRUST_300001_SM_1000_NS6detail15normal_iteratorINSD_10device_ptrIfEEEEPfyS9_ffNS7_10__identityEEEvT0_T1_T2_T3_T4_T6_,"ax",@progbits
	.align	128
        .global         _ZN3cub18CUB_300001_SM_10006detail6reduce28DeviceReduceSingleTileKernelINS2_10policy_hubIfyN4cuda3std3__44plusIfEEE10Policy1000EN6thrust24THRUST_300001_SM_1000_NS6detail15normal_iteratorINSD_10device_ptrIfEEEEPfyS9_ffNS7_10__identityEEEvT0_T1_T2_T3_T4_T6_
        .type           _ZN3cub18CUB_300001_SM_10006detail6reduce28DeviceReduceSingleTileKernelINS2_10policy_hubIfyN4cuda3std3__44plusIfEEE10Policy1000EN6thrust24THRUST_300001_SM_1000_NS6detail15normal_iteratorINSD_10device_ptrIfEEEEPfyS9_ffNS7_10__identityEEEvT0_T1_T2_T3_T4_T6_,@function
        .size           _ZN3cub18CUB_300001_SM_10006detail6reduce28DeviceReduceSingleTileKernelINS2_10policy_hubIfyN4cuda3std3__44plusIfEEE10Policy1000EN6thrust24THRUST_300001_SM_1000_NS6detail15normal_iteratorINSD_10device_ptrIfEEEEPfyS9_ffNS7_10__identityEEEvT0_T1_T2_T3_T4_T6_,(.L_x_473 - _ZN3cub18CUB_300001_SM_10006detail6reduce28DeviceReduceSingleTileKernelINS2_10policy_hubIfyN4cuda3std3__44plusIfEEE10Policy1000EN6thrust24THRUST_300001_SM_1000_NS6detail15normal_iteratorINSD_10device_ptrIfEEEEPfyS9_ffNS7_10__identityEEEvT0_T1_T2_T3_T4_T6_)
        .other          _ZN3cub18CUB_300001_SM_10006detail6reduce28DeviceReduceSingleTileKernelINS2_10policy_hubIfyN4cuda3std3__44plusIfEEE10Policy1000EN6thrust24THRUST_300001_SM_1000_NS6detail15normal_iteratorINSD_10device_ptrIfEEEEPfyS9_ffNS7_10__identityEEEvT0_T1_T2_T3_T4_T6_,@"STO_CUDA_ENTRY STV_DEFAULT"
_ZN3cub18CUB_300001_SM_10006detail6reduce28DeviceReduceSingleTileKernelINS2_10policy_hubIfyN4cuda3std3__44plusIfEEE10Policy1000EN6thrust24THRUST_300001_SM_1000_NS6detail15normal_iteratorINSD_10device_ptrIfEEEEPfyS9_ffNS7_10__identityEEEvT0_T1_T2_T3_T4_T6_:
.text._ZN3cub18CUB_300001_SM_10006detail6reduce28DeviceReduceSingleTileKernelINS2_10policy_hubIfyN4cuda3std3__44plusIfEEE10Policy1000EN6thrust24THRUST_300001_SM_1000_NS6detail15normal_iteratorINSD_10device_ptrIfEEEEPfyS9_ffNS7_10__identityEEEvT0_T1_T2_T3_T4_T6_:
[----:B------:R-:W-:Y:S01]  /*0000*/  LDC R1, c[0x0][0x37c] ;  /* 0x0000df00ff017b82 */ /* 0x000fe20000000800 */
[----:B------:R-:W0:Y:S01]  /*0010*/  LDCU.64 UR4, c[0x0][0x390] ;  /* 0x00007200ff0477ac */ /* 0x000e220008000a00 */
[----:B------:R-:W1:Y:S01]  /*0020*/  LDCU.64 UR6, c[0x0][0x358] ;  /* 0x00006b00ff0677ac */ /* 0x000e620008000a00 */
[----:B0-----:R-:W-:Y:S01]  /*0030*/  MOV R4, UR4 ;  /* 0x0000000400047c02 */ /* 0x001fe20008000f00 */
[----:B------:R-:W-:-:S03]  /*0040*/  IMAD.U32 R0, RZ, RZ, UR5 ;  /* 0x00000005ff007e24 */ /* 0x000fc6000f8e00ff */
[----:B------:R-:W-:-:S04]  /*0050*/  ISETP.NE.U32.AND P0, PT, R4, RZ, PT ;  /* 0x000000ff0400720c */ /* 0x000fc80003f05070 */
[----:B------:R-:W-:-:S13]  /*0060*/  ISETP.NE.AND.EX P0, PT, R0, RZ, PT, P0 ;  /* 0x000000ff0000720c */ /* 0x000fda0003f05300 */
        /* <DEDUP_REMOVED lines=8> */
.L_x_86:
[----:B------:R-:W-:Y:S01]  /*00f0*/  ISETP.GT.U32.AND P0, PT, R4, 0xfff, PT ;  /* 0x00000fff0400780c */ /* 0x000fe20003f04070 */
[----:B------:R-:W-:Y:S03]  /*0100*/  BSSY.RECONVERGENT B0, `(.L_x_87) ;  /* 0x00001f3000007945 */ /* 0x000fe60003800200 */
[----:B------:R-:W-:-:S13]  /*0110*/  ISETP.GT.U32.AND.EX P0, PT, R0, RZ, PT, P0 ;  /* 0x000000ff0000720c */ /* 0x000fda0003f04100 */
[----:B------:R-:W-:Y:S05]  /*0120*/  @P0 BRA `(.L_x_88) ;  /* 0x0000000c00ac0947 */ /* 0x000fea0003800000 */
[----:B------:R-:W0:Y:S01]  /*0130*/  S2R R5, SR_TID.X ;  /* 0x0000000000057919 */ /* 0x000e220000002100 */
[----:B------:R-:W-:Y:S01]  /*0140*/  BSSY.RECONVERGENT B1, `(.L_x_89) ;  /* 0x0000009000017945 */ /* 0x000fe20003800200 */
[----:B------:R-:W-:Y:S01]  /*0150*/  HFMA2 R6, -RZ, RZ, 0, 0 ;  /* 0x00000000ff067431 */ /* 0x000fe200000001ff */
[----:B0-----:R-:W-:Y:S01]  /*0160*/  ISETP.GE.U32.AND P0, PT, R5, R4, PT ;  /* 0x000000040500720c */ /* 0x001fe20003f06070 */
[----:B------:R-:W-:-:S12]  /*0170*/  IMAD.MOV.U32 R7, RZ, RZ, R5 ;  /* 0x000000ffff077224 */ /* 0x000fd800078e0005 */
[----:B------:R-:W-:Y:S05]  /*0180*/  @P0 BRA `(.L_x_90) ;  /* 0x0000000000100947 */ /* 0x000fea0003800000 */
[----:B------:R-:W0:Y:S02]  /*0190*/  LDC.64 R2, c[0x0][0x380] ;  /* 0x0000e000ff027b82 */ /* 0x000e240000000a00 */
[----:B0-----:R-:W-:-:S05]  /*01a0*/  IMAD.WIDE.U32 R2, R5, 0x4, R2 ;  /* 0x0000000405027825 */ /* 0x001fca00078e0002 */
[----:B------:R0:W5:Y:S01]  /*01b0*/  LDG.E R6, desc[UR6][R2.64] ;  /* 0x0000000602067981 */ /* 0x000162000c1e1900 */
[----:B------:R-:W-:-:S07]  /*01c0*/  IADD3 R7, PT, PT, R5, 0x100, RZ ;  /* 0x0000010005077810 */ /* 0x000fce0007ffe0ff */
.L_x_90:
[----:B------:R-:W-:Y:S05]  /*01d0*/  BSYNC.RECONVERGENT B1 ;  /* 0x0000000000017941 */ /* 0x000fea0003800200 */
.L_x_89:
[----:B------:R-:W-:Y:S01]  /*01e0*/  ISETP.GE.U32.AND P0, PT, R7, R4, PT ;  /* 0x000000040700720c */ /* 0x000fe20003f06070 */
[----:B------:R-:W-:-:S12]  /*01f0*/  BSSY.RECONVERGENT B1, `(.L_x_91) ;  /* 0x000006d000017945 */ /* 0x000fd80003800200 */
[----:B------:R-:W-:Y:S05]  /*0200*/  @P0 BRA `(.L_x_92) ;  /* 0x0000000400ac0947 */ /* 0x000fea0003800000 */
[----:B0-----:R-:W-:Y:S01]  /*0210*/  LOP3.LUT R3, RZ, R7, RZ, 0x33, !PT ;  /* 0x00000007ff037212 */ /* 0x001fe200078e33ff */
[----:B------:R-:W-:Y:S04]  /*0220*/  BSSY.RECONVERGENT B2, `(.L_x_93) ;  /* 0x0000033000027945 */ /* 0x000fe80003800200 */
[----:B------:R-:W-:-:S05]  /*0230*/  IMAD.IADD R3, R3, 0x1, R4 ;  /* 0x0000000103037824 */ /* 0x000fca00078e0204 */
[C---:B------:R-:W-:Y:S02]  /*0240*/  ISETP.GE.U32.AND P0, PT, R3.reuse, 0xf00, PT ;  /* 0x00000f000300780c */ /* 0x040fe40003f06070 */
[----:B------:R-:W-:-:S04]  /*0250*/  LEA.HI R8, R3, 0x1, RZ, 0x18 ;  /* 0x0000000103087811 */ /* 0x000fc800078fc0ff */
[----:B------:R-:W-:-:S04]  /*0260*/  LOP3.LUT R22, R8, 0xf, RZ, 0xc0, !PT ;  /* 0x0000000f08167812 */ /* 0x000fc800078ec0ff */
[----:B------:R-:W-:-:S03]  /*0270*/  ISETP.NE.AND P1, PT, R22, RZ, PT ;  /* 0x000000ff1600720c */ /* 0x000fc60003f25270 */
[----:B------:R-:W-:Y:S10]  /*0280*/  @!P0 BRA `(.L_x_94) ;  /* 0x0000000000b08947 */ /* 0x000ff40003800000 */
[----:B------:R-:W0:Y:S01]  /*0290*/  LDC.64 R2, c[0x0][0x380] ;  /* 0x0000e000ff027b82 */ /* 0x000e220000000a00 */
[----:B------:R-:W-:-:S04]  /*02a0*/  LOP3.LUT R9, R8, 0x1fffff0, RZ, 0xc0, !PT ;  /* 0x01fffff008097812 */ /* 0x000fc800078ec0ff */
[----:B------:R-:W-:Y:S01]  /*02b0*/  IADD3 R9, PT, PT, -R9, RZ, RZ ;  /* 0x000000ff09097210 */ /* 0x000fe20007ffe1ff */
[----:B0-----:R-:W-:-:S03]  /*02c0*/  IMAD.WIDE.U32 R2, R7, 0x4, R2 ;  /* 0x0000000407027825 */ /* 0x001fc600078e0002 */
[----:B------:R-:W-:-:S05]  /*02d0*/  IADD3 R2, P0, PT, R2, 0x2000, RZ ;  /* 0x0000200002027810 */ /* 0x000fca0007f1e0ff */
[----:B------:R-:W-:-:S08]  /*02e0*/  IMAD.X R3, RZ, RZ, R3, P0 ;  /* 0x000000ffff037224 */ /* 0x000fd000000e0603 */
.L_x_95:
        /* <DEDUP_REMOVED lines=38> */
.L_x_94:
[----:B------:R-:W-:Y:S05]  /*0550*/  BSYNC.RECONVERGENT B2 ;  /* 0x0000000000027941 */ /* 0x000fea0003800200 */
.L_x_93:
[----:B------:R-:W-:Y:S05]  /*0560*/  @!P1 BRA `(.L_x_92) ;  /* 0x0000000000d49947 */ /* 0x000fea0003800000 */
[----:B------:R-:W-:Y:S01]  /*0570*/  ISETP.GE.U32.AND P0, PT, R22, 0x8, PT ;  /* 0x000000081600780c */ /* 0x000fe20003f06070 */
[----:B------:R-:W-:Y:S01]  /*0580*/  BSSY.RECONVERGENT B2, `(.L_x_96) ;  /* 0x0000017000027945 */ /* 0x000fe20003800200 */
[----:B------:R-:W-:-:S04]  /*0590*/  LOP3.LUT R11, R8, 0x7, RZ, 0xc0, !PT ;  /* 0x00000007080b7812 */ /* 0x000fc800078ec0ff */
[----:B------:R-:W-:-:S07]  /*05a0*/  ISETP.NE.AND P1, PT, R11, RZ, PT ;  /* 0x000000ff0b00720c */ /* 0x000fce0003f25270 */
[----:B------:R-:W-:Y:S06]  /*05b0*/  @!P0 BRA `(.L_x_97) ;  /* 0x00000000004c8947 */ /* 0x000fec0003800000 */
[----:B------:R-:W0:Y:S02]  /*05c0*/  LDC.64 R2, c[0x0][0x380] ;  /* 0x0000e000ff027b82 */ /* 0x000e240000000a00 */
[----:B0-----:R-:W-:-:S05]  /*05d0*/  IMAD.WIDE R2, R7, 0x4, R2 ;  /* 0x0000000407027825 */ /* 0x001fca00078e0202 */
        /* <DEDUP_REMOVED lines=17> */
.L_x_97:
[----:B------:R-:W-:Y:S05]  /*06f0*/  BSYNC.RECONVERGENT B2 ;  /* 0x0000000000027941 */ /* 0x000fea0003800200 */
.L_x_96:
        /* <DEDUP_REMOVED lines=17> */
.L_x_99:
[----:B------:R-:W-:Y:S05]  /*0810*/  BSYNC.RECONVERGENT B2 ;  /* 0x0000000000027941 */ /* 0x000fea0003800200 */
.L_x_98:
[----:B------:R-:W-:Y:S05]  /*0820*/  @!P1 BRA `(.L_x_92) ;  /* 0x0000000000249947 */ /* 0x000fea0003800000 */
[----:B------:R-:W0:Y:S01]  /*0830*/  LDC.64 R8, c[0x0][0x380] ;  /* 0x0000e000ff087b82 */ /* 0x000e220000000a00 */
[----:B------:R-:W-:-:S07]  /*0840*/  IMAD.MOV R10, RZ, RZ, -R10 ;  /* 0x000000ffff0a7224 */ /* 0x000fce00078e0a0a */
.L_x_100:
[----:B0-----:R-:W-:-:S06]  /*0850*/  IMAD.WIDE R2, R7, 0x4, R8 ;  /* 0x0000000407027825 */ /* 0x001fcc00078e0208 */
[----:B------:R-:W2:Y:S01]  /*0860*/  LDG.E R3, desc[UR6][R2.64] ;  /* 0x0000000602037981 */ /* 0x000ea2000c1e1900 */
[----:B------:R-:W-:Y:S01]  /*0870*/  IADD3 R10, PT, PT, R10, 0x1, RZ ;  /* 0x000000010a0a7810 */ /* 0x000fe20007ffe0ff */
[----:B------:R-:W-:-:S03]  /*0880*/  VIADD R7, R7, 0x100 ;  /* 0x0000010007077836 */ /* 0x000fc60000000000 */
[----:B------:R-:W-:Y:S01]  /*0890*/  ISETP.NE.AND P0, PT, R10, RZ, PT ;  /* 0x000000ff0a00720c */ /* 0x000fe20003f05270 */
[----:B--2--5:R-:W-:-:S12]  /*08a0*/  FADD R6, R3, R6 ;  /* 0x0000000603067221 */ /* 0x024fd80000000000 */
[----:B------:R-:W-:Y:S05]  /*08b0*/  @P0 BRA `(.L_x_100) ;  /* 0xfffffffc00e40947 */ /* 0x000fea000383ffff */
.L_x_92:
[----:B------:R-:W-:Y:S05]  /*08c0*/  BSYNC.RECONVERGENT B1 ;  /* 0x0000000000017941 */ /* 0x000fea0003800200 */
.L_x_91:
[----:B------:R-:W-:Y:S02]  /*08d0*/  ISETP.GE.U32.AND P0, PT, R4, 0x100, PT ;  /* 0x000001000400780c */ /* 0x000fe40003f06070 */
[----:B-----5:R-:W-:Y:S02]  /*08e0*/  MOV R9, R6 ;  /* 0x0000000600097202 */ /* 0x020fe40000000f00 */
[----:B------:R-:W-:-:S13]  /*08f0*/  ISETP.GE.U32.AND.EX P0, PT, R0, RZ, PT, P0 ;  /* 0x000000ff0000720c */ /* 0x000fda0003f06100 */
[----:B------:R-:W-:Y:S05]  /*0900*/  @!P0 BRA `(.L_x_101) ;  /* 0x0000000000ac8947 */ /* 0x000fea0003800000 */
[----:B------:R-:W1:Y:S01]  /*0910*/  S2R R6, SR_LANEID ;  /* 0x0000000000067919 */ /* 0x000e620000000000 */
[----:B------:R-:W-:Y:S01]  /*0920*/  ISETP.NE.AND P5, PT, R5, RZ, PT ;  /* 0x000000ff0500720c */ /* 0x000fe20003fa5270 */
        /* <DEDUP_REMOVED lines=14> */
[----:B-1----:R-:W-:-:S05]  /*0a10*/  @!P1 LEA R7, R7, R4, 0x18 ;  /* 0x0000000407079211 */ /* 0x002fca00078ec0ff */
[----:B------:R-:W-:-:S03]  /*0a20*/  @!P1 IMAD.IADD R2, R2, 0x1, R7 ;  /* 0x0000000102029824 */ /* 0x000fc600078e0207 */
[----:B0-----:R-:W-:Y:S01]  /*0a30*/  @!P0 FADD R0, R0, R3 ;  /* 0x0000000300008221 */ /* 0x001fe20000000000 */
[----:B------:R-:W-:-:S04]  /*0a40*/  ISETP.GT.AND P0, PT, R6, 0x17, PT ;  /* 0x000000170600780c */ /* 0x000fc80003f04270 */
[----:B------:R-:W0:Y:S09]  /*0a50*/  SHFL.DOWN PT, R3, R0, 0x8, 0x1f ;  /* 0x09001f0000037f89 */ /* 0x000e3200000e0000 */
[----:B0-----:R-:W-:Y:S01]  /*0a60*/  @!P0 FADD R0, R0, R3 ;  /* 0x0000000300008221 */ /* 0x001fe20000000000 */
[----:B------:R-:W-:-:S04]  /*0a70*/  ISETP.GT.AND P0, PT, R6, 0xf, PT ;  /* 0x0000000f0600780c */ /* 0x000fc80003f04270 */
[----:B------:R-:W0:Y:S02]  /*0a80*/  SHFL.DOWN PT, R3, R0, 0x10, 0x1f ;  /* 0x0a001f0000037f89 */ /* 0x000e2400000e0000 */
[----:B0-----:R-:W-:-:S05]  /*0a90*/  FADD R3, R0, R3 ;  /* 0x0000000300037221 */ /* 0x001fca0000000000 */
[----:B------:R1:W-:Y:S01]  /*0aa0*/  @!P1 STS [R2+0x8], R3 ;  /* 0x0000080302009388 */ /* 0x0003e20000000800 */
[----:B------:R-:W-:Y:S01]  /*0ab0*/  FSEL R8, R0, R3, P0 ;  /* 0x0000000300087208 */ /* 0x000fe20000000000 */
[----:B------:R-:W-:Y:S06]  /*0ac0*/  BAR.SYNC.DEFER_BLOCKING 0x0 ;  /* 0x0000000000007b1d */ /* 0x000fec0000010000 */
[----:B------:R-:W-:Y:S05]  /*0ad0*/  @P5 BRA `(.L_x_102) ;  /* 0x0000001400545947 */ /* 0x000fea0003800000 */
[----:B------:R-:W0:Y:S01]  /*0ae0*/  S2UR UR5, SR_CgaCtaId ;  /* 0x00000000000579c3 */ /* 0x000e220000008800 */
[----:B------:R-:W-:Y:S02]  /*0af0*/  UMOV UR4, 0x400 ;  /* 0x0000040000047882 */ /* 0x000fe40000000000 */
[----:B0-----:R-:W-:-:S09]  /*0b00*/  ULEA UR4, UR5, UR4, 0x18 ;  /* 0x0000000405047291 */ /* 0x001fd2000f8ec0ff */
[----:B-1----:R-:W0:Y:S04]  /*0b10*/  LDS R3, [UR4+0xc] ;  /* 0x00000c04ff037984 */ /* 0x002e280008000800 */
        /* <DEDUP_REMOVED lines=10> */
.L_x_101:
[----:B------:R-:W1:Y:S01]  /*0bc0*/  S2R R8, SR_LANEID ;  /* 0x0000000000087919 */ /* 0x000e620000000000 */
[C---:B0-----:R-:W-:Y:S02]  /*0bd0*/  LOP3.LUT R2, R5.reuse, 0x3e0, RZ, 0xc0, !PT ;  /* 0x000003e005027812 */ /* 0x041fe400078ec0ff */
[----:B------:R-:W-:Y:S02]  /*0be0*/  ISETP.NE.AND P5, PT, R5, RZ, PT ;  /* 0x000000ff0500720c */ /* 0x000fe40003fa5270 */
[----:B------:R-:W-:Y:S02]  /*0bf0*/  LOP3.LUT R7, RZ, R2, RZ, 0x33, !PT ;  /* 0x00000002ff077212 */ /* 0x000fe400078e33ff */
[----:B------:R-:W-:-:S03]  /*0c00*/  IADD3 R3, PT, PT, R2, 0x20, RZ ;  /* 0x0000002002037810 */ /* 0x000fc60007ffe0ff */
[----:B------:R-:W-:Y:S01]  /*0c10*/  IMAD.IADD R7, R7, 0x1, R4 ;  /* 0x0000000107077824 */ /* 0x000fe200078e0204 */
[----:B------:R-:W-:-:S04]  /*0c20*/  ISETP.GT.U32.AND P0, PT, R3, R4, PT ;  /* 0x000000040300720c */ /* 0x000fc80003f04070 */
[----:B------:R-:W-:-:S05]  /*0c30*/  SEL R7, R7, 0x1f, P0 ;  /* 0x0000001f07077807 */ /* 0x000fca0000000000 */
[----:B------:R-:W0:Y:S01]  /*0c40*/  SHFL.DOWN PT, R2, R9, 0x1, R7 ;  /* 0x0820000009027989 */ /* 0x000e2200000e0007 */
[C---:B-1----:R-:W-:Y:S02]  /*0c50*/  ISETP.GE.AND P0, PT, R8.reuse, R7, PT ;  /* 0x000000070800720c */ /* 0x042fe40003f06270 */
[C---:B------:R-:W-:Y:S02]  /*0c60*/  IADD3 R6, PT, PT, R8.reuse, 0x2, RZ ;  /* 0x0000000208067810 */ /* 0x040fe40007ffe0ff */
[----:B------:R-:W-:-:S09]  /*0c70*/  ISETP.NE.AND P1, PT, R8, RZ, PT ;  /* 0x000000ff0800720c */ /* 0x000fd20003f25270 */
[----:B0-----:R-:W-:Y:S01]  /*0c80*/  @!P0 FADD R9, R2, R9 ;  /* 0x0000000902098221 */ /* 0x001fe20000000000 */
[----:B------:R-:W-:Y:S01]  /*0c90*/  ISETP.GT.AND P0, PT, R6, R7, PT ;  /* 0x000000070600720c */ /* 0x000fe20003f04270 */
[----:B------:R-:W-:Y:S02]  /*0ca0*/  VIADD R6, R8, 0x4 ;  /* 0x0000000408067836 */ /* 0x000fe40000000000 */
[----:B------:R-:W0:Y:S01]  /*0cb0*/  @!P1 S2R R11, SR_CgaCtaId ;  /* 0x00000000000b9919 */ /* 0x000e220000008800 */
[----:B------:R-:W-:Y:S01]  /*0cc0*/  @!P1 SHF.R.U32.HI R3, RZ, 0x3, R5 ;  /* 0x00000003ff039819 */ /* 0x000fe20000011605 */
[----:B------:R-:W1:Y:S03]  /*0cd0*/  SHFL.DOWN PT, R2, R9, 0x2, R7 ;  /* 0x0840000009027989 */ /* 0x000e6600000e0007 */
[----:B------:R-:W-:-:S05]  /*0ce0*/  @!P1 LOP3.LUT R3, R3, 0x7c, RZ, 0xc0, !PT ;  /* 0x0000007c03039812 */ /* 0x000fca00078ec0ff */
[----:B-1----:R-:W-:Y:S01]  /*0cf0*/  @!P0 FADD R9, R9, R2 ;  /* 0x0000000209098221 */ /* 0x002fe20000000000 */
[-C--:B------:R-:W-:Y:S02]  /*0d00*/  ISETP.GT.AND P0, PT, R6, R7.reuse, PT ;  /* 0x000000070600720c */ /* 0x080fe40003f04270 */
[----:B------:R-:W-:Y:S02]  /*0d10*/  IADD3 R6, PT, PT, R8, 0x8, RZ ;  /* 0x0000000808067810 */ /* 0x000fe40007ffe0ff */
[----:B------:R-:W1:Y:S09]  /*0d20*/  SHFL.DOWN PT, R2, R9, 0x4, R7 ;  /* 0x0880000009027989 */ /* 0x000e7200000e0007 */
[----:B-1----:R-:W-:Y:S01]  /*0d30*/  @!P0 FADD R9, R9, R2 ;  /* 0x0000000209098221 */ /* 0x002fe20000000000 */
[----:B------:R-:W-:Y:S01]  /*0d40*/  ISETP.GT.AND P0, PT, R6, R7, PT ;  /* 0x000000070600720c */ /* 0x000fe20003f04270 */
[----:B------:R-:W-:-:S03]  /*0d50*/  VIADD R6, R8, 0x10 ;  /* 0x0000001008067836 */ /* 0x000fc60000000000 */
[----:B------:R-:W1:Y:S09]  /*0d60*/  SHFL.DOWN PT, R2, R9, 0x8, R7 ;  /* 0x0900000009027989 */ /* 0x000e7200000e0007 */
[----:B-1----:R-:W-:Y:S01]  /*0d70*/  @!P0 FADD R9, R9, R2 ;  /* 0x0000000209098221 */ /* 0x002fe20000000000 */
[----:B------:R-:W-:-:S02]  /*0d80*/  ISETP.GT.AND P0, PT, R6, R7, PT ;  /* 0x000000070600720c */ /* 0x000fc40003f04270 */
[----:B------:R-:W-:Y:S02]  /*0d90*/  @!P1 MOV R6, 0x400 ;  /* 0x0000040000069802 */ /* 0x000fe40000000f00 */
[----:B------:R-:W1:Y:S02]  /*0da0*/  SHFL.DOWN PT, R2, R9, 0x10, R7 ;  /* 0x0a00000009027989 */ /* 0x000e6400000e0007 */
[----:B0-----:R-:W-:-:S04]  /*0db0*/  @!P1 LEA R6, R11, R6, 0x18 ;  /* 0x000000060b069211 */ /* 0x001fc800078ec0ff */
[----:B------:R-:W-:-:S03]  /*0dc0*/  @!P1 IADD3 R3, PT, PT, R3, R6, RZ ;  /* 0x0000000603039210 */ /* 0x000fc60007ffe0ff */
[----:B-1----:R-:W-:-:S04]  /*0dd0*/  @!P0 FADD R9, R9, R2 ;  /* 0x0000000209098221 */ /* 0x002fc80000000000 */
[----:B------:R-:W-:-:S05]  /*0de0*/  IMAD.MOV.U32 R8, RZ, RZ, R9 ;  /* 0x000000ffff087224 */ /* 0x000fca00078e0009 */
[----:B------:R0:W-:Y:S01]  /*0df0*/  @!P1 STS [R3+0x8], R8 ;  /* 0x0000080803009388 */ /* 0x0001e20000000800 */
[----:B------:R-:W-:Y:S06]  /*0e00*/  BAR.SYNC.DEFER_BLOCKING 0x0 ;  /* 0x0000000000007b1d */ /* 0x000fec0000010000 */
[----:B------:R-:W-:Y:S05]  /*0e10*/  @P5 BRA `(.L_x_102) ;  /* 0x0000001000845947 */ /* 0x000fea0003800000 */
[----:B------:R-:W1:Y:S01]  /*0e20*/  S2UR UR5, SR_CgaCtaId ;  /* 0x00000000000579c3 */ /* 0x000e620000008800 */
[----:B------:R-:W-:Y:S01]  /*0e30*/  UMOV UR4, 0x400 ;  /* 0x0000040000047882 */ /* 0x000fe20000000000 */
[C---:B------:R-:W-:Y:S02]  /*0e40*/  ISETP.GT.U32.AND P3, PT, R4.reuse, 0x20, PT ;  /* 0x000000200400780c */ /* 0x040fe40003f64070 */
[----:B------:R-:W-:Y:S02]  /*0e50*/  ISETP.GT.U32.AND P1, PT, R4, 0x40, PT ;  /* 0x000000400400780c */ /* 0x000fe40003f24070 */
[----:B------:R-:W-:Y:S02]  /*0e60*/  ISETP.GT.U32.AND.EX P3, PT, R0, RZ, PT, P3 ;  /* 0x000000ff0000720c */ /* 0x000fe40003f64130 */
[----:B------:R-:W-:Y:S02]  /*0e70*/  ISETP.GT.U32.AND P0, PT, R4, 0x60, PT ;  /* 0x000000600400780c */ /* 0x000fe40003f04070 */
[----:B------:R-:W-:-:S02]  /*0e80*/  ISETP.GT.U32.AND.EX P1, PT, R0, RZ, PT, P1 ;  /* 0x000000ff0000720c */ /* 0x000fc40003f24110 */
[----:B------:R-:W-:Y:S02]  /*0e90*/  ISETP.GT.U32.AND P2, PT, R4, 0x80, PT ;  /* 0x000000800400780c */ /* 0x000fe40003f44070 */
[----:B------:R-:W-:Y:S02]  /*0ea0*/  ISETP.GT.U32.AND.EX P0, PT, R0, RZ, PT, P0 ;  /* 0x000000ff0000720c */ /* 0x000fe40003f04100 */
[----:B------:R-:W-:Y:S02]  /*0eb0*/  ISETP.GT.U32.AND P4, PT, R4, 0xa0, PT ;  /* 0x000000a00400780c */ /* 0x000fe40003f84070 */
[C---:B------:R-:W-:Y:S02]  /*0ec0*/  ISETP.GT.U32.AND.EX P2, PT, R0.reuse, RZ, PT, P2 ;  /* 0x000000ff0000720c */ /* 0x040fe40003f44120 */
[----:B------:R-:W-:Y:S01]  /*0ed0*/  ISETP.GT.U32.AND.EX P4, PT, R0, RZ, PT, P4 ;  /* 0x000000ff0000720c */ /* 0x000fe20003f84140 */
[----:B-1----:R-:W-:-:S09]  /*0ee0*/  ULEA UR4, UR5, UR4, 0x18 ;  /* 0x0000000405047291 */ /* 0x002fd2000f8ec0ff */
[----:B0-----:R-:W0:Y:S04]  /*0ef0*/  LDS R3, [UR4+0xc] ;  /* 0x00000c04ff037984 */ /* 0x001e280008000800 */
[----:B------:R-:W1:Y:S04]  /*0f00*/  LDS.128 R12, [UR4+0x10] ;  /* 0x00001004ff0c7984 */ /* 0x000e680008000c00 */
[----:B------:R-:W2:Y:S01]  /*0f10*/  LDS.64 R6, [UR4+0x20] ;  /* 0x00002004ff067984 */ /* 0x000ea20008000a00 */
[----:B0-----:R-:W-:Y:S01]  /*0f20*/  @P3 FADD R8, R8, R3 ;  /* 0x0000000308083221 */ /* 0x001fe20000000000 */
[----:B------:R-:W-:-:S03]  /*0f30*/  ISETP.GT.U32.AND P3, PT, R4, 0xc0, PT ;  /* 0x000000c00400780c */ /* 0x000fc60003f64070 */
[----:B-1----:R-:W-:Y:S01]  /*0f40*/  @P1 FADD R8, R8, R12 ;  /* 0x0000000c08081221 */ /* 0x002fe20000000000 */
[----:B------:R-:W-:Y:S02]  /*0f50*/  ISETP.GT.U32.AND P1, PT, R4, 0xe0, PT ;  /* 0x000000e00400780c */ /* 0x000fe40003f24070 */
[----:B------:R-:W-:Y:S01]  /*0f60*/  ISETP.GT.U32.AND.EX P3, PT, R0, RZ, PT, P3 ;  /* 0x000000ff0000720c */ /* 0x000fe20003f64130 */
[----:B------:R-:W-:Y:S01]  /*0f70*/  @P0 FADD R8, R8, R13 ;  /* 0x0000000d08080221 */ /* 0x000fe20000000000 */
[----:B------:R-:W-:-:S03]  /*0f80*/  ISETP.GT.U32.AND.EX P1, PT, R0, RZ, PT, P1 ;  /* 0x000000ff0000720c */ /* 0x000fc60003f24110 */
[----:B------:R-:W-:-:S04]  /*0f90*/  @P2 FADD R8, R8, R14 ;  /* 0x0000000e08082221 */ /* 0x000fc80000000000 */
[----:B------:R-:W-:-:S04]  /*0fa0*/  @P4 FADD R8, R8, R15 ;  /* 0x0000000f08084221 */ /* 0x000fc80000000000 */
[----:B--2---:R-:W-:-:S04]  /*0fb0*/  @P3 FADD R8, R8, R6 ;  /* 0x0000000608083221 */ /* 0x004fc80000000000 */
[----:B------:R-:W-:Y:S01]  /*0fc0*/  @P1 FADD R8, R8, R7 ;  /* 0x0000000708081221 */ /* 0x000fe20000000000 */
[----:B------:R-:W-:Y:S06]  /*0fd0*/  BRA `(.L_x_102) ;  /* 0x0000001000147947 */ /* 0x000fec0003800000 */
.L_x_88:
[----:B------:R-:W0:Y:S01]  /*0fe0*/  S2R R8, SR_TID.X ;  /* 0x0000000000087919 */ /* 0x000e220000002100 */
[----:B------:R-:W0:Y:S02]  /*0ff0*/  LDC.64 R2, c[0x0][0x380] ;  /* 0x0000e000ff027b82 */ /* 0x000e240000000a00 */
[----:B0-----:R-:W-:-:S05]  /*1000*/  IMAD.WIDE.U32 R2, R8, 0x4, R2 ;  /* 0x0000000408027825 */ /* 0x001fca00078e0002 */
        /* <DEDUP_REMOVED lines=16> */
[----:B--2---:R-:W-:Y:S01]  /*1110*/  FADD R9, R9, R12 ;  /* 0x0000000c09097221 */ /* 0x004fe20000000000 */
[----:B---3--:R-:W-:Y:S01]  /*1120*/  FADD R14, R11, R14 ;  /* 0x0000000e0b0e7221 */ /* 0x008fe20000000000 */
[----:B------:R-:W-:-:S03]  /*1130*/  HFMA2 R11, -RZ, RZ, 0, 0.00048828125 ;  /* 0x00001000ff0b7431 */ /* 0x000fc600000001ff */
[----:B------:R-:W-:Y:S01]  /*1140*/  FADD R14, R9, R14 ;  /* 0x0000000e090e7221 */ /* 0x000fe20000000000 */
[----:B------:R-:W-:Y:S01]  /*1150*/  IADD3 R9, P1, PT, R4, -0x1000, RZ ;  /* 0xfffff00004097810 */ /* 0x000fe20007f3e0ff */
[----:B----4-:R-:W-:-:S03]  /*1160*/  FADD R13, R13, R16 ;  /* 0x000000100d0d7221 */ /* 0x010fc60000000000 */
[----:B------:R-:W-:Y:S02]  /*1170*/  ISETP.GE.U32.AND P0, PT, R9, 0x1000, PT ;  /* 0x000010000900780c */ /* 0x000fe40003f06070 */
[----:B------:R-:W-:-:S04]  /*1180*/  IADD3.X R12, PT, PT, R0, -0x1, RZ, P1, !PT ;  /* 0xffffffff000c7810 */ /* 0x000fc80000ffe4ff */
[----:B------:R-:W-:Y:S01]  /*1190*/  ISETP.GE.U32.AND.EX P0, PT, R12, RZ, PT, P0 ;  /* 0x000000ff0c00720c */ /* 0x000fe20003f06100 */
        /* <DEDUP_REMOVED lines=11> */
[----:B------:R-:W-:Y:S01]  /*1250*/  IMAD.MOV.U32 R13, RZ, RZ, RZ ;  /* 0x000000ffff0d7224 */ /* 0x000fe200078e00ff */
[----:B------:R-:W-:Y:S06]  /*1260*/  @!P0 BRA `(.L_x_103) ;  /* 0x0000000000c08947 */ /* 0x000fec0003800000 */
[----:B------:R-:W0:Y:S01]  /*1270*/  LDC.64 R4, c[0x0][0x390] ;  /* 0x0000e400ff047b82 */ /* 0x000e220000000a00 */
[----:B------:R-:W-:Y:S01]  /*1280*/  MOV R11, 0x1000 ;  /* 0x00001000000b7802 */ /* 0x000fe20000000f00 */
[----:B------:R-:W-:-:S07]  /*1290*/  IMAD.MOV.U32 R13, RZ, RZ, RZ ;  /* 0x000000ffff0d7224 */ /* 0x000fce00078e00ff */
.L_x_105:
[----:B------:R-:W-:-:S04]  /*12a0*/  LEA R6, P0, R11, R2, 0x2 ;  /* 0x000000020b067211 */ /* 0x000fc800078010ff */
[----:B------:R-:W-:-:S05]  /*12b0*/  LEA.HI.X R7, R11, R3, R13, 0x2, P0 ;  /* 0x000000030b077211 */ /* 0x000fca00000f140d */
[----:B------:R-:W2:Y:S04]  /*12c0*/  LDG.E R0, desc[UR6][R6.64+0x2400] ;  /* 0x0024000606007981 */ /* 0x000ea8000c1e1900 */
[----:B------:R-:W2:Y:S04]  /*12d0*/  LDG.E R15, desc[UR6][R6.64+0x2800] ;  /* 0x00280006060f7981 */ /* 0x000ea8000c1e1900 */
        /* <DEDUP_REMOVED lines=13> */
[----:B------:R0:W5:Y:S02]  /*13b0*/  LDG.E R20, desc[UR6][R6.64+0x3c00] ;  /* 0x003c000606147981 */ /* 0x000164000c1e1900 */
[----:B0-----:R-:W-:-:S04]  /*13c0*/  IADD3 R6, P1, PT, -R11, R4, RZ ;  /* 0x000000040b067210 */ /* 0x001fc80007f3e1ff */
[----:B------:R-:W-:Y:S01]  /*13d0*/  ISETP.GE.U32.AND P0, PT, R6, 0x1000, PT ;  /* 0x000010000600780c */ /* 0x000fe20003f06070 */
[----:B--2---:R-:W-:Y:S01]  /*13e0*/  FADD R15, R0, R15 ;  /* 0x0000000f000f7221 */ /* 0x004fe20000000000 */
[----:B------:R-:W-:-:S04]  /*13f0*/  MOV R0, R5 ;  /* 0x0000000500007202 */ /* 0x000fc80000000f00 */
[----:B------:R-:W-:Y:S01]  /*1400*/  IADD3.X R6, PT, PT, ~R13, R0, RZ, P1, !PT ;  /* 0x000000000d067210 */ /* 0x000fe20000ffe5ff */
[----:B---3--:R-:W-:-:S03]  /*1410*/  FADD R10, R27, R10 ;  /* 0x0000000a1b0a7221 */ /* 0x008fc60000000000 */
[----:B------:R-:W-:Y:S01]  /*1420*/  ISETP.GE.U32.AND.EX P0, PT, R6, RZ, PT, P0 ;  /* 0x000000ff0600720c */ /* 0x000fe20003f06100 */
[----:B----4-:R-:W-:-:S04]  /*1430*/  FADD R29, R26, R29 ;  /* 0x0000001d1a1d7221 */ /* 0x010fc80000000000 */
[----:B------:R-:W-:Y:S01]  /*1440*/  FADD R10, R10, R29 ;  /* 0x0000001d0a0a7221 */ /* 0x000fe20000000000 */
[----:B-----5:R-:W-:Y:S01]  /*1450*/  FADD R24, R24, R25 ;  /* 0x0000001918187221 */ /* 0x020fe20000000000 */
[----:B------:R-:W-:-:S04]  /*1460*/  FADD R23, R23, R22 ;  /* 0x0000001617177221 */ /* 0x000fc80000000000 */
        /* <DEDUP_REMOVED lines=11> */
[----:B------:R-:W-:-:S05]  /*1520*/  IADD3 R11, P0, PT, R11, 0x1000, RZ ;  /* 0x000010000b0b7810 */ /* 0x000fca0007f1e0ff */
[----:B------:R-:W-:Y:S01]  /*1530*/  IMAD.X R13, RZ, RZ, R13, P0 ;  /* 0x000000ffff0d7224 */ /* 0x000fe200000e060d */
[----:B------:R-:W-:-:S04]  /*1540*/  ISETP.GT.U32.AND P0, PT, R11, R9, PT ;  /* 0x000000090b00720c */ /* 0x000fc80003f04070 */
[----:B------:R-:W-:-:S13]  /*1550*/  ISETP.GT.U32.AND.EX P0, PT, R13, R12, PT, P0 ;  /* 0x0000000c0d00720c */ /* 0x000fda0003f04100 */
[----:B------:R-:W-:Y:S05]  /*1560*/  @!P0 BRA `(.L_x_105) ;  /* 0xfffffffc004c8947 */ /* 0x000fea000383ffff */
.L_x_103:
[CC--:B------:R-:W-:Y:S01]  /*1570*/  IADD3 R3, PT, PT, -R11.reuse, R4.reuse, RZ ;  /* 0x000000040b037210 */ /* 0x0c0fe20007ffe1ff */
[----:B------:R-:W-:Y:S01]  /*1580*/  BSSY.RECONVERGENT B1, `(.L_x_104) ;  /* 0x0000080000017945 */ /* 0x000fe20003800200 */
[----:B------:R-:W-:Y:S02]  /*1590*/  ISETP.GE.U32.AND P1, PT, R11, R4, PT ;  /* 0x000000040b00720c */ /* 0x000fe40003f26070 */
[----:B------:R-:W-:-:S04]  /*15a0*/  ISETP.GE.AND P0, PT, R8, R3, PT ;  /* 0x000000030800720c */ /* 0x000fc80003f06270 */
[----:B------:R-:W-:-:S13]  /*15b0*/  ISETP.GE.U32.OR.EX P0, PT, R13, R0, P0, P1 ;  /* 0x000000000d00720c */ /* 0x000fda0000706510 */
[----:B------:R-:W-:Y:S05]  /*15c0*/  @P0 BRA `(.L_x_106) ;  /* 0x0000000400ec0947 */ /* 0x000fea0003800000 */
[----:B------:R-:W-:Y:S01]  /*15d0*/  LOP3.LUT R0, RZ, R8, RZ, 0x33, !PT ;  /* 0x00000008ff007212 */ /* 0x000fe200078e33ff */
[----:B------:R-:W-:Y:S03]  /*15e0*/  BSSY.RECONVERGENT B2, `(.L_x_107) ;  /* 0x0000038000027945 */ /* 0x000fe60003800200 */
[----:B------:R-:W-:-:S04]  /*15f0*/  IADD3 R0, PT, PT, -R11, R4, R0 ;  /* 0x000000040b007210 */ /* 0x000fc80007ffe100 */
[C---:B------:R-:W-:Y:S02]  /*1600*/  ISETP.GE.U32.AND P1, PT, R0.reuse, 0xf00, PT ;  /* 0x00000f000000780c */ /* 0x040fe40003f26070 */
[----:B------:R-:W-:Y:S02]  /*1610*/  LEA.HI R4, R0, 0x1, RZ, 0x18 ;  /* 0x0000000100047811 */ /* 0x000fe400078fc0ff */
[----:B------:R-:W-:Y:S02]  /*1620*/  MOV R0, R8 ;  /* 0x0000000800007202 */ /* 0x000fe40000000f00 */
[----:B------:R-:W-:-:S04]  /*1630*/  LOP3.LUT R24, R4, 0xf, RZ, 0xc0, !PT ;  /* 0x0000000f04187812 */ /* 0x000fc800078ec0ff */
[----:B------:R-:W-:-:S03]  /*1640*/  ISETP.NE.AND P0, PT, R24, RZ, PT ;  /* 0x000000ff1800720c */ /* 0x000fc60003f05270 */
[----:B------:R-:W-:Y:S10]  /*1650*/  @!P1 BRA `(.L_x_108) ;  /* 0x0000000000c09947 */ /* 0x000ff40003800000 */
[----:B------:R-:W0:Y:S01]  /*1660*/  LDCU.64 UR4, c[0x0][0x380] ;  /* 0x00007000ff0477ac */ /* 0x000e220008000a00 */
[----:B------:R-:W-:Y:S02]  /*1670*/  IADD3 R3, P1, PT, R8, R11, RZ ;  /* 0x0000000b08037210 */ /* 0x000fe40007f3e0ff */
[----:B------:R-:W-:-:S03]  /*1680*/  LOP3.LUT R9, R4, 0x1fffff0, RZ, 0xc0, !PT ;  /* 0x01fffff004097812 */ /* 0x000fc600078ec0ff */
[----:B------:R-:W-:Y:S01]  /*1690*/  IMAD.X R0, RZ, RZ, R13, P1 ;  /* 0x000000ffff007224 */ /* 0x000fe200008e060d */
[----:B------:R-:W-:Y:S02]  /*16a0*/  IADD3 R9, PT, PT, -R9, RZ, RZ ;  /* 0x000000ff09097210 */ /* 0x000fe40007ffe1ff */
[----:B0-----:R-:W-:-:S04]  /*16b0*/  LEA R2, P2, R3, UR4, 0x2 ;  /* 0x0000000403027c11 */ /* 0x001fc8000f8410ff */
[----:B------:R-:W-:Y:S02]  /*16c0*/  IADD3 R2, P1, PT, R2, 0x2000, RZ ;  /* 0x0000200002027810 */ /* 0x000fe40007f3e0ff */
[----:B------:R-:W-:Y:S02]  /*16d0*/  LEA.HI.X R3, R3, UR5, R0, 0x2, P2 ;  /* 0x0000000503037c11 */ /* 0x000fe400090f1400 */
[----:B------:R-:W-:-:S03]  /*16e0*/  MOV R0, R8 ;  /* 0x0000000800007202 */ /* 0x000fc60000000f00 */
[----:B------:R-:W-:-:S07]  /*16f0*/  IMAD.X R3, RZ, RZ, R3, P1 ;  /* 0x000000ffff037224 */ /* 0x000fce00008e0603 */
.L_x_109:
        /* <DEDUP_REMOVED lines=16> */
[----:B------:R-:W-:Y:S01]  /*1800*/  IADD3 R9, PT, PT, R9, 0x10, RZ ;  /* 0x0000001009097810 */ /* 0x000fe20007ffe0ff */
[----:B------:R-:W-:-:S03]  /*1810*/  VIADD R0, R0, 0x1000 ;  /* 0x0000100000007836 */ /* 0x000fc60000000000 */
[----:B------:R-:W-:Y:S02]  /*1820*/  ISETP.NE.AND P1, PT, R9, RZ, PT ;  /* 0x000000ff0900720c */ /* 0x000fe40003f25270 */
[----:B0-----:R-:W-:-:S04]  /*1830*/  IADD3 R2, P2, PT, R2, 0x4000, RZ ;  /* 0x0000400002027810 */ /* 0x001fc80007f5e0ff */
[----:B------:R-:W-:Y:S01]  /*1840*/  IADD3.X R3, PT, PT, RZ, R3, RZ, P2, !PT ;  /* 0x00000003ff037210 */ /* 0x000fe200017fe4ff */
        /* <DEDUP_REMOVED lines=17> */
.L_x_108:
[----:B------:R-:W-:Y:S05]  /*1960*/  BSYNC.RECONVERGENT B2 ;  /* 0x0000000000027941 */ /* 0x000fea0003800200 */
.L_x_107:
[----:B------:R-:W-:Y:S05]  /*1970*/  @!P0 BRA `(.L_x_106) ;  /* 0x0000000400008947 */ /* 0x000fea0003800000 */
[----:B------:R-:W-:Y:S01]  /*1980*/  ISETP.GE.U32.AND P0, PT, R24, 0x8, PT ;  /* 0x000000081800780c */ /* 0x000fe20003f06070 */
[----:B------:R-:W-:Y:S01]  /*1990*/  BSSY.RECONVERGENT B2, `(.L_x_110) ;  /* 0x000001a000027945 */ /* 0x000fe20003800200 */
[----:B------:R-:W-:-:S04]  /*19a0*/  LOP3.LUT R7, R4, 0x7, RZ, 0xc0, !PT ;  /* 0x0000000704077812 */ /* 0x000fc800078ec0ff */
[----:B------:R-:W-:-:S07]  /*19b0*/  ISETP.NE.AND P1, PT, R7, RZ, PT ;  /* 0x000000ff0700720c */ /* 0x000fce0003f25270 */
[----:B------:R-:W-:Y:S06]  /*19c0*/  @!P0 BRA `(.L_x_111) ;  /* 0x0000000000588947 */ /* 0x000fec0003800000 */
[----:B------:R-:W0:Y:S01]  /*19d0*/  LDCU.64 UR4, c[0x0][0x380] ;  /* 0x00007000ff0477ac */ /* 0x000e220008000a00 */
[----:B------:R-:W-:-:S04]  /*19e0*/  IADD3 R3, P0, PT, R0, R11, RZ ;  /* 0x0000000b00037210 */ /* 0x000fc80007f1e0ff */
[----:B------:R-:W-:Y:S02]  /*19f0*/  IADD3.X R6, PT, PT, RZ, R13, RZ, P0, !PT ;  /* 0x0000000dff067210 */ /* 0x000fe400007fe4ff */
[----:B0-----:R-:W-:-:S04]  /*1a00*/  LEA R2, P0, R3, UR4, 0x2 ;  /* 0x0000000403027c11 */ /* 0x001fc8000f8010ff */
        /* <DEDUP_REMOVED lines=9> */
[----:B------:R-:W-:Y:S01]  /*1aa0*/  IADD3 R0, PT, PT, R0, 0x800, RZ ;  /* 0x0000080000007810 */ /* 0x000fe20007ffe0ff */
        /* <DEDUP_REMOVED lines=8> */
.L_x_111:
[----:B------:R-:W-:Y:S05]  /*1b30*/  BSYNC.RECONVERGENT B2 ;  /* 0x0000000000027941 */ /* 0x000fea0003800200 */
.L_x_110:
[----:B------:R-:W-:Y:S05]  /*1b40*/  @!P1 BRA `(.L_x_106) ;  /* 0x00000000008c9947 */ /* 0x000fea0003800000 */
[----:B------:R-:W-:Y:S01]  /*1b50*/  ISETP.GE.U32.AND P0, PT, R7, 0x4, PT ;  /* 0x000000040700780c */ /* 0x000fe20003f06070 */
[----:B------:R-:W-:Y:S01]  /*1b60*/  BSSY.RECONVERGENT B2, `(.L_x_112) ;  /* 0x0000012000027945 */ /* 0x000fe20003800200 */
[----:B------:R-:W-:-:S04]  /*1b70*/  LOP3.LUT R6, R4, 0x3, RZ, 0xc0, !PT ;  /* 0x0000000304067812 */ /* 0x000fc800078ec0ff */
[----:B------:R-:W-:-:S07]  /*1b80*/  ISETP.NE.AND P1, PT, R6, RZ, PT ;  /* 0x000000ff0600720c */ /* 0x000fce0003f25270 */
[----:B------:R-:W-:Y:S06]  /*1b90*/  @!P0 BRA `(.L_x_113) ;  /* 0x0000000000388947 */ /* 0x000fec0003800000 */
[----:B------:R-:W0:Y:S01]  /*1ba0*/  LDCU.64 UR4, c[0x0][0x380] ;  /* 0x00007000ff0477ac */ /* 0x000e220008000a00 */
[----:B------:R-:W-:-:S05]  /*1bb0*/  IADD3 R3, P0, PT, R0, R11, RZ ;  /* 0x0000000b00037210 */ /* 0x000fca0007f1e0ff */
[----:B------:R-:W-:Y:S01]  /*1bc0*/  IMAD.X R4, RZ, RZ, R13, P0 ;  /* 0x000000ffff047224 */ /* 0x000fe200000e060d */
[----:B0-----:R-:W-:-:S04]  /*1bd0*/  LEA R2, P0, R3, UR4, 0x2 ;  /* 0x0000000403027c11 */ /* 0x001fc8000f8010ff */
[----:B------:R-:W-:-:S05]  /*1be0*/  LEA.HI.X R3, R3, UR5, R4, 0x2, P0 ;  /* 0x0000000503037c11 */ /* 0x000fca00080f1404 */
[----:B------:R-:W2:Y:S04]  /*1bf0*/  LDG.E R5, desc[UR6][R2.64] ;  /* 0x0000000602057981 */ /* 0x000ea8000c1e1900 */
[----:B------:R-:W3:Y:S04]  /*1c00*/  LDG.E R4, desc[UR6][R2.64+0x400] ;  /* 0x0004000602047981 */ /* 0x000ee8000c1e1900 */
[----:B------:R-:W4:Y:S04]  /*1c10*/  LDG.E R7, desc[UR6][R2.64+0x800] ;  /* 0x0008000602077981 */ /* 0x000f28000c1e1900 */
[----:B------:R-:W5:Y:S01]  /*1c20*/  LDG.E R9, desc[UR6][R2.64+0xc00] ;  /* 0x000c000602097981 */ /* 0x000f62000c1e1900 */
[----:B------:R-:W-:Y:S01]  /*1c30*/  IADD3 R0, PT, PT, R0, 0x400, RZ ;  /* 0x0000040000007810 */ /* 0x000fe20007ffe0ff */
[----:B--2---:R-:W-:-:S04]  /*1c40*/  FADD R5, R10, R5 ;  /* 0x000000050a057221 */ /* 0x004fc80000000000 */
[----:B---3--:R-:W-:-:S04]  /*1c50*/  FADD R4, R5, R4 ;  /* 0x0000000405047221 */ /* 0x008fc80000000000 */
[----:B----4-:R-:W-:-:S04]  /*1c60*/  FADD R4, R4, R7 ;  /* 0x0000000704047221 */ /* 0x010fc80000000000 */
[----:B-----5:R-:W-:-:S07]  /*1c70*/  FADD R10, R4, R9 ;  /* 0x00000009040a7221 */ /* 0x020fce0000000000 */
.L_x_113:
[----:B------:R-:W-:Y:S05]  /*1c80*/  BSYNC.RECONVERGENT B2 ;  /* 0x0000000000027941 */ /* 0x000fea0003800200 */
.L_x_112:
[----:B------:R-:W-:Y:S05]  /*1c90*/  @!P1 BRA `(.L_x_106) ;  /* 0x0000000000389947 */ /* 0x000fea0003800000 */
[----:B------:R-:W0:Y:S01]  /*1ca0*/  LDCU.64 UR4, c[0x0][0x380] ;  /* 0x00007000ff0477ac */ /* 0x000e220008000a00 */
[----:B------:R-:W-:Y:S01]  /*1cb0*/  IADD3 R5, P0, PT, R0, R11, RZ ;  /* 0x0000000b00057210 */ /* 0x000fe20007f1e0ff */
[----:B------:R-:W-:-:S03]  /*1cc0*/  IMAD.MOV R0, RZ, RZ, -R6 ;  /* 0x000000ffff007224 */ /* 0x000fc600078e0a06 */
[----:B------:R-:W-:Y:S02]  /*1cd0*/  IADD3.X R4, PT, PT, RZ, R13, RZ, P0, !PT ;  /* 0x0000000dff047210 */ /* 0x000fe400007fe4ff */
[----:B0-----:R-:W-:-:S04]  /*1ce0*/  LEA R2, P1, R5, UR4, 0x2 ;  /* 0x0000000405027c11 */ /* 0x001fc8000f8210ff */
[----:B------:R-:W-:-:S09]  /*1cf0*/  LEA.HI.X R5, R5, UR5, R4, 0x2, P1 ;  /* 0x0000000505057c11 */ /* 0x000fd200088f1404 */
.L_x_114:
[----:B------:R-:W-:-:S06]  /*1d00*/  MOV R3, R5 ;  /* 0x0000000500037202 */ /* 0x000fcc0000000f00 */
[----:B------:R0:W2:Y:S01]  /*1d10*/  LDG.E R3, desc[UR6][R2.64] ;  /* 0x0000000602037981 */ /* 0x0000a2000c1e1900 */
[----:B------:R-:W-:-:S04]  /*1d20*/  IADD3 R0, PT, PT, R0, 0x1, RZ ;  /* 0x0000000100007810 */ /* 0x000fc80007ffe0ff */
[----:B------:R-:W-:Y:S02]  /*1d30*/  ISETP.NE.AND P0, PT, R0, RZ, PT ;  /* 0x000000ff0000720c */ /* 0x000fe40003f05270 */
[----:B0-----:R-:W-:-:S05]  /*1d40*/  IADD3 R2, P1, PT, R2, 0x400, RZ ;  /* 0x0000040002027810 */ /* 0x001fca0007f3e0ff */
[----:B------:R-:W-:Y:S02]  /*1d50*/  IMAD.X R5, RZ, RZ, R5, P1 ;  /* 0x000000ffff057224 */ /* 0x000fe400008e0605 */
[----:B--2---:R-:W-:-:S04]  /*1d60*/  FADD R10, R3, R10 ;  /* 0x0000000a030a7221 */ /* 0x004fc80000000000 */
[----:B------:R-:W-:Y:S05]  /*1d70*/  @P0 BRA `(.L_x_114) ;  /* 0xfffffffc00e00947 */ /* 0x000fea000383ffff */
.L_x_106:
[----:B------:R-:W-:Y:S05]  /*1d80*/  BSYNC.RECONVERGENT B1 ;  /* 0x0000000000017941 */ /* 0x000fea0003800200 */
.L_x_104:
[----:B------:R-:W0:Y:S01]  /*1d90*/  S2R R6, SR_LANEID ;  /* 0x0000000000067919 */ /* 0x000e220000000000 */
[----:B------:R-:W-:Y:S02]  /*1da0*/  MOV R3, R10 ;  /* 0x0000000a00037202 */ /* 0x000fe40000000f00 */
[----:B------:R-:W-:-:S03]  /*1db0*/  ISETP.NE.AND P5, PT, R8, RZ, PT ;  /* 0x000000ff0800720c */ /* 0x000fc60003fa5270 */
        /* <DEDUP_REMOVED lines=39> */
.L_x_102:
[----:B------:R-:W-:Y:S05]  /*2030*/  BSYNC.RECONVERGENT B0 ;  /* 0x0000000000007941 */ /* 0x000fea0003800200 */
.L_x_87:
[----:B------:R-:W-:Y:S05]  /*2040*/  @P5 EXIT ;  /* 0x000000000000594d */ /* 0x000fea0003800000 */
[----:B01----:R-:W0:Y:S01]  /*2050*/  LDC.64 R2, c[0x0][0x388] ;  /* 0x0000e200ff027b82 */ /* 0x003e220000000a00 */
[----:B------:R-:W2:Y:S02]  /*2060*/  LDCU UR4, c[0x0][0x39c] ;  /* 0x00007380ff0477ac */ /* 0x000ea40008000800 */
[----:B--2---:R-:W-:-:S05]  /*2070*/  FADD R5, R8, UR4 ;  /* 0x0000000408057e21 */ /* 0x004fca0008000000 */
[----:B0-----:R-:W-:Y:S01]  /*2080*/  STG.E desc[UR6][R2.64], R5 ;  /* 0x0000000502007986 */ /* 0x001fe2000c101906 */
[----:B------:R-:W-:Y:S05]  /*2090*/  EXIT ;  /* 0x000000000000794d */ /* 0x000fea0003800000 */
.L_x_115:
        /* <DEDUP_REMOVED lines=14> */
.L_x_473:


//--------------------- .text._ZN3cub18CUB_300001_SM_10006detail6reduce28DeviceReduceSingleTileKernelINS2_10policy_hubIfjN4cuda3std3__44plusIfEEE10Policy1000EPfSC_iS9_ffNS7_10__identityEEEvT0_T1_T2_T3_T4_T6_ --------------------------
	.section	.text._ZN3cub18CUB_300001_SM_10006detail6reduce28DeviceReduceSingleTileKernelINS2_10policy_hubIfjN4cuda3std3__44plusIfEEE10Policy1000EPfSC_iS9_ffNS7_10__identityEEEvT0_T1_T2_T3_T4_T6_,"ax",@progbits
	.align	128
        .global         _ZN3cub18CUB_300001_SM_10006detail6reduce28DeviceReduceSingleTileKernelINS2_10policy_hubIfjN4cuda3std3__44plusIfEEE10Policy1000EPfSC_iS9_ffNS7_10__identityEEEvT0_T1_T2_T3_T4_T6_
        .type           _ZN3cub18CUB_300001_SM_10006detail6reduce28DeviceReduceSingleTileKernelINS2_10policy_hubIfjN4cuda3std3__44plusIfEEE10Policy1000EPfSC_iS9_ffNS7_10__identityEEEvT0_T1_T2_T3_T4_T6_,@function
        .size           _ZN3cub18CUB_300001_SM_10006detail6reduce28DeviceReduceSingleTileKernelINS2_10policy_hubIfjN4cuda3std3__44plusIfEEE10Policy1000EPfSC_iS9_ffNS7_10__identityEEEvT0_T1_T2_T3_T4_T6_,(.L_x_474 - _ZN3cub18CUB_300001_SM_10006detail6reduce28DeviceReduceSingleTileKernelINS2_10policy_hubIfjN4cuda3std3__44plusIfEEE10Policy1000EPfSC_iS9_ffNS7_10__identityEEEvT0_T1_T2_T3_T4_T6_)
        .other          _ZN3cub18CUB_300001_SM_10006detail6reduce28DeviceReduceSingleTileKernelINS2_10policy_hubIfjN4cuda3std3__44plusIfEEE10Policy1000EPfSC_iS9_ffNS7_10__identityEEEvT0_T1_T2_T3_T4_T6_,@"STO_CUDA_ENTRY STV_DEFAULT"
_ZN3cub18CUB_300001_SM_10006detail6reduce28DeviceReduceSingleTileKernelINS2_10policy_hubIfjN4cuda3std3__44plusIfEEE10Policy1000EPfSC_iS9_ffNS7_10__identityEEEvT0_T1_T2_T3_T4_T6_:
.text._ZN3cub18CUB_300001_SM_10006detail6reduce28DeviceReduceSingleTileKernelINS2_10policy_hubIfjN4cuda3std3__44plusIfEEE10Policy1000EPfSC_iS9_ffNS7_10__identityEEEvT0_T1_T2_T3_T4_T6_:
        /* <DEDUP_REMOVED lines=13> */
.L_x_116:
        /* <DEDUP_REMOVED lines=16> */
.L_x_121:
[----:B------:R-:W-:Y:S05]  /*01d0*/  BSYNC.RECONVERGENT B1 ;  /* 0x0000000000017941 */ /* 0x000fea0003800200 */
.L_x_120:
        /* <DEDUP_REMOVED lines=16> */
.L_x_126:
        /* <DEDUP_REMOVED lines=9> */
.L_x_125:
[----:B------:R-:W-:Y:S05]  /*0370*/  BSYNC.RECONVERGENT B2 ;  /* 0x0000000000027941 */ /* 0x000fea0003800200 */
.L_x_124:
        /* <DEDUP_REMOVED lines=8> */
.L_x_129:
        /* <DEDUP_REMOVED lines=43> */
.L_x_128:
[----:B------:R-:W-:Y:S05]  /*06b0*/  BSYNC.RECONVERGENT B2 ;  /* 0x0000000000027941 */ /* 0x000fea0003800200 */
.L_x_127:
        /* <DEDUP_REMOVED lines=26> */
.L_x_131:
[----:B------:R-:W-:Y:S05]  /*0860*/  BSYNC.RECONVERGENT B2 ;  /* 0x0000000000027941 */ /* 0x000fea0003800200 */
.L_x_130:
        /* <DEDUP_REMOVED lines=12> */
.L_x_123:
[----:B------:R-:W-:Y:S05]  /*0930*/  BSYNC.RECONVERGENT B1 ;  /* 0x0000000000017941 */ /* 0x000fea0003800200 */
.L_x_122:
        /* <DEDUP_REMOVED lines=10> */
[----:B------:R-:W1:Y:S06]  /*09e0*/  SHFL.DOWN PT, R3, R0, 0x2, 0x1f ;  /* 0x08401f0000037f89 */ /* 0x000e6c00000e0000 */
[----:B------:R-:W2:Y:S01]  /*09f0*/  @!P1 S2R R6, SR_CgaCtaId ;  /* 0x0000000000069919 */ /* 0x000ea20000008800 */
[----:B0-----:R-:W-:Y:S02]  /*0a00*/  @!P1 MOV R5, 0x400 ;  /* 0x0000040000059802 */ /* 0x001fe40000000f00 */
[----:B------:R-:W-:-:S04]  /*0a10*/  @!P1 SHF.R.U32.HI R4, RZ, 0x3, R2 ;  /* 0x00000003ff049819 */ /* 0x000fc80000011602 */
[----:B------:R-:W-:Y:S01]  /*0a20*/  @!P1 LOP3.LUT R4, R4, 0x7c, RZ, 0xc0, !PT ;  /* 0x0000007c04049812 */ /* 0x000fe200078ec0ff */
[----:B-1----:R-:W-:Y:S01]  /*0a30*/  @!P0 FADD R0, R0, R3 ;  /* 0x0000000300008221 */ /* 0x002fe20000000000 */
[----:B------:R-:W-:-:S04]  /*0a40*/  ISETP.GT.AND P0, PT, R8, 0x1b, PT ;  /* 0x0000001b0800780c */ /* 0x000fc80003f04270 */
[----:B------:R-:W0:Y:S01]  /*0a50*/  SHFL.DOWN PT, R3, R0, 0x4, 0x1f ;  /* 0x08801f0000037f89 */ /* 0x000e2200000e0000 */
[----:B--2---:R-:W-:-:S04]  /*0a60*/  @!P1 LEA R5, R6, R5, 0x18 ;  /* 0x0000000506059211 */ /* 0x004fc800078ec0ff */
        /* <DEDUP_REMOVED lines=16> */
[----:B0-----:R-:W0:Y:S04]  /*0b70*/  LDS.128 R4, [UR4+0x10] ;  /* 0x00001004ff047984 */ /* 0x001e280008000c00 */
[----:B------:R-:W1:Y:S04]  /*0b80*/  LDS.128 R12, [UR4+0x20] ;  /* 0x00002004ff0c7984 */ /* 0x000e680008000c00 */
[----:B------:R-:W2:Y:S04]  /*0b90*/  LDS.128 R8, [UR4+0x30] ;  /* 0x00003004ff087984 */ /* 0x000ea80008000c00 */
[----:B------:R-:W3:Y:S01]  /*0ba0*/  LDS.128 R16, [UR4+0x40] ;  /* 0x00004004ff107984 */ /* 0x000ee20008000c00 */
[----:B0-----:R-:W-:-:S04]  /*0bb0*/  FADD R5, R0, R5 ;  /* 0x0000000500057221 */ /* 0x001fc80000000000 */
[----:B------:R-:W-:-:S04]  /*0bc0*/  FADD R6, R5, R6 ;  /* 0x0000000605067221 */ /* 0x000fc80000000000 */
[----:B------:R-:W-:-:S04]  /*0bd0*/  FADD R7, R6, R7 ;  /* 0x0000000706077221 */ /* 0x000fc80000000000 */
[----:B-1----:R-:W-:-:S04]  /*0be0*/  FADD R12, R7, R12 ;  /* 0x0000000c070c7221 */ /* 0x002fc80000000000 */
[----:B------:R-:W-:-:S04]  /*0bf0*/  FADD R13, R12, R13 ;  /* 0x0000000d0c0d7221 */ /* 0x000fc80000000000 */
[----:B------:R-:W-:-:S04]  /*0c00*/  FADD R14, R13, R14 ;  /* 0x0000000e0d0e7221 */ /* 0x000fc80000000000 */
[----:B------:R-:W-:-:S04]  /*0c10*/  FADD R15, R14, R15 ;  /* 0x0000000f0e0f7221 */ /* 0x000fc80000000000 */
[----:B--2---:R-:W-:-:S04]  /*0c20*/  FADD R8, R15, R8 ;  /* 0x000000080f087221 */ /* 0x004fc80000000000 */
[----:B------:R-:W-:-:S04]  /*0c30*/  FADD R9, R8, R9 ;  /* 0x0000000908097221 */ /* 0x000fc80000000000 */
[----:B------:R-:W-:-:S04]  /*0c40*/  FADD R10, R9, R10 ;  /* 0x0000000a090a7221 */ /* 0x000fc80000000000 */
[----:B------:R-:W-:-:S04]  /*0c50*/  FADD R11, R10, R11 ;  /* 0x0000000b0a0b7221 */ /* 0x000fc80000000000 */
[----:B---3--:R-:W-:-:S04]  /*0c60*/  FADD R16, R11, R16 ;  /* 0x000000100b107221 */ /* 0x008fc80000000000 */
[----:B------:R-:W-:-:S04]  /*0c70*/  FADD R17, R16, R17 ;  /* 0x0000001110117221 */ /* 0x000fc80000000000 */
[----:B------:R-:W-:-:S04]  /*0c80*/  FADD R18, R17, R18 ;  /* 0x0000001211127221 */ /* 0x000fc80000000000 */
[----:B------:R-:W-:Y:S01]  /*0c90*/  FADD R0, R18, R19 ;  /* 0x0000001312007221 */ /* 0x000fe20000000000 */
[----:B------:R-:W-:Y:S06]  /*0ca0*/  BRA `(.L_x_133) ;  /* 0x0000003400707947 */ /* 0x000fec0003800000 */
.L_x_132:
        /* <DEDUP_REMOVED lines=23> */
[-C--:B------:R-:W-:Y:S02]  /*0e20*/  ISETP.GT.AND P0, PT, R5, R4.reuse, PT ;  /* 0x000000040500720c */ /* 0x080fe40003f04270 */
[----:B------:R-:W-:Y:S02]  /*0e30*/  IADD3 R5, PT, PT, R9, 0x10, RZ ;  /* 0x0000001009057810 */ /* 0x000fe40007ffe0ff */
        /* <DEDUP_REMOVED lines=20> */
[----:B------:R-:W0:Y:S04]  /*0f80*/  LDS.128 R16, [UR4+0x10] ;  /* 0x00001004ff107984 */ /* 0x000e280008000c00 */
[----:B----4-:R-:W1:Y:S04]  /*0f90*/  LDS.128 R4, [UR4+0x20] ;  /* 0x00002004ff047984 */ /* 0x010e680008000c00 */
[----:B------:R-:W2:Y:S04]  /*0fa0*/  LDS.128 R8, [UR4+0x30] ;  /* 0x00003004ff087984 */ /* 0x000ea80008000c00 */
[----:B------:R-:W3:Y:S01]  /*0fb0*/  LDS.128 R12, [UR4+0x40] ;  /* 0x00004004ff0c7984 */ /* 0x000ee20008000c00 */
[----:B0-----:R-:W-:Y:S01]  /*0fc0*/  @P2 FADD R0, R0, R17 ;  /* 0x0000001100002221 */ /* 0x001fe20000000000 */
[----:B------:R-:W-:-:S03]  /*0fd0*/  ISETP.GT.AND P2, PT, R3, 0x80, PT ;  /* 0x000000800300780c */ /* 0x000fc60003f44270 */
[----:B------:R-:W-:Y:S01]  /*0fe0*/  @P3 FADD R0, R0, R18 ;  /* 0x0000001200003221 */ /* 0x000fe20000000000 */
[----:B------:R-:W-:-:S03]  /*0ff0*/  ISETP.GT.AND P3, PT, R3, 0xa0, PT ;  /* 0x000000a00300780c */ /* 0x000fc60003f64270 */
[----:B------:R-:W-:Y:S01]  /*1000*/  @P1 FADD R0, R0, R19 ;  /* 0x0000001300001221 */ /* 0x000fe20000000000 */
[----:B------:R-:W-:-:S05]  /*1010*/  ISETP.GT.AND P1, PT, R3, 0xe0, PT ;  /* 0x000000e00300780c */ /* 0x000fca0003f24270 */
[----:B-1----:R-:W-:Y:S01]  /*1020*/  @P2 FADD R0, R0, R4 ;  /* 0x0000000400002221 */ /* 0x002fe20000000000 */
[----:B------:R-:W-:-:S03]  /*1030*/  ISETP.GT.AND P2, PT, R3, 0x100, PT ;  /* 0x000001000300780c */ /* 0x000fc60003f44270 */
[----:B------:R-:W-:Y:S01]  /*1040*/  @P3 FADD R0, R0, R5 ;  /* 0x0000000500003221 */ /* 0x000fe20000000000 */
[----:B------:R-:W-:-:S03]  /*1050*/  ISETP.GT.AND P3, PT, R3, 0x120, PT ;  /* 0x000001200300780c */ /* 0x000fc60003f64270 */
[----:B------:R-:W-:Y:S01]  /*1060*/  @P4 FADD R0, R0, R6 ;  /* 0x0000000600004221 */ /* 0x000fe20000000000 */
[----:B------:R-:W-:-:S03]  /*1070*/  ISETP.GT.AND P4, PT, R3, 0x140, PT ;  /* 0x000001400300780c */ /* 0x000fc60003f84270 */
[----:B------:R-:W-:Y:S01]  /*1080*/  @P1 FADD R0, R0, R7 ;  /* 0x0000000700001221 */ /* 0x000fe20000000000 */
[----:B------:R-:W-:-:S03]  /*1090*/  ISETP.GT.AND P1, PT, R3, 0x160, PT ;  /* 0x000001600300780c */ /* 0x000fc60003f24270 */
[----:B--2---:R-:W-:Y:S01]  /*10a0*/  @P2 FADD R0, R0, R8 ;  /* 0x0000000800002221 */ /* 0x004fe20000000000 */
[----:B------:R-:W-:-:S03]  /*10b0*/  ISETP.GT.AND P2, PT, R3, 0x180, PT ;  /* 0x000001800300780c */ /* 0x000fc60003f44270 */
[----:B------:R-:W-:Y:S01]  /*10c0*/  @P3 FADD R0, R0, R9 ;  /* 0x0000000900003221 */ /* 0x000fe20000000000 */
[----:B------:R-:W-:-:S03]  /*10d0*/  ISETP.GT.AND P3, PT, R3, 0x1a0, PT ;  /* 0x000001a00300780c */ /* 0x000fc60003f64270 */
[----:B------:R-:W-:Y:S01]  /*10e0*/  @P4 FADD R0, R0, R10 ;  /* 0x0000000a00004221 */ /* 0x000fe20000000000 */
[----:B------:R-:W-:-:S03]  /*10f0*/  ISETP.GT.AND P4, PT, R3, 0x1c0, PT ;  /* 0x000001c00300780c */ /* 0x000fc60003f84270 */
[----:B------:R-:W-:Y:S01]  /*1100*/  @P1 FADD R0, R0, R11 ;  /* 0x0000000b00001221 */ /* 0x000fe20000000000 */
[----:B------:R-:W-:-:S03]  /*1110*/  ISETP.GT.AND P1, PT, R3, 0x1e0, PT ;  /* 0x000001e00300780c */ /* 0x000fc60003f24270 */
[----:B---3--:R-:W-:-:S04]  /*1120*/  @P2 FADD R0, R0, R12 ;  /* 0x0000000c00002221 */ /* 0x008fc80000000000 */
[----:B------:R-:W-:-:S04]  /*1130*/  @P3 FADD R0, R0, R13 ;  /* 0x0000000d00003221 */ /* 0x000fc80000000000 */
[----:B------:R-:W-:-:S04]  /*1140*/  @P4 FADD R0, R0, R14 ;  /* 0x0000000e00004221 */ /* 0x000fc80000000000 */
[----:B------:R-:W-:Y:S01]  /*1150*/  @P1 FADD R0, R0, R15 ;  /* 0x0000000f00001221 */ /* 0x000fe20000000000 */
[----:B------:R-:W-:Y:S06]  /*1160*/  BRA `(.L_x_133) ;  /* 0x0000003000407947 */ /* 0x000fec0003800000 */
.L_x_119:
[----:B------:R-:W0:Y:S01]  /*1170*/  S2R R2, SR_TID.X ;  /* 0x0000000000027919 */ /* 0x000e220000002100 */
[----:B------:R-:W1:Y:S01]  /*1180*/  LDC.64 R4, c[0x0][0x380] ;  /* 0x0000e000ff047b82 */ /* 0x000e620000000a00 */
[----:B0-----:R-:W-:-:S05]  /*1190*/  SHF.L.U32 R7, R2, 0x1, RZ ;  /* 0x0000000102077819 */ /* 0x001fca00000006ff */
[----:B-1----:R-:W-:-:S05]  /*11a0*/  IMAD.WIDE.U32 R4, R7, 0x4, R4 ;  /* 0x0000000407047825 */ /* 0x002fca00078e0004 */
[----:B------:R-:W2:Y:S04]  /*11b0*/  LDG.E.64.CONSTANT R14, desc[UR6][R4.64] ;  /* 0x00000006040e7981 */ /* 0x000ea8000c1e9b00 */
[----:B------:R-:W3:Y:S04]  /*11c0*/  LDG.E.64.CONSTANT R16, desc[UR6][R4.64+0x1000] ;  /* 0x0010000604107981 */ /* 0x000ee8000c1e9b00 */
[----:B------:R-:W4:Y:S04]  /*11d0*/  LDG.E.64.CONSTANT R18, desc[UR6][R4.64+0x2000] ;  /* 0x0020000604127981 */ /* 0x000f28000c1e9b00 */
[----:B------:R-:W5:Y:S04]  /*11e0*/  LDG.E.64.CONSTANT R20, desc[UR6][R4.64+0x3000] ;  /* 0x0030000604147981 */ /* 0x000f68000c1e9b00 */
[----:B------:R-:W5:Y:S04]  /*11f0*/  LDG.E.64.CONSTANT R12, desc[UR6][R4.64+0x4000] ;  /* 0x00400006040c7981 */ /* 0x000f68000c1e9b00 */
[----:B------:R-:W5:Y:S04]  /*1200*/  LDG.E.64.CONSTANT R10, desc[UR6][R4.64+0x5000] ;  /* 0x00500006040a7981 */ /* 0x000f68000c1e9b00 */
[----:B------:R-:W5:Y:S04]  /*1210*/  LDG.E.64.CONSTANT R6, desc[UR6][R4.64+0x6000] ;  /* 0x0060000604067981 */ /* 0x000f68000c1e9b00 */
[----:B------:R-:W5:Y:S01]  /*1220*/  LDG.E.64.CONSTANT R8, desc[UR6][R4.64+0x7000] ;  /* 0x0070000604087981 */ /* 0x000f62000c1e9b00 */
[----:B------:R-:W-:Y:S01]  /*1230*/  ISETP.GE.U32.AND P0, PT, R3, 0x4000, PT ;  /* 0x000040000300780c */ /* 0x000fe20003f06070 */
[----:B--2---:R-:W-:Y:S01]  /*1240*/  FADD R14, R14, R15 ;  /* 0x0000000f0e0e7221 */ /* 0x004fe20000000000 */
[----:B---3--:R-:W-:Y:S01]  /*1250*/  FADD R17, R16, R17 ;  /* 0x0000001110117221 */ /* 0x008fe20000000000 */
[----:B----4-:R-:W-:-:S03]  /*1260*/  FADD R18, R18, R19 ;  /* 0x0000001312127221 */ /* 0x010fc60000000000 */
[----:B------:R-:W-:Y:S01]  /*1270*/  FADD R14, R14, R17 ;  /* 0x000000110e0e7221 */ /* 0x000fe20000000000 */
[----:B-----5:R-:W-:Y:S01]  /*1280*/  FADD R21, R20, R21 ;  /* 0x0000001514157221 */ /* 0x020fe20000000000 */
[----:B------:R-:W-:Y:S02]  /*1290*/  HFMA2 R20, -RZ, RZ, 0, 0.0078125 ;  /* 0x00002000ff147431 */ /* 0x000fe400000001ff */
[----:B------:R-:W-:Y:S01]  /*12a0*/  FADD R12, R12, R13 ;  /* 0x0000000d0c0c7221 */ /* 0x000fe20000000000 */
[----:B------:R-:W-:Y:S01]  /*12b0*/  FADD R21, R18, R21 ;  /* 0x0000001512157221 */ /* 0x000fe20000000000 */
[----:B------:R-:W-:-:S03]  /*12c0*/  FADD R11, R10, R11 ;  /* 0x0000000b0a0b7221 */ /* 0x000fc60000000000 */
[----:B------:R-:W-:Y:S01]  /*12d0*/  FADD R14, R14, R21 ;  /* 0x000000150e0e7221 */ /* 0x000fe20000000000 */
[----:B------:R-:W-:Y:S01]  /*12e0*/  FADD R6, R6, R7 ;  /* 0x0000000706067221 */ /* 0x000fe20000000000 */
[----:B------:R-:W-:Y:S01]  /*12f0*/  FADD R11, R12, R11 ;  /* 0x0000000b0c0b7221 */ /* 0x000fe20000000000 */
[----:B------:R-:W-:-:S04]  /*1300*/  FADD R9, R8, R9 ;  /* 0x0000000908097221 */ /* 0x000fc80000000000 */
[----:B------:R-:W-:-:S04]  /*1310*/  FADD R6, R6, R9 ;  /* 0x0000000906067221 */ /* 0x000fc80000000000 */
[----:B------:R-:W-:-:S04]  /*1320*/  FADD R11, R11, R6 ;  /* 0x000000060b0b7221 */ /* 0x000fc80000000000 */
[----:B------:R-:W-:Y:S01]  /*1330*/  FADD R0, R14, R11 ;  /* 0x0000000b0e007221 */ /* 0x000fe20000000000 */
[----:B------:R-:W-:Y:S06]  /*1340*/  @!P0 BRA `(.L_x_134) ;  /* 0x00000000008c8947 */ /* 0x000fec0003800000 */
[----:B------:R-:W0:Y:S01]  /*1350*/  LDC R24, c[0x0][0x390] ;  /* 0x0000e400ff187b82 */ /* 0x000e220000000800 */
[----:B------:R-:W-:Y:S02]  /*1360*/  IADD3 R21, PT, PT, R3, -0x2000, RZ ;  /* 0xffffe00003157810 */ /* 0x000fe40007ffe0ff */
[----:B------:R-:W-:-:S07]  /*1370*/  MOV R20, 0x2000 ;  /* 0x0000200000147802 */ /* 0x000fce0000000f00 */
.L_x_136:
[----:B------:R-:W-:-:S05]  /*1380*/  IMAD.WIDE R26, R20, 0x4, R4 ;  /* 0x00000004141a7825 */ /* 0x000fca00078e0204 */
[----:B------:R-:W2:Y:S04]  /*1390*/  LDG.E.64.CONSTANT R14, desc[UR6][R26.64+0x6000] ;  /* 0x006000061a0e7981 */ /* 0x000ea8000c1e9b00 */
[----:B------:R-:W2:Y:S04]  /*13a0*/  LDG.E.64.CONSTANT R6, desc[UR6][R26.64+0x7000] ;  /* 0x007000061a067981 */ /* 0x000ea8000c1e9b00 */
[----:B------:R-:W3:Y:S04]  /*13b0*/  LDG.E.64.CONSTANT R22, desc[UR6][R26.64] ;  /* 0x000000061a167981 */ /* 0x000ee8000c1e9b00 */
[----:B------:R-:W4:Y:S04]  /*13c0*/  LDG.E.64.CONSTANT R18, desc[UR6][R26.64+0x1000] ;  /* 0x001000061a127981 */ /* 0x000f28000c1e9b00 */
[----:B------:R-:W5:Y:S04]  /*13d0*/  LDG.E.64.CONSTANT R16, desc[UR6][R26.64+0x2000] ;  /* 0x002000061a107981 */ /* 0x000f68000c1e9b00 */
[----:B------:R-:W5:Y:S04]  /*13e0*/  LDG.E.64.CONSTANT R12, desc[UR6][R26.64+0x3000] ;  /* 0x003000061a0c7981 */ /* 0x000f68000c1e9b00 */
[----:B------:R-:W5:Y:S04]  /*13f0*/  LDG.E.64.CONSTANT R10, desc[UR6][R26.64+0x4000] ;  /* 0x004000061a0a7981 */ /* 0x000f68000c1e9b00 */
[----:B------:R-:W5:Y:S01]  /*1400*/  LDG.E.64.CONSTANT R8, desc[UR6][R26.64+0x5000] ;  /* 0x005000061a087981 */ /* 0x000f62000c1e9b00 */
[----:B0-----:R-:W-:Y:S01]  /*1410*/  MOV R3, R24 ;  /* 0x0000001800037202 */ /* 0x001fe20000000f00 */
[----:B--2---:R-:W-:-:S03]  /*1420*/  FADD R15, R15, R6 ;  /* 0x000000060f0f7221 */ /* 0x004fc60000000000 */
[----:B------:R-:W-:Y:S01]  /*1430*/  IADD3 R6, PT, PT, -R20, R3, RZ ;  /* 0x0000000314067210 */ /* 0x000fe20007ffe1ff */
[----:B---3--:R-:W-:-:S03]  /*1440*/  FADD R0, R22, R0 ;  /* 0x0000000016007221 */ /* 0x008fc60000000000 */
[----:B------:R-:W-:Y:S01]  /*1450*/  ISETP.GE.AND P0, PT, R6, 0x2000, PT ;  /* 0x000020000600780c */ /* 0x000fe20003f06270 */
[----:B----4-:R-:W-:Y:S01]  /*1460*/  FADD R23, R23, R18 ;  /* 0x0000001217177221 */ /* 0x010fe20000000000 */
[----:B-----5:R-:W-:Y:S01]  /*1470*/  FADD R18, R19, R16 ;  /* 0x0000001013127221 */ /* 0x020fe20000000000 */
[----:B------:R-:W-:Y:S01]  /*1480*/  FADD R17, R17, R12 ;  /* 0x0000000c11117221 */ /* 0x000fe20000000000 */
[----:B------:R-:W-:Y:S01]  /*1490*/  FADD R12, R13, R10 ;  /* 0x0000000a0d0c7221 */ /* 0x000fe20000000000 */
[----:B------:R-:W-:Y:S01]  /*14a0*/  FADD R11, R11, R8 ;  /* 0x000000080b0b7221 */ /* 0x000fe20000000000 */
[----:B------:R-:W-:Y:S01]  /*14b0*/  FADD R8, R9, R14 ;  /* 0x0000000e09087221 */ /* 0x000fe20000000000 */
[----:B------:R-:W-:Y:S01]  /*14c0*/  FADD R0, R0, R23 ;  /* 0x0000001700007221 */ /* 0x000fe20000000000 */
[----:B------:R-:W-:Y:S01]  /*14d0*/  FADD R17, R18, R17 ;  /* 0x0000001112117221 */ /* 0x000fe20000000000 */
[----:B------:R-:W-:Y:S01]  /*14e0*/  FADD R11, R12, R11 ;  /* 0x0000000b0c0b7221 */ /* 0x000fe20000000000 */
[----:B------:R-:W-:-:S02]  /*14f0*/  FADD R8, R8, R15 ;  /* 0x0000000f08087221 */ /* 0x000fc40000000000 */
[----:B------:R-:W-:Y:S02]  /*1500*/  FADD R0, R0, R17 ;  /* 0x0000001100007221 */ /* 0x000fe40000000000 */
[----:B------:R-:W-:-:S04]  /*1510*/  FADD R11, R11, R8 ;  /* 0x000000080b0b7221 */ /* 0x000fc80000000000 */
[----:B------:R-:W-:-:S04]  /*1520*/  FADD R11, R0, R11 ;  /* 0x0000000b000b7221 */ /* 0x000fc80000000000 */
[----:B------:R-:W-:Y:S01]  /*1530*/  FADD R0, R7, R11 ;  /* 0x0000000b07007221 */ /* 0x000fe20000000000 */
[----:B------:R-:W-:Y:S06]  /*1540*/  @!P0 BRA `(.L_x_135) ;  /* 0x0000000800308947 */ /* 0x000fec0003800000 */
[----:B------:R-:W-:-:S04]  /*1550*/  IADD3 R20, PT, PT, R20, 0x2000, RZ ;  /* 0x0000200014147810 */ /* 0x000fc80007ffe0ff */
[----:B------:R-:W-:-:S13]  /*1560*/  ISETP.GT.AND P0, PT, R20, R21, PT ;  /* 0x000000151400720c */ /* 0x000fda0003f04270 */
[----:B------:R-:W-:Y:S05]  /*1570*/  @!P0 BRA `(.L_x_136) ;  /* 0xfffffffc00808947 */ /* 0x000fea000383ffff */
.L_x_134:
        /* <DEDUP_REMOVED lines=20> */
.L_x_140:
        /* <DEDUP_REMOVED lines=8> */
.L_x_139:
[----:B------:R-:W-:Y:S05]  /*1740*/  BSYNC.RECONVERGENT B2 ;  /* 0x0000000000027941 */ /* 0x000fea0003800200 */
.L_x_138:
[----:B------:R-:W-:Y:S05]  /*1750*/  @!P1 BRA `(.L_x_137) ;  /* 0x0000000400a89947 */ /* 0x000fea0003800000 */
[----:B------:R-:W0:Y:S01]  /*1760*/  LDCU.64 UR4, c[0x0][0x380] ;  /* 0x00007000ff0477ac */ /* 0x000e220008000a00 */
[----:B------:R-:W-:Y:S01]  /*1770*/  IADD3 R5, PT, PT, R11, -R10, RZ ;  /* 0x8000000a0b057210 */ /* 0x000fe20007ffe0ff */
[----:B------:R-:W-:Y:S01]  /*1780*/  BSSY.RECONVERGENT B2, `(.L_x_141) ;  /* 0x000003b000027945 */ /* 0x000fe20003800200 */
[----:B------:R-:W-:Y:S02]  /*1790*/  IADD3 R3, P0, PT, R10, R20, RZ ;  /* 0x000000140a037210 */ /* 0x000fe40007f1e0ff */
[----:B------:R-:W-:Y:S02]  /*17a0*/  ISETP.GT.AND P1, PT, R5, 0x1800, PT ;  /* 0x000018000500780c */ /* 0x000fe40003f24270 */
[----:B------:R-:W-:Y:S02]  /*17b0*/  IADD3.X R6, PT, PT, RZ, RZ, RZ, P0, !PT ;  /* 0x000000ffff067210 */ /* 0x000fe400007fe4ff */
[----:B0-----:R-:W-:-:S04]  /*17c0*/  LEA R4, P0, R3, UR4, 0x2 ;  /* 0x0000000403047c11 */ /* 0x001fc8000f8010ff */
[----:B------:R-:W-:Y:S02]  /*17d0*/  LEA.HI.X R3, R3, UR5, R6, 0x2, P0 ;  /* 0x0000000503037c11 */ /* 0x000fe400080f1406 */
[----:B------:R-:W-:-:S04]  /*17e0*/  IADD3 R4, P0, PT, R4, 0x1000, RZ ;  /* 0x0000100004047810 */ /* 0x000fc80007f1e0ff */
[----:B------:R-:W-:Y:S02]  /*17f0*/  IADD3.X R5, PT, PT, RZ, R3, RZ, P0, !PT ;  /* 0x00000003ff057210 */ /* 0x000fe400007fe4ff */
[----:B------:R-:W-:Y:S02]  /*1800*/  PLOP3.LUT P0, PT, PT, PT, PT, 0x80, 0x8 ;  /* 0x000000000008781c */ /* 0x000fe40003f0f070 */
[----:B------:R-:W-:Y:S01]  /*1810*/  IADD3 R3, PT, PT, R10, R20, RZ ;  /* 0x000000140a037210 */ /* 0x000fe20007ffe0ff */
[----:B------:R-:W-:Y:S10]  /*1820*/  @!P1 BRA `(.L_x_142) ;  /* 0x0000000000c09947 */ /* 0x000ff40003800000 */
[----:B------:R-:W-:Y:S02]  /*1830*/  PLOP3.LUT P0, PT, PT, PT, PT, 0x8, 0x80 ;  /* 0x000000000080781c */ /* 0x000fe40003f0e170 */
[----:B------:R-:W-:-:S11]  /*1840*/  IADD3 R13, PT, PT, R11, -0x1800, RZ ;  /* 0xffffe8000b0d7810 */ /* 0x000fd60007ffe0ff */
.L_x_143:
        /* <DEDUP_REMOVED lines=46> */
.L_x_142:
[----:B------:R-:W-:Y:S05]  /*1b30*/  BSYNC.RECONVERGENT B2 ;  /* 0x0000000000027941 */ /* 0x000fea0003800200 */
.L_x_141:
        /* <DEDUP_REMOVED lines=31> */
.L_x_145:
[----:B------:R-:W-:Y:S05]  /*1d30*/  BSYNC.RECONVERGENT B2 ;  /* 0x0000000000027941 */ /* 0x000fea0003800200 */
.L_x_144:
        /* <DEDUP_REMOVED lines=9> */
[----:B----4-:R-:W-:-:S04]  /*1dd0*/  FADD R0, R0, R3 ;  /* 0x0000000300007221 */ /* 0x010fc80000000000 */
[----:B--2---:R-:W-:-:S04]  /*1de0*/  FADD R0, R0, R9 ;  /* 0x0000000900007221 */ /* 0x004fc80000000000 */
[----:B---3--:R-:W-:-:S07]  /*1df0*/  FADD R0, R0, R11 ;  /* 0x0000000b00007221 */ /* 0x008fce0000000000 */
.L_x_137:
[----:B------:R-:W-:Y:S05]  /*1e00*/  BSYNC.RECONVERGENT B1 ;  /* 0x0000000000017941 */ /* 0x000fea0003800200 */
.L_x_135:
        /* <DEDUP_REMOVED lines=32> */
[----:B---3--:R-:W0:Y:S04]  /*2010*/  LDS.128 R4, [UR4+0x10] ;  /* 0x00001004ff047984 */ /* 0x008e280008000c00 */
        /* <DEDUP_REMOVED lines=19> */
.L_x_118:
        /* <DEDUP_REMOVED lines=12> */
.L_x_148:
[----:B------:R-:W-:Y:S05]  /*2210*/  BSYNC.RECONVERGENT B1 ;  /* 0x0000000000017941 */ /* 0x000fea0003800200 */
.L_x_147:
        /* <DEDUP_REMOVED lines=16> */
.L_x_153:
        /* <DEDUP_REMOVED lines=9> */
.L_x_152:
[----:B------:R-:W-:Y:S05]  /*23b0*/  BSYNC.RECONVERGENT B2 ;  /* 0x0000000000027941 */ /* 0x000fea0003800200 */
.L_x_151:
        /* <DEDUP_REMOVED lines=8> */
.L_x_156:
        /* <DEDUP_REMOVED lines=43> */
.L_x_155:
[----:B------:R-:W-:Y:S05]  /*26f0*/  BSYNC.RECONVERGENT B2 ;  /* 0x0000000000027941 */ /* 0x000fea0003800200 */
.L_x_154:
        /* <DEDUP_REMOVED lines=26> */
.L_x_158:
[----:B------:R-:W-:Y:S05]  /*28a0*/  BSYNC.RECONVERGENT B2 ;  /* 0x0000000000027941 */ /* 0x000fea0003800200 */
.L_x_157:
        /* <DEDUP_REMOVED lines=12> */
.L_x_150:
[----:B------:R-:W-:Y:S05]  /*2970*/  BSYNC.RECONVERGENT B1 ;  /* 0x0000000000017941 */ /* 0x000fea0003800200 */
.L_x_149:
[----:B------:R-:W-:Y:S02]  /*2980*/  ISETP.GE.AND P0, PT, R3, 0x200, PT ;  /* 0x000002000300780c */ /* 0x000fe40003f06270 */
[----:B0----5:R-:W-:-:S11]  /*2990*/  MOV R5, R0 ;  /* 0x0000000000057202 */ /* 0x021fd60000000f00 */
[----:B------:R-:W-:Y:S05]  /*29a0*/  @!P0 BRA `(.L_x_159) ;  /* 0x0000000000d08947 */ /* 0x000fea0003800000 */
[----:B------:R-:W0:Y:S01]  /*29b0*/  S2R R7, SR_LANEID ;  /* 0x0000000000077919 */ /* 0x000e220000000000 */
[----:B------:R-:W1:Y:S02]  /*29c0*/  SHFL.DOWN PT, R0, R5, 0x1, 0x1f ;  /* 0x08201f0005007f89 */ /* 0x000e6400000e0000 */
[----:B-1----:R-:W-:Y:S01]  /*29d0*/  FADD R0, R0, R5 ;  /* 0x0000000500007221 */ /* 0x002fe20000000000 */
[C---:B0-----:R-:W-:Y:S02]  /*29e0*/  ISETP.GT.AND P0, PT, R7.reuse, 0x1e, PT ;  /* 0x0000001e0700780c */ /* 0x041fe40003f04270 */
[----:B------:R-:W-:Y:S02]  /*29f0*/  ISETP.NE.AND P1, PT, R7, RZ, PT ;  /* 0x000000ff0700720c */ /* 0x000fe40003f25270 */
[----:B------:R-:W-:Y:S02]  /*2a00*/  FSEL R0, R5, R0, P0 ;  /* 0x0000000005007208 */ /* 0x000fe40000000000 */
[----:B------:R-:W-:-:S03]  /*2a10*/  ISETP.GT.AND P0, PT, R7, 0x1d, PT ;  /* 0x0000001d0700780c */ /* 0x000fc60003f04270 */
[----:B------:R-:W0:Y:S06]  /*2a20*/  SHFL.DOWN PT, R3, R0, 0x2, 0x1f ;  /* 0x08401f0000037f89 */ /* 0x000e2c00000e0000 */
        /* <DEDUP_REMOVED lines=24> */
[----:B--2---:R-:W0:Y:S04]  /*2bb0*/  LDS.128 R4, [UR4+0x10] ;  /* 0x00001004ff047984 */ /* 0x004e280008000c00 */
        /* <DEDUP_REMOVED lines=19> */
.L_x_159:
[----:B------:R-:W0:Y:S01]  /*2cf0*/  S2R R4, SR_LANEID ;  /* 0x0000000000047919 */ /* 0x000e220000000000 */
[----:B------:R-:W-:-:S04]  /*2d00*/  LOP3.LUT R0, R2, 0x3e0, RZ, 0xc0, !PT ;  /* 0x000003e002007812 */ /* 0x000fc800078ec0ff */
[----:B------:R-:W-:Y:S02]  /*2d10*/  IADD3 R6, PT, PT, R0, 0x20, RZ ;  /* 0x0000002000067810 */ /* 0x000fe40007ffe0ff */
[----:B------:R-:W-:Y:S02]  /*2d20*/  LOP3.LUT R0, RZ, R0, RZ, 0x33, !PT ;  /* 0x00000000ff007212 */ /* 0x000fe400078e33ff */
[-C--:B------:R-:W-:Y:S02]  /*2d30*/  ISETP.GT.AND P0, PT, R6, R3.reuse, PT ;  /* 0x000000030600720c */ /* 0x080fe40003f04270 */
[----:B------:R-:W-:-:S04]  /*2d40*/  IADD3 R0, PT, PT, R0, R3, RZ ;  /* 0x0000000300007210 */ /* 0x000fc80007ffe0ff */
[----:B------:R-:W-:-:S05]  /*2d50*/  SEL R6, R0, 0x1f, P0 ;  /* 0x0000001f00067807 */ /* 0x000fca0000000000 */
[----:B------:R-:W1:Y:S01]  /*2d60*/  SHFL.DOWN PT, R0, R5, 0x1, R6 ;  /* 0x0820000005007989 */ /* 0x000e6200000e0006 */
[C---:B0-----:R-:W-:Y:S02]  /*2d70*/  ISETP.GE.AND P0, PT, R4.reuse, R6, PT ;  /* 0x000000060400720c */ /* 0x041fe40003f06270 */
[C---:B------:R-:W-:Y:S02]  /*2d80*/  IADD3 R7, PT, PT, R4.reuse, 0x2, RZ ;  /* 0x0000000204077810 */ /* 0x040fe40007ffe0ff */
[----:B------:R-:W-:-:S09]  /*2d90*/  ISETP.NE.AND P1, PT, R4, RZ, PT ;  /* 0x000000ff0400720c */ /* 0x000fd20003f25270 */
[----:B-1----:R-:W-:Y:S01]  /*2da0*/  @!P0 FADD R5, R0, R5 ;  /* 0x0000000500058221 */ /* 0x002fe20000000000 */
[-C--:B------:R-:W-:Y:S02]  /*2db0*/  ISETP.GT.AND P0, PT, R7, R6.reuse, PT ;  /* 0x000000060700720c */ /* 0x080fe40003f04270 */
[----:B------:R-:W-:Y:S01]  /*2dc0*/  IADD3 R7, PT, PT, R4, 0x4, RZ ;  /* 0x0000000404077810 */ /* 0x000fe20007ffe0ff */
[----:B------:R-:W0:Y:S01]  /*2dd0*/  @!P1 S2R R8, SR_CgaCtaId ;  /* 0x0000000000089919 */ /* 0x000e220000008800 */
        /* <DEDUP_REMOVED lines=31> */
[----:B-1----:R-:W1:Y:S04]  /*2fd0*/  LDS.128 R4, [UR4+0x20] ;  /* 0x00002004ff047984 */ /* 0x002e680008000c00 */
        /* <DEDUP_REMOVED lines=29> */
.L_x_146:
        /* <DEDUP_REMOVED lines=28> */
[----:B------:R-:W-:Y:S02]  /*3370*/  HFMA2 R11, -RZ, RZ, 0, 0.0078125 ;  /* 0x00002000ff0b7431 */ /* 0x000fe400000001ff */
        /* <DEDUP_REMOVED lines=11> */
.L_x_162:
[----:B------:R-:W-:-:S05]  /*3430*/  IMAD.WIDE R2, R11, 0x4, R4 ;  /* 0x000000040b027825 */ /* 0x000fca00078e0204 */
        /* <DEDUP_REMOVED lines=15> */
[----:B------:R0:W5:Y:S02]  /*3530*/  LDG.E.CONSTANT R18, desc[UR6][R2.64+0x7800] ;  /* 0x0078000602127981 */ /* 0x000164000c1e9900 */
[----:B0-----:R-:W-:-:S04]  /*3540*/  MOV R3, R7 ;  /* 0x0000000700037202 */ /* 0x001fc80000000f00 */
[----:B------:R-:W-:-:S04]  /*3550*/  IADD3 R2, PT, PT, -R11, R3, RZ ;  /* 0x000000030b027210 */ /* 0x000fc80007ffe1ff */
[----:B------:R-:W-:Y:S01]  /*3560*/  ISETP.GE.AND P0, PT, R2, 0x2000, PT ;  /* 0x000020000200780c */ /* 0x000fe20003f06270 */
        /* <DEDUP_REMOVED lines=17> */
[----:B------:R-:W-:-:S04]  /*3680*/  IADD3 R11, PT, PT, R11, 0x2000, RZ ;  /* 0x000020000b0b7810 */ /* 0x000fc80007ffe0ff */
[----:B------:R-:W-:-:S13]  /*3690*/  ISETP.GT.AND P0, PT, R11, R6, PT ;  /* 0x000000060b00720c */ /* 0x000fda0003f04270 */
[----:B------:R-:W-:Y:S05]  /*36a0*/  @!P0 BRA `(.L_x_162) ;  /* 0xfffffffc00608947 */ /* 0x000fea000383ffff */
.L_x_160:
        /* <DEDUP_REMOVED lines=20> */
.L_x_166:
        /* <DEDUP_REMOVED lines=8> */
.L_x_165:
[----:B------:R-:W-:Y:S05]  /*3870*/  BSYNC.RECONVERGENT B2 ;  /* 0x0000000000027941 */ /* 0x000fea0003800200 */
.L_x_164:
        /* <DEDUP_REMOVED lines=16> */
.L_x_169:
        /* <DEDUP_REMOVED lines=46> */
.L_x_168:
[----:B------:R-:W-:Y:S05]  /*3c60*/  BSYNC.RECONVERGENT B2 ;  /* 0x0000000000027941 */ /* 0x000fea0003800200 */
.L_x_167:
        /* <DEDUP_REMOVED lines=31> */
.L_x_171:
[----:B------:R-:W-:Y:S05]  /*3e60*/  BSYNC.RECONVERGENT B2 ;  /* 0x0000000000027941 */ /* 0x000fea0003800200 */
.L_x_170:
        /* <DEDUP_REMOVED lines=12> */
.L_x_163:
[----:B------:R-:W-:Y:S05]  /*3f30*/  BSYNC.RECONVERGENT B1 ;  /* 0x0000000000017941 */ /* 0x000fea0003800200 */
.L_x_161:
        /* <DEDUP_REMOVED lines=50> */
[----:B------:R-:W-:-:S07]  /*4260*/  FADD R0, R18, R19 ;  /* 0x0000001312007221 */ /* 0x000fce0000000000 */
.L_x_133:
[----:B------:R-:W-:Y:S05]  /*4270*/  BSYNC.RECONVERGENT B0 ;  /* 0x0000000000007941 */ /* 0x000fea0003800200 */
.L_x_117:
[----:B------:R-:W-:Y:S05]  /*4280*/  @P0 EXIT ;  /* 0x000000000000094d */ /* 0x000fea0003800000 */
[----:B0-23--:R-:W0:Y:S01]  /*4290*/  LDC.64 R2, c[0x0][0x388] ;  /* 0x0000e200ff027b82 */ /* 0x00de220000000a00 */
[----:B------:R-:W4:Y:S02]  /*42a0*/  LDCU UR4, c[0x0][0x398] ;  /* 0x00007300ff0477ac */ /* 0x000f240008000800 */
[----:B----4-:R-:W-:-:S05]  /*42b0*/  FADD R5, R0, UR4 ;  /* 0x0000000400057e21 */ /* 0x010fca0008000000 */
[----:B0-----:R-:W-:Y:S01]  /*42c0*/  STG.E desc[UR6][R2.64], R5 ;  /* 0x0000000502007986 */ /* 0x001fe2000c101906 */
[----:B------:R-:W-:Y:S05]  /*42d0*/  EXIT ;  /* 0x000000000000794d */ /* 0x000fea0003800000 */
.L_x_172:
        /* <DEDUP_REMOVED lines=10> */
.L_x_474:


//--------------------- .text._ZN3cub18CUB_300001_SM_10006detail6reduce18DeviceReduceKernelINS2_10policy_hubIfjN4cuda3std3__44plusIfEEE10Policy1000EN6thrust24THRUST_300001_SM_1000_NS6detail15normal_iteratorINSD_10device_ptrIfEEEEjS9_fNS7_10__identityEEEvT0_PT3_T1_NS0_13GridEvenShareISN_EET2_T4_ --------------------------
	.section	.text._ZN3cub18CUB_300001_SM_10006detail6reduce18DeviceReduceKernelINS2_10policy_hubIfjN4cuda3std3__44plusIfEEE10Policy1000EN6thrust24THRUST_300001_SM_1000_NS6detail15normal_iteratorINSD_10device_ptrIfEEEEjS9_fNS7_10__identityEEEvT0_PT3_T1_NS0_13GridEvenShareISN_EET2_T4_,"ax",@progbits
	.align	128
        .global         _ZN3cub18CUB_300001_SM_10006detail6reduce18DeviceReduceKernelINS2_10policy_hubIfjN4cuda3std3__44plusIfEEE10Policy1000EN6thrust24THRUST_300001_SM_1000_NS6detail15normal_iteratorINSD_10device_ptrIfEEEEjS9_fNS7_10__identityEEEvT0_PT3_T1_NS0_13GridEvenShareISN_EET2_T4_
        .type           _ZN3cub18CUB_300001_SM_10006detail6reduce18DeviceReduceKernelINS2_10policy_hubIfjN4cuda3std3__44plusIfEEE10Policy1000EN6thrust24THRUST_300001_SM_1000_NS6detail15normal_iteratorINSD_10device_ptrIfEEEEjS9_fNS7_10__identityEEEvT0_PT3_T1_NS0_13GridEvenShareISN_EET2_T4_,@function
        .size           _ZN3cub18CUB_300001_SM_10006detail6reduce18DeviceReduceKernelINS2_10policy_hubIfjN4cuda3std3__44plusIfEEE10Policy1000EN6thrust24THRUST_300001_SM_1000_NS6detail15normal_iteratorINSD_10device_ptrIfEEEEjS9_fNS7_10__identityEEEvT0_PT3_T1_NS0_13GridEvenShareISN_EET2_T4_,(.L_x_475 - _ZN3cub18CUB_300001_SM_10006detail6reduce18DeviceReduceKernelINS2_10policy_hubIfjN4cuda3std3__44plusIfEEE10Policy1000EN6thrust24THRUST_300001_SM_1000_NS6detail15normal_iteratorINSD_10device_ptrIfEEEEjS9_fNS7_10__identityEEEvT0_PT3_T1_NS0_13GridEvenShareISN_EET2_T4_)
        .other          _ZN3cub18CUB_300001_SM_10006detail6reduce18DeviceReduceKernelINS2_10policy_hubIfjN4cuda3std3__44plusIfEEE10Policy1000EN6thrust24THRUST_300001_SM_1000_NS6detail15normal_iteratorINSD_10device_ptrIfEEEEjS9_fNS7_10__identityEEEvT0_PT3_T1_NS0_13GridEvenShareISN_EET2_T4_,@"STO_CUDA_ENTRY STV_DEFAULT"
_ZN3cub18CUB_300001_SM_10006detail6reduce18DeviceReduceKernelINS2_10policy_hubIfjN4cuda3std3__44plusIfEEE10Policy1000EN6thrust24THRUST_300001_SM_1000_NS6detail15normal_iteratorINSD_10device_ptrIfEEEEjS9_fNS7_10__identityEEEvT0_PT3_T1_NS0_13GridEvenShareISN_EET2_T4_:
.text._ZN3cub18CUB_300001_SM_10006detail6reduce18DeviceReduceKernelINS2_10policy_hubIfjN4cuda3std3__44plusIfEEE10Policy1000EN6thrust24THRUST_300001_SM_1000_NS6detail15normal_iteratorINSD_10device_ptrIfEEEEjS9_fNS7_10__identityEEEvT0_PT3_T1_NS0_13GridEvenShareISN_EET2_T4_:
[----:B------:R-:W-:Y:S01]  /*0000*/  LDC R1, c[0x0][0x37c] ;  /* 0x0000df00ff017b82 */ /* 0x000fe20000000800 */
[----:B------:R-:W0:Y:S07]  /*0010*/  S2R R3, SR_CTAID.X ;  /* 0x0000000000037919 */ /* 0x000e2e0000002500 */
[----:B------:R-:W1:Y:S01]  /*0020*/  LDC.64 R6, c[0x0][0x3a8] ;  /* 0x0000ea00ff067b82 */ /* 0x000e620000000a00 */
[----:B------:R-:W2:Y:S01]  /*0030*/  LDCU.64 UR6, c[0x0][0x358] ;  /* 0x00006b00ff0677ac */ /* 0x000ea20008000a00 */
[----:B------:R-:W-:Y:S01]  /*0040*/  BSSY.RECONVERGENT B0, `(.L_x_173) ;  /* 0x000027a000007945 */ /* 0x000fe20003800200 */
[----:B-1----:R-:W-:Y:S01]  /*0050*/  SHF.L.U32 R13, R7, 0xd, RZ ;  /* 0x0000000d070d7819 */ /* 0x002fe200000006ff */
[----:B0-----:R-:W-:-:S05]  /*0060*/  IMAD R0, R3, -0x2000, R6 ;  /* 0xffffe00003007824 */ /* 0x001fca00078e0206 */
[----:B------:R-:W-:-:S13]  /*0070*/  ISETP.GT.U32.AND P0, PT, R0, 0x1fff, PT ;  /* 0x00001fff0000780c */ /* 0x000fda0003f04070 */
[----:B--2---:R-:W-:Y:S05]  /*0080*/  @P0 BRA `(.L_x_174) ;  /* 0x0000001000d40947 */ /* 0x004fea0003800000 */
[----:B------:R-:W0:Y:S01]  /*0090*/  S2R R2, SR_TID.X ;  /* 0x0000000000027919 */ /* 0x000e220000002100 */
[----:B------:R-:W-:Y:S01]  /*00a0*/  BSSY.RECONVERGENT B1, `(.L_x_175) ;  /* 0x000000a000017945 */ /* 0x000fe20003800200 */
[----:B------:R-:W-:Y:S01]  /*00b0*/  HFMA2 R15, -RZ, RZ, 0, 0 ;  /* 0x00000000ff0f7431 */ /* 0x000fe200000001ff */
[----:B0-----:R-:W-:Y:S02]  /*00c0*/  ISETP.GE.U32.AND P0, PT, R2, R0, PT ;  /* 0x000000000200720c */ /* 0x001fe40003f06070 */
[----:B------:R-:W-:-:S11]  /*00d0*/  MOV R4, R2 ;  /* 0x0000000200047202 */ /* 0x000fd60000000f00 */
[----:B------:R-:W-:Y:S05]  /*00e0*/  @P0 BRA `(.L_x_176) ;  /* 0x0000000000140947 */ /* 0x000fea0003800000 */
[----:B------:R-:W0:Y:S01]  /*00f0*/  LDC.64 R8, c[0x0][0x380] ;  /* 0x0000e000ff087b82 */ /* 0x000e220000000a00 */
[----:B------:R-:W-:-:S05]  /*0100*/  LEA R5, R3, R2, 0xd ;  /* 0x0000000203057211 */ /* 0x000fca00078e68ff */
[----:B0-----:R-:W-:-:S05]  /*0110*/  IMAD.WIDE.U32 R8, R5, 0x4, R8 ;  /* 0x0000000405087825 */ /* 0x001fca00078e0008 */
[----:B------:R0:W5:Y:S01]  /*0120*/  LDG.E R15, desc[UR6][R8.64] ;  /* 0x00000006080f7981 */ /* 0x000162000c1e1900 */
[----:B------:R-:W-:-:S07]  /*0130*/  IADD3 R4, PT, PT, R2, 0x200, RZ ;  /* 0x0000020002047810 */ /* 0x000fce0007ffe0ff */
.L_x_176:
[----:B------:R-:W-:Y:S05]  /*0140*/  BSYNC.RECONVERGENT B1 ;  /* 0x0000000000017941 */ /* 0x000fea0003800200 */
.L_x_175:
[----:B------:R-:W-:Y:S01]  /*0150*/  ISETP.GE.U32.AND P0, PT, R4, R0, PT ;  /* 0x000000000400720c */ /* 0x000fe20003f06070 */
[----:B------:R-:W-:-:S12]  /*0160*/  BSSY.RECONVERGENT B1, `(.L_x_177) ;  /* 0x00000a5000017945 */ /* 0x000fd80003800200 */
[----:B------:R-:W-:Y:S05]  /*0170*/  @P0 BRA `(.L_x_178) ;  /* 0x00000008008c0947 */ /* 0x000fea0003800000 */
[----:B------:R-:W-:Y:S01]  /*0180*/  LOP3.LUT R5, RZ, R4, RZ, 0x33, !PT ;  /* 0x00000004ff057212 */ /* 0x000fe200078e33ff */
[----:B------:R-:W-:Y:S03]  /*0190*/  BSSY.RECONVERGENT B2, `(.L_x_179) ;  /* 0x0000053000027945 */ /* 0x000fe60003800200 */
[----:B------:R-:W-:-:S05]  /*01a0*/  IADD3 R6, PT, PT, R5, R6, RZ ;  /* 0x0000000605067210 */ /* 0x000fca0007ffe0ff */
[----:B------:R-:W-:-:S05]  /*01b0*/  IMAD R6, R3, -0x2000, R6 ;  /* 0xffffe00003067824 */ /* 0x000fca00078e0206 */
[C---:B------:R-:W-:Y:S02]  /*01c0*/  ISETP.GE.U32.AND P0, PT, R6.reuse, 0x1e00, PT ;  /* 0x00001e000600780c */ /* 0x040fe40003f06070 */
[----:B------:R-:W-:-:S04]  /*01d0*/  LEA.HI R5, R6, 0x1, RZ, 0x17 ;  /* 0x0000000106057811 */ /* 0x000fc800078fb8ff */
[----:B------:R-:W-:-:S07]  /*01e0*/  LOP3.LUT R6, R5, 0xf, RZ, 0xc0, !PT ;  /* 0x0000000f05067812 */ /* 0x000fce00078ec0ff */
[----:B------:R-:W-:Y:S05]  /*01f0*/  @!P0 BRA `(.L_x_180) ;  /* 0x0000000400308947 */ /* 0x000fea0003800000 */
[----:B------:R-:W-:Y:S01]  /*0200*/  LOP3.LUT R10, R5, 0xfffff0, RZ, 0xc0, !PT ;  /* 0x00fffff0050a7812 */ /* 0x000fe200078ec0ff */
[----:B------:R-:W-:Y:S01]  /*0210*/  BSSY.RECONVERGENT B3, `(.L_x_181) ;  /* 0x0000049000037945 */ /* 0x000fe20003800200 */
[----:B0-----:R-:W-:Y:S02]  /*0220*/  LOP3.LUT R9, R4, 0x1000, RZ, 0xfc, !PT ;  /* 0x0000100004097812 */ /* 0x001fe400078efcff */
[----:B------:R-:W-:Y:S02]  /*0230*/  LEA R4, R3, R4, 0xd ;  /* 0x0000000403047211 */ /* 0x000fe400078e68ff */
[----:B------:R-:W-:-:S07]  /*0240*/  IADD3 R10, PT, PT, -R10, RZ, RZ ;  /* 0x000000ff0a0a7210 */ /* 0x000fce0007ffe1ff */
.L_x_182:
[----:B------:R-:W0:Y:S02]  /*0250*/  LDC.64 R12, c[0x0][0x380] ;  /* 0x0000e000ff0c7b82 */ /* 0x000e240000000a00 */
[----:B0-----:R-:W-:-:S05]  /*0260*/  IMAD.WIDE.U32 R22, R4, 0x4, R12 ;  /* 0x0000000404167825 */ /* 0x001fca00078e000c */
[----:B------:R0:W2:Y:S01]  /*0270*/  LDG.E R8, desc[UR6][R22.64] ;  /* 0x0000000616087981 */ /* 0x0000a2000c1e1900 */
[C---:B------:R-:W-:Y:S02]  /*0280*/  IADD3 R25, PT, PT, R4.reuse, 0x200, RZ ;  /* 0x0000020004197810 */ /* 0x040fe40007ffe0ff */
[C---:B------:R-:W-:Y:S02]  /*0290*/  IADD3 R21, PT, PT, R4.reuse, 0x400, RZ ;  /* 0x0000040004157810 */ /* 0x040fe40007ffe0ff */
[C---:B------:R-:W-:Y:S01]  /*02a0*/  IADD3 R17, PT, PT, R4.reuse, 0x600, RZ ;  /* 0x0000060004117810 */ /* 0x040fe20007ffe0ff */
[----:B------:R-:W-:Y:S01]  /*02b0*/  IMAD.WIDE.U32 R24, R25, 0x4, R12 ;  /* 0x0000000419187825 */ /* 0x000fe200078e000c */
[----:B------:R-:W-:-:S03]  /*02c0*/  IADD3 R19, PT, PT, R4, 0x800, RZ ;  /* 0x0000080004137810 */ /* 0x000fc60007ffe0ff */
[--C-:B------:R-:W-:Y:S01]  /*02d0*/  IMAD.WIDE.U32 R20, R21, 0x4, R12.reuse ;  /* 0x0000000415147825 */ /* 0x100fe200078e000c */
[----:B------:R-:W3:Y:S01]  /*02e0*/  LDG.E R7, desc[UR6][R24.64] ;  /* 0x0000000618077981 */ /* 0x000ee2000c1e1900 */
[C---:B------:R-:W-:Y:S02]  /*02f0*/  IADD3 R11, PT, PT, R4.reuse, 0xa00, RZ ;  /* 0x00000a00040b7810 */ /* 0x040fe40007ffe0ff */
[--C-:B------:R-:W-:Y:S01]  /*0300*/  IMAD.WIDE.U32 R16, R17, 0x4, R12.reuse ;  /* 0x0000000411107825 */ /* 0x100fe200078e000c */
[----:B------:R1:W4:Y:S01]  /*0310*/  LDG.E R29, desc[UR6][R20.64] ;  /* 0x00000006141d7981 */ /* 0x000322000c1e1900 */
[C---:B------:R-:W-:Y:S02]  /*0320*/  IADD3 R14, PT, PT, R4.reuse, 0xc00, RZ ;  /* 0x00000c00040e7810 */ /* 0x040fe40007ffe0ff */
[--C-:B------:R-:W-:Y:S01]  /*0330*/  IMAD.WIDE.U32 R18, R19, 0x4, R12.reuse ;  /* 0x0000000413127825 */ /* 0x100fe200078e000c */
[----:B------:R1:W4:Y:S03]  /*0340*/  LDG.E R28, desc[UR6][R16.64] ;  /* 0x00000006101c7981 */ /* 0x000326000c1e1900 */
[----:B0-----:R-:W-:Y:S01]  /*0350*/  IMAD.WIDE.U32 R22, R11, 0x4, R12 ;  /* 0x000000040b167825 */ /* 0x001fe200078e000c */
[----:B------:R-:W4:Y:S01]  /*0360*/  LDG.E R27, desc[UR6][R18.64] ;  /* 0x00000006121b7981 */ /* 0x000f22000c1e1900 */
[----:B------:R-:W-:-:S02]  /*0370*/  IADD3 R11, PT, PT, R4, 0xe00, RZ ;  /* 0x00000e00040b7810 */ /* 0x000fc40007ffe0ff */
[--C-:B-1----:R-:W-:Y:S01]  /*0380*/  IMAD.WIDE.U32 R20, R14, 0x4, R12.reuse ;  /* 0x000000040e147825 */ /* 0x102fe200078e000c */
[----:B------:R0:W4:Y:S01]  /*0390*/  LDG.E R26, desc[UR6][R22.64] ;  /* 0x00000006161a7981 */ /* 0x000122000c1e1900 */
[C---:B------:R-:W-:Y:S02]  /*03a0*/  IADD3 R14, PT, PT, R4.reuse, 0x1000, RZ ;  /* 0x00001000040e7810 */ /* 0x040fe40007ffe0ff */
[C---:B------:R-:W-:Y:S01]  /*03b0*/  IADD3 R24, PT, PT, R4.reuse, 0x1200, RZ ;  /* 0x0000120004187810 */ /* 0x040fe20007ffe0ff */
[--C-:B------:R-:W-:Y:S01]  /*03c0*/  IMAD.WIDE.U32 R16, R11, 0x4, R12.reuse ;  /* 0x000000040b107825 */ /* 0x100fe200078e000c */
[----:B------:R1:W4:Y:S01]  /*03d0*/  LDG.E R25, desc[UR6][R20.64] ;  /* 0x0000000614197981 */ /* 0x000322000c1e1900 */
[----:B------:R-:W-:Y:S02]  /*03e0*/  IADD3 R11, PT, PT, R4, 0x1400, RZ ;  /* 0x00001400040b7810 */ /* 0x000fe40007ffe0ff */
[--C-:B0-----:R-:W-:Y:S02]  /*03f0*/  IMAD.WIDE.U32 R22, R24, 0x4, R12.reuse ;  /* 0x0000000418167825 */ /* 0x101fe400078e000c */
[----:B------:R0:W4:Y:S02]  /*0400*/  LDG.E R24, desc[UR6][R16.64] ;  /* 0x0000000610187981 */ /* 0x000124000c1e1900 */
[--C-:B-1----:R-:W-:Y:S01]  /*0410*/  IMAD.WIDE.U32 R20, R14, 0x4, R12.reuse ;  /* 0x000000040e147825 */ /* 0x102fe200078e000c */
[C---:B------:R-:W-:Y:S01]  /*0420*/  IADD3 R14, PT, PT, R4.reuse, 0x1600, RZ ;  /* 0x00001600040e7810 */ /* 0x040fe20007ffe0ff */
[----:B------:R1:W4:Y:S04]  /*0430*/  LDG.E R18, desc[UR6][R22.64] ;  /* 0x0000000616127981 */ /* 0x000328000c1e1900 */
[----:B------:R1:W4:Y:S01]  /*0440*/  LDG.E R19, desc[UR6][R20.64] ;  /* 0x0000000614137981 */ /* 0x000322000c1e1900 */
[----:B0-----:R-:W-:Y:S01]  /*0450*/  IMAD.WIDE.U32 R16, R11, 0x4, R12 ;  /* 0x000000040b107825 */ /* 0x001fe200078e000c */
[----:B-1----:R-:W-:-:S04]  /*0460*/  IADD3 R23, PT, PT, R4, 0x1800, RZ ;  /* 0x0000180004177810 */ /* 0x002fc80007ffe0ff */
[----:B------:R0:W4:Y:S01]  /*0470*/  LDG.E R11, desc[UR6][R16.64] ;  /* 0x00000006100b7981 */ /* 0x000122000c1e1900 */
[C---:B------:R-:W-:Y:S01]  /*0480*/  IADD3 R21, PT, PT, R4.reuse, 0x1a00, RZ ;  /* 0x00001a0004157810 */ /* 0x040fe20007ffe0ff */
[----:B0-----:R-:W-:Y:S01]  /*0490*/  IMAD.WIDE.U32 R16, R23, 0x4, R12 ;  /* 0x0000000417107825 */ /* 0x001fe200078e000c */
[----:B------:R-:W-:-:S03]  /*04a0*/  IADD3 R23, PT, PT, R4, 0x1c00, RZ ;  /* 0x00001c0004177810 */ /* 0x000fc60007ffe0ff */
[--C-:B------:R-:W-:Y:S02]  /*04b0*/  IMAD.WIDE.U32 R20, R21, 0x4, R12.reuse ;  /* 0x0000000415147825 */ /* 0x100fe400078e000c */
[----:B------:R-:W4:Y:S02]  /*04c0*/  LDG.E R16, desc[UR6][R16.64] ;  /* 0x0000000610107981 */ /* 0x000f24000c1e1900 */
[----:B------:R-:W-:Y:S02]  /*04d0*/  IMAD.WIDE.U32 R22, R23, 0x4, R12 ;  /* 0x0000000417167825 */ /* 0x000fe400078e000c */
[----:B------:R-:W4:Y:S04]  /*04e0*/  LDG.E R20, desc[UR6][R20.64] ;  /* 0x0000000614147981 */ /* 0x000f28000c1e1900 */
[----:B------:R-:W4:Y:S01]  /*04f0*/  LDG.E R22, desc[UR6][R22.64] ;  /* 0x0000000616167981 */ /* 0x000f22000c1e1900 */
[----:B--2--5:R-:W-:Y:S01]  /*0500*/  FADD R8, R8, R15 ;  /* 0x0000000f08087221 */ /* 0x024fe20000000000 */
[----:B------:R-:W-:-:S06]  /*0510*/  IMAD.WIDE.U32 R14, R14, 0x4, R12 ;  /* 0x000000040e0e7825 */ /* 0x000fcc00078e000c */
[----:B------:R0:W2:Y:S02]  /*0520*/  LDG.E R14, desc[UR6][R14.64] ;  /* 0x000000060e0e7981 */ /* 0x0000a4000c1e1900 */
[----:B0-----:R-:W-:-:S05]  /*0530*/  IADD3 R15, PT, PT, R4, 0x1e00, RZ ;  /* 0x00001e00040f7810 */ /* 0x001fca0007ffe0ff */
[----:B------:R-:W-:-:S06]  /*0540*/  IMAD.WIDE.U32 R12, R15, 0x4, R12 ;  /* 0x000000040f0c7825 */ /* 0x000fcc00078e000c */
[----:B------:R-:W2:Y:S01]  /*0550*/  LDG.E R12, desc[UR6][R12.64] ;  /* 0x000000060c0c7981 */ /* 0x000ea2000c1e1900 */
        /* <DEDUP_REMOVED lines=8> */
[----:B------:R-:W-:Y:S01]  /*05e0*/  FADD R18, R19, R18 ;  /* 0x0000001213127221 */ /* 0x000fe20000000000 */
[----:B------:R-:W-:-:S03]  /*05f0*/  IADD3 R10, PT, PT, R10, 0x10, RZ ;  /* 0x000000100a0a7810 */ /* 0x000fc60007ffe0ff */
[----:B------:R-:W-:Y:S01]  /*0600*/  FADD R11, R18, R11 ;  /* 0x0000000b120b7221 */ /* 0x000fe20000000000 */
[----:B------:R-:W-:Y:S02]  /*0610*/  ISETP.NE.AND P0, PT, R10, RZ, PT ;  /* 0x000000ff0a00720c */ /* 0x000fe40003f05270 */
[----:B------:R-:W-:Y:S02]  /*0620*/  IADD3 R9, PT, PT, R9, 0x2000, RZ ;  /* 0x0000200009097810 */ /* 0x000fe40007ffe0ff */
[----:B------:R-:W-:Y:S01]  /*0630*/  IADD3 R4, PT, PT, R4, 0x2000, RZ ;  /* 0x0000200004047810 */ /* 0x000fe20007ffe0ff */
[----:B--2---:R-:W-:-:S04]  /*0640*/  FADD R11, R11, R14 ;  /* 0x0000000e0b0b7221 */ /* 0x004fc80000000000 */
[----:B------:R-:W-:-:S04]  /*0650*/  FADD R11, R11, R16 ;  /* 0x000000100b0b7221 */ /* 0x000fc80000000000 */
[----:B------:R-:W-:-:S04]  /*0660*/  FADD R11, R11, R20 ;  /* 0x000000140b0b7221 */ /* 0x000fc80000000000 */
[----:B------:R-:W-:-:S04]  /*0670*/  FADD R11, R11, R22 ;  /* 0x000000160b0b7221 */ /* 0x000fc80000000000 */
[----:B------:R-:W-:Y:S01]  /*0680*/  FADD R15, R11, R12 ;  /* 0x0000000c0b0f7221 */ /* 0x000fe20000000000 */
[----:B------:R-:W-:Y:S06]  /*0690*/  @P0 BRA `(.L_x_182) ;  /* 0xfffffff800ec0947 */ /* 0x000fec000383ffff */
[----:B------:R-:W-:Y:S05]  /*06a0*/  BSYNC.RECONVERGENT B3 ;  /* 0x0000000000037941 */ /* 0x000fea0003800200 */
.L_x_181:
[----:B------:R-:W-:-:S07]  /*06b0*/  IADD3 R4, PT, PT, R9, -0x1000, RZ ;  /* 0xfffff00009047810 */ /* 0x000fce0007ffe0ff */
.L_x_180:
[----:B------:R-:W-:Y:S05]  /*06c0*/  BSYNC.RECONVERGENT B2 ;  /* 0x0000000000027941 */ /* 0x000fea0003800200 */
.L_x_179:
[----:B------:R-:W-:-:S13]  /*06d0*/  ISETP.NE.AND P0, PT, R6, RZ, PT ;  /* 0x000000ff0600720c */ /* 0x000fda0003f05270 */
[----:B------:R-:W-:Y:S05]  /*06e0*/  @!P0 BRA `(.L_x_178) ;  /* 0x0000000400308947 */ /* 0x000fea0003800000 */
[----:B------:R-:W-:Y:S01]  /*06f0*/  ISETP.GE.U32.AND P0, PT, R6, 0x8, PT ;  /* 0x000000080600780c */ /* 0x000fe20003f06070 */
[----:B------:R-:W-:Y:S01]  /*0700*/  BSSY.RECONVERGENT B2, `(.L_x_183) ;  /* 0x0000026000027945 */ /* 0x000fe20003800200 */
[----:B------:R-:W-:-:S04]  /*0710*/  LOP3.LUT R22, R5, 0x7, RZ, 0xc0, !PT ;  /* 0x0000000705167812 */ /* 0x000fc800078ec0ff */
[----:B------:R-:W-:-:S07]  /*0720*/  ISETP.NE.AND P1, PT, R22, RZ, PT ;  /* 0x000000ff1600720c */ /* 0x000fce0003f25270 */
[----:B------:R-:W-:Y:S06]  /*0730*/  @!P0 BRA `(.L_x_184) ;  /* 0x0000000000888947 */ /* 0x000fec0003800000 */
[----:B------:R-:W1:Y:S01]  /*0740*/  LDC.64 R6, c[0x0][0x380] ;  /* 0x0000e000ff067b82 */ /* 0x000e620000000a00 */
[----:B------:R-:W-:-:S04]  /*0750*/  LEA R19, R3, R4, 0xd ;  /* 0x0000000403137211 */ /* 0x000fc800078e68ff */
[C---:B------:R-:W-:Y:S02]  /*0760*/  IADD3 R17, PT, PT, R19.reuse, 0x200, RZ ;  /* 0x0000020013117810 */ /* 0x040fe40007ffe0ff */
[C---:B------:R-:W-:Y:S02]  /*0770*/  IADD3 R21, PT, PT, R19.reuse, 0x400, RZ ;  /* 0x0000040013157810 */ /* 0x040fe40007ffe0ff */
[C---:B------:R-:W-:Y:S02]  /*0780*/  IADD3 R13, PT, PT, R19.reuse, 0x600, RZ ;  /* 0x00000600130d7810 */ /* 0x040fe40007ffe0ff */
[C---:B0-----:R-:W-:Y:S01]  /*0790*/  IADD3 R9, PT, PT, R19.reuse, 0x800, RZ ;  /* 0x0000080013097810 */ /* 0x041fe20007ffe0ff */
[----:B-1----:R-:W-:-:S04]  /*07a0*/  IMAD.WIDE.U32 R10, R19, 0x4, R6 ;  /* 0x00000004130a7825 */ /* 0x002fc800078e0006 */
[--C-:B------:R-:W-:Y:S01]  /*07b0*/  IMAD.WIDE.U32 R16, R17, 0x4, R6.reuse ;  /* 0x0000000411107825 */ /* 0x100fe200078e0006 */
[----:B------:R0:W2:Y:S03]  /*07c0*/  LDG.E R14, desc[UR6][R10.64] ;  /* 0x000000060a0e7981 */ /* 0x0000a6000c1e1900 */
[--C-:B------:R-:W-:Y:S01]  /*07d0*/  IMAD.WIDE.U32 R20, R21, 0x4, R6.reuse ;  /* 0x0000000415147825 */ /* 0x100fe200078e0006 */
[----:B------:R1:W3:Y:S03]  /*07e0*/  LDG.E R18, desc[UR6][R16.64] ;  /* 0x0000000610127981 */ /* 0x0002e6000c1e1900 */
[--C-:B------:R-:W-:Y:S01]  /*07f0*/  IMAD.WIDE.U32 R12, R13, 0x4, R6.reuse ;  /* 0x000000040d0c7825 */ /* 0x100fe200078e0006 */
[----:B------:R-:W-:Y:S01]  /*0800*/  IADD3 R23, PT, PT, R19, 0xa00, RZ ;  /* 0x00000a0013177810 */ /* 0x000fe20007ffe0ff */
[----:B------:R-:W4:Y:S02]  /*0810*/  LDG.E R20, desc[UR6][R20.64] ;  /* 0x0000000614147981 */ /* 0x000f24000c1e1900 */
[--C-:B------:R-:W-:Y:S01]  /*0820*/  IMAD.WIDE.U32 R8, R9, 0x4, R6.reuse ;  /* 0x0000000409087825 */ /* 0x100fe200078e0006 */
[----:B------:R-:W-:Y:S01]  /*0830*/  IADD3 R25, PT, PT, R19, 0xc00, RZ ;  /* 0x00000c0013197810 */ /* 0x000fe20007ffe0ff */
[----:B------:R-:W4:Y:S02]  /*0840*/  LDG.E R12, desc[UR6][R12.64] ;  /* 0x000000060c0c7981 */ /* 0x000f24000c1e1900 */
[--C-:B0-----:R-:W-:Y:S01]  /*0850*/  IMAD.WIDE.U32 R10, R23, 0x4, R6.reuse ;  /* 0x00000004170a7825 */ /* 0x101fe200078e0006 */
[----:B------:R-:W-:Y:S01]  /*0860*/  IADD3 R19, PT, PT, R19, 0xe00, RZ ;  /* 0x00000e0013137810 */ /* 0x000fe20007ffe0ff */
[----:B------:R-:W4:Y:S02]  /*0870*/  LDG.E R8, desc[UR6][R8.64] ;  /* 0x0000000608087981 */ /* 0x000f24000c1e1900 */
[----:B-1----:R-:W-:-:S02]  /*0880*/  IMAD.WIDE.U32 R16, R25, 0x4, R6 ;  /* 0x0000000419107825 */ /* 0x002fc400078e0006 */
[----:B------:R-:W4:Y:S02]  /*0890*/  LDG.E R11, desc[UR6][R10.64] ;  /* 0x000000060a0b7981 */ /* 0x000f24000c1e1900 */
[----:B------:R-:W-:Y:S02]  /*08a0*/  IMAD.WIDE.U32 R6, R19, 0x4, R6 ;  /* 0x0000000413067825 */ /* 0x000fe400078e0006 */
[----:B------:R-:W4:Y:S04]  /*08b0*/  LDG.E R17, desc[UR6][R16.64] ;  /* 0x0000000610117981 */ /* 0x000f28000c1e1900 */
[----:B------:R-:W4:Y:S01]  /*08c0*/  LDG.E R7, desc[UR6][R6.64] ;  /* 0x0000000606077981 */ /* 0x000f22000c1e1900 */
        /* <DEDUP_REMOVED lines=9> */
.L_x_184:
[----:B------:R-:W-:Y:S05]  /*0960*/  BSYNC.RECONVERGENT B2 ;  /* 0x0000000000027941 */ /* 0x000fea0003800200 */
.L_x_183:
[----:B------:R-:W-:Y:S05]  /*0970*/  @!P1 BRA `(.L_x_178) ;  /* 0x00000000008c9947 */ /* 0x000fea0003800000 */
[----:B------:R-:W-:Y:S01]  /*0980*/  ISETP.GE.U32.AND P0, PT, R22, 0x4, PT ;  /* 0x000000041600780c */ /* 0x000fe20003f06070 */
[----:B------:R-:W-:Y:S01]  /*0990*/  BSSY.RECONVERGENT B2, `(.L_x_185) ;  /* 0x0000016000027945 */ /* 0x000fe20003800200 */
[----:B------:R-:W-:-:S04]  /*09a0*/  LOP3.LUT R5, R5, 0x3, RZ, 0xc0, !PT ;  /* 0x0000000305057812 */ /* 0x000fc800078ec0ff */
[----:B------:R-:W-:-:S07]  /*09b0*/  ISETP.NE.AND P1, PT, R5, RZ, PT ;  /* 0x000000ff0500720c */ /* 0x000fce0003f25270 */
[----:B------:R-:W-:Y:S06]  /*09c0*/  @!P0 BRA `(.L_x_186) ;  /* 0x0000000000488947 */ /* 0x000fec0003800000 */
[----:B------:R-:W0:Y:S01]  /*09d0*/  LDC.64 R6, c[0x0][0x380] ;  /* 0x0000e000ff067b82 */ /* 0x000e220000000a00 */
[----:B------:R-:W-:-:S04]  /*09e0*/  LEA R13, R3, R4, 0xd ;  /* 0x00000004030d7211 */ /* 0x000fc800078e68ff */
[C---:B------:R-:W-:Y:S02]  /*09f0*/  IADD3 R11, PT, PT, R13.reuse, 0x200, RZ ;  /* 0x000002000d0b7810 */ /* 0x040fe40007ffe0ff */
[C---:B------:R-:W-:Y:S02]  /*0a00*/  IADD3 R17, PT, PT, R13.reuse, 0x400, RZ ;  /* 0x000004000d117810 */ /* 0x040fe40007ffe0ff */
[C---:B------:R-:W-:Y:S01]  /*0a10*/  IADD3 R19, PT, PT, R13.reuse, 0x600, RZ ;  /* 0x000006000d137810 */ /* 0x040fe20007ffe0ff */
[----:B0-----:R-:W-:-:S04]  /*0a20*/  IMAD.WIDE.U32 R8, R13, 0x4, R6 ;  /* 0x000000040d087825 */ /* 0x001fc800078e0006 */
[--C-:B------:R-:W-:Y:S02]  /*0a30*/  IMAD.WIDE.U32 R10, R11, 0x4, R6.reuse ;  /* 0x000000040b0a7825 */ /* 0x100fe400078e0006 */
[----:B------:R-:W2:Y:S02]  /*0a40*/  LDG.E R8, desc[UR6][R8.64] ;  /* 0x0000000608087981 */ /* 0x000ea4000c1e1900 */
[--C-:B------:R-:W-:Y:S02]  /*0a50*/  IMAD.WIDE.U32 R12, R17, 0x4, R6.reuse ;  /* 0x00000004110c7825 */ /* 0x100fe400078e0006 */
[----:B------:R-:W3:Y:S02]  /*0a60*/  LDG.E R10, desc[UR6][R10.64] ;  /* 0x000000060a0a7981 */ /* 0x000ee4000c1e1900 */
[----:B------:R-:W-:Y:S02]  /*0a70*/  IMAD.WIDE.U32 R6, R19, 0x4, R6 ;  /* 0x0000000413067825 */ /* 0x000fe400078e0006 */
[----:B------:R-:W4:Y:S04]  /*0a80*/  LDG.E R12, desc[UR6][R12.64] ;  /* 0x000000060c0c7981 */ /* 0x000f28000c1e1900 */
[----:B------:R-:W4:Y:S01]  /*0a90*/  LDG.E R6, desc[UR6][R6.64] ;  /* 0x0000000606067981 */ /* 0x000f22000c1e1900 */
[----:B------:R-:W-:Y:S01]  /*0aa0*/  IADD3 R4, PT, PT, R4, 0x800, RZ ;  /* 0x0000080004047810 */ /* 0x000fe20007ffe0ff */
[----:B--2--5:R-:W-:-:S04]  /*0ab0*/  FADD R15, R15, R8 ;  /* 0x000000080f0f7221 */ /* 0x024fc80000000000 */
[----:B---3--:R-:W-:-:S04]  /*0ac0*/  FADD R15, R15, R10 ;  /* 0x0000000a0f0f7221 */ /* 0x008fc80000000000 */
[----:B----4-:R-:W-:-:S04]  /*0ad0*/  FADD R15, R15, R12 ;  /* 0x0000000c0f0f7221 */ /* 0x010fc80000000000 */
[----:B------:R-:W-:-:S07]  /*0ae0*/  FADD R15, R15, R6 ;  /* 0x000000060f0f7221 */ /* 0x000fce0000000000 */
.L_x_186:
[----:B------:R-:W-:Y:S05]  /*0af0*/  BSYNC.RECONVERGENT B2 ;  /* 0x0000000000027941 */ /* 0x000fea0003800200 */
.L_x_185:
[----:B------:R-:W-:Y:S05]  /*0b00*/  @!P1 BRA `(.L_x_178) ;  /* 0x0000000000289947 */ /* 0x000fea0003800000 */
[----:B------:R-:W1:Y:S01]  /*0b10*/  LDC.64 R6, c[0x0][0x380] ;  /* 0x0000e000ff067b82 */ /* 0x000e620000000a00 */
[----:B0-----:R-:W-:Y:S02]  /*0b20*/  LEA R9, R3, R4, 0xd ;  /* 0x0000000403097211 */ /* 0x001fe400078e68ff */
[----:B------:R-:W-:-:S07]  /*0b30*/  IADD3 R8, PT, PT, -R5, RZ, RZ ;  /* 0x000000ff05087210 */ /* 0x000fce0007ffe1ff */
.L_x_187:
[----:B-1----:R-:W-:-:S06]  /*0b40*/  IMAD.WIDE.U32 R4, R9, 0x4, R6 ;  /* 0x0000000409047825 */ /* 0x002fcc00078e0006 */
[----:B------:R-:W2:Y:S01]  /*0b50*/  LDG.E R4, desc[UR6][R4.64] ;  /* 0x0000000604047981 */ /* 0x000ea2000c1e1900 */
[----:B------:R-:W-:Y:S02]  /*0b60*/  IADD3 R8, PT, PT, R8, 0x1, RZ ;  /* 0x0000000108087810 */ /* 0x000fe40007ffe0ff */
[----:B------:R-:W-:Y:S02]  /*0b70*/  IADD3 R9, PT, PT, R9, 0x200, RZ ;  /* 0x0000020009097810 */ /* 0x000fe40007ffe0ff */
[----:B------:R-:W-:Y:S01]  /*0b80*/  ISETP.NE.AND P0, PT, R8, RZ, PT ;  /* 0x000000ff0800720c */ /* 0x000fe20003f05270 */
[----:B--2--5:R-:W-:-:S12]  /*0b90*/  FADD R15, R4, R15 ;  /* 0x0000000f040f7221 */ /* 0x024fd80000000000 */
[----:B------:R-:W-:Y:S05]  /*0ba0*/  @P0 BRA `(.L_x_187) ;  /* 0xfffffffc00e40947 */ /* 0x000fea000383ffff */
.L_x_178:
[----:B------:R-:W-:Y:S05]  /*0bb0*/  BSYNC.RECONVERGENT B1 ;  /* 0x0000000000017941 */ /* 0x000fea0003800200 */
.L_x_177:
[----:B------:R-:W-:-:S13]  /*0bc0*/  ISETP.GE.U32.AND P0, PT, R0, 0x200, PT ;  /* 0x000002000000780c */ /* 0x000fda0003f06070 */
[----:B------:R-:W-:Y:S05]  /*0bd0*/  @!P0 BRA `(.L_x_188) ;  /* 0x0000000000d08947 */ /* 0x000fea0003800000 */
[----:B0-----:R-:W0:Y:S01]  /*0be0*/  S2R R8, SR_LANEID ;  /* 0x0000000000087919 */ /* 0x001e220000000000 */
[----:B-----5:R-:W1:Y:S02]  /*0bf0*/  SHFL.DOWN PT, R0, R15, 0x1, 0x1f ;  /* 0x08201f000f007f89 */ /* 0x020e6400000e0000 */
[----:B-1----:R-:W-:Y:S01]  /*0c00*/  FADD R0, R0, R15 ;  /* 0x0000000f00007221 */ /* 0x002fe20000000000 */
[C---:B0-----:R-:W-:Y:S02]  /*0c10*/  ISETP.GT.AND P0, PT, R8.reuse, 0x1e, PT ;  /* 0x0000001e0800780c */ /* 0x041fe40003f04270 */
[C---:B------:R-:W-:Y:S02]  /*0c20*/  ISETP.NE.AND P1, PT, R8.reuse, RZ, PT ;  /* 0x000000ff0800720c */ /* 0x040fe40003f25270 */
        /* <DEDUP_REMOVED lines=27> */
[----:B------:R-:W0:Y:S04]  /*0de0*/  LDS.128 R12, [UR4+0x10] ;  /* 0x00001004ff0c7984 */ /* 0x000e280008000c00 */
[----:B------:R-:W2:Y:S04]  /*0df0*/  LDS.128 R8, [UR4+0x20] ;  /* 0x00002004ff087984 */ /* 0x000ea80008000c00 */
[----:B-1----:R-:W1:Y:S04]  /*0e00*/  LDS.128 R4, [UR4+0x30] ;  /* 0x00003004ff047984 */ /* 0x002e680008000c00 */
[----:B------:R-:W3:Y:S01]  /*0e10*/  LDS.128 R16, [UR4+0x40] ;  /* 0x00004004ff107984 */ /* 0x000ee20008000c00 */
[----:B0-----:R-:W-:-:S04]  /*0e20*/  FADD R13, R20, R13 ;  /* 0x0000000d140d7221 */ /* 0x001fc80000000000 */
[----:B------:R-:W-:-:S04]  /*0e30*/  FADD R14, R13, R14 ;  /* 0x0000000e0d0e7221 */ /* 0x000fc80000000000 */
[----:B------:R-:W-:-:S04]  /*0e40*/  FADD R15, R14, R15 ;  /* 0x0000000f0e0f7221 */ /* 0x000fc80000000000 */
[----:B--2---:R-:W-:-:S04]  /*0e50*/  FADD R8, R15, R8 ;  /* 0x000000080f087221 */ /* 0x004fc80000000000 */
[----:B------:R-:W-:-:S04]  /*0e60*/  FADD R9, R8, R9 ;  /* 0x0000000908097221 */ /* 0x000fc80000000000 */
[----:B------:R-:W-:-:S04]  /*0e70*/  FADD R10, R9, R10 ;  /* 0x0000000a090a7221 */ /* 0x000fc80000000000 */
[----:B------:R-:W-:-:S04]  /*0e80*/  FADD R11, R10, R11 ;  /* 0x0000000b0a0b7221 */ /* 0x000fc80000000000 */
[----:B-1----:R-:W-:-:S04]  /*0e90*/  FADD R4, R11, R4 ;  /* 0x000000040b047221 */ /* 0x002fc80000000000 */
        /* <DEDUP_REMOVED lines=8> */
.L_x_188:
[----:B0-----:R-:W0:Y:S01]  /*0f20*/  S2R R8, SR_LANEID ;  /* 0x0000000000087919 */ /* 0x001e220000000000 */
[----:B------:R-:W-:-:S04]  /*0f30*/  LOP3.LUT R4, R2, 0x3e0, RZ, 0xc0, !PT ;  /* 0x000003e002047812 */ /* 0x000fc800078ec0ff */
[----:B------:R-:W-:Y:S02]  /*0f40*/  IADD3 R5, PT, PT, R4, 0x20, RZ ;  /* 0x0000002004057810 */ /* 0x000fe40007ffe0ff */
[----:B------:R-:W-:Y:S02]  /*0f50*/  LOP3.LUT R7, RZ, R4, RZ, 0x33, !PT ;  /* 0x00000004ff077212 */ /* 0x000fe400078e33ff */
[----:B------:R-:W-:Y:S02]  /*0f60*/  ISETP.GT.U32.AND P0, PT, R5, R0, PT ;  /* 0x000000000500720c */ /* 0x000fe40003f04070 */
[----:B------:R-:W-:-:S04]  /*0f70*/  IADD3 R7, PT, PT, R0, R7, RZ ;  /* 0x0000000700077210 */ /* 0x000fc80007ffe0ff */
[----:B------:R-:W-:-:S05]  /*0f80*/  SEL R7, R7, 0x1f, P0 ;  /* 0x0000001f07077807 */ /* 0x000fca0000000000 */
[----:B-----5:R-:W1:Y:S01]  /*0f90*/  SHFL.DOWN PT, R4, R15, 0x1, R7 ;  /* 0x082000000f047989 */ /* 0x020e6200000e0007 */
[C---:B0-----:R-:W-:Y:S02]  /*0fa0*/  ISETP.GE.AND P0, PT, R8.reuse, R7, PT ;  /* 0x000000070800720c */ /* 0x041fe40003f06270 */
[C---:B------:R-:W-:Y:S02]  /*0fb0*/  IADD3 R6, PT, PT, R8.reuse, 0x2, RZ ;  /* 0x0000000208067810 */ /* 0x040fe40007ffe0ff */
[----:B------:R-:W-:-:S09]  /*0fc0*/  ISETP.NE.AND P1, PT, R8, RZ, PT ;  /* 0x000000ff0800720c */ /* 0x000fd20003f25270 */
[----:B-1----:R-:W-:Y:S01]  /*0fd0*/  @!P0 FADD R15, R4, R15 ;  /* 0x0000000f040f8221 */ /* 0x002fe20000000000 */
[----:B------:R-:W-:Y:S02]  /*0fe0*/  ISETP.GT.AND P0, PT, R6, R7, PT ;  /* 0x000000070600720c */ /* 0x000fe40003f04270 */
[----:B------:R-:W-:Y:S01]  /*0ff0*/  IADD3 R6, PT, PT, R8, 0x4, RZ ;  /* 0x0000000408067810 */ /* 0x000fe20007ffe0ff */
        /* <DEDUP_REMOVED lines=24> */
[----:B------:R-:W1:Y:S01]  /*1180*/  S2UR UR5, SR_CgaCtaId ;  /* 0x00000000000579c3 */ /* 0x000e620000008800 */
[----:B------:R-:W-:Y:S01]  /*1190*/  UMOV UR4, 0x400 ;  /* 0x0000040000047882 */ /* 0x000fe20000000000 */
[C---:B------:R-:W-:Y:S02]  /*11a0*/  ISETP.GT.U32.AND P2, PT, R0.reuse, 0x20, PT ;  /* 0x000000200000780c */ /* 0x040fe40003f44070 */
[C---:B------:R-:W-:Y:S02]  /*11b0*/  ISETP.GT.U32.AND P3, PT, R0.reuse, 0x40, PT ;  /* 0x000000400000780c */ /* 0x040fe40003f64070 */
[C---:B------:R-:W-:Y:S02]  /*11c0*/  ISETP.GT.U32.AND P1, PT, R0.reuse, 0x60, PT ;  /* 0x000000600000780c */ /* 0x040fe40003f24070 */
[----:B------:R-:W-:Y:S01]  /*11d0*/  ISETP.GT.U32.AND P4, PT, R0, 0xc0, PT ;  /* 0x000000c00000780c */ /* 0x000fe20003f84070 */
[----:B-1----:R-:W-:-:S09]  /*11e0*/  ULEA UR4, UR5, UR4, 0x18 ;  /* 0x0000000405047291 */ /* 0x002fd2000f8ec0ff */
[----:B0-----:R-:W0:Y:S04]  /*11f0*/  LDS.128 R4, [UR4+0x10] ;  /* 0x00001004ff047984 */ /* 0x001e280008000c00 */
[----:B------:R-:W1:Y:S04]  /*1200*/  LDS.128 R8, [UR4+0x20] ;  /* 0x00002004ff087984 */ /* 0x000e680008000c00 */
[----:B------:R-:W2:Y:S04]  /*1210*/  LDS.128 R12, [UR4+0x30] ;  /* 0x00003004ff0c7984 */ /* 0x000ea80008000c00 */
[----:B------:R-:W3:Y:S01]  /*1220*/  LDS.128 R16, [UR4+0x40] ;  /* 0x00004004ff107984 */ /* 0x000ee20008000c00 */
[----:B0-----:R-:W-:Y:S01]  /*1230*/  @P2 FADD R20, R20, R5 ;  /* 0x0000000514142221 */ /* 0x001fe20000000000 */
[----:B------:R-:W-:-:S03]  /*1240*/  ISETP.GT.U32.AND P2, PT, R0, 0x80, PT ;  /* 0x000000800000780c */ /* 0x000fc60003f44070 */
[----:B------:R-:W-:Y:S01]  /*1250*/  @P3 FADD R20, R20, R6 ;  /* 0x0000000614143221 */ /* 0x000fe20000000000 */
[----:B------:R-:W-:-:S03]  /*1260*/  ISETP.GT.U32.AND P3, PT, R0, 0xa0, PT ;  /* 0x000000a00000780c */ /* 0x000fc60003f64070 */
[----:B------:R-:W-:Y:S01]  /*1270*/  @P1 FADD R20, R20, R7 ;  /* 0x0000000714141221 */ /* 0x000fe20000000000 */
[----:B------:R-:W-:-:S05]  /*1280*/  ISETP.GT.U32.AND P1, PT, R0, 0xe0, PT ;  /* 0x000000e00000780c */ /* 0x000fca0003f24070 */
[----:B-1----:R-:W-:Y:S01]  /*1290*/  @P2 FADD R20, R20, R8 ;  /* 0x0000000814142221 */ /* 0x002fe20000000000 */
[----:B------:R-:W-:-:S03]  /*12a0*/  ISETP.GT.U32.AND P2, PT, R0, 0x100, PT ;  /* 0x000001000000780c */ /* 0x000fc60003f44070 */
[----:B------:R-:W-:Y:S01]  /*12b0*/  @P3 FADD R20, R20, R9 ;  /* 0x0000000914143221 */ /* 0x000fe20000000000 */
[----:B------:R-:W-:-:S03]  /*12c0*/  ISETP.GT.U32.AND P3, PT, R0, 0x120, PT ;  /* 0x000001200000780c */ /* 0x000fc60003f64070 */
[----:B------:R-:W-:Y:S01]  /*12d0*/  @P4 FADD R20, R20, R10 ;  /* 0x0000000a14144221 */ /* 0x000fe20000000000 */
[----:B------:R-:W-:-:S03]  /*12e0*/  ISETP.GT.U32.AND P4, PT, R0, 0x140, PT ;  /* 0x000001400000780c */ /* 0x000fc60003f84070 */
[----:B------:R-:W-:Y:S01]  /*12f0*/  @P1 FADD R20, R20, R11 ;  /* 0x0000000b14141221 */ /* 0x000fe20000000000 */
[----:B------:R-:W-:-:S03]  /*1300*/  ISETP.GT.U32.AND P1, PT, R0, 0x160, PT ;  /* 0x000001600000780c */ /* 0x000fc60003f24070 */
[----:B--2---:R-:W-:Y:S01]  /*1310*/  @P2 FADD R20, R20, R12 ;  /* 0x0000000c14142221 */ /* 0x004fe20000000000 */
[----:B------:R-:W-:-:S03]  /*1320*/  ISETP.GT.U32.AND P2, PT, R0, 0x180, PT ;  /* 0x000001800000780c */ /* 0x000fc60003f44070 */
[----:B------:R-:W-:Y:S01]  /*1330*/  @P3 FADD R20, R20, R13 ;  /* 0x0000000d14143221 */ /* 0x000fe20000000000 */
[----:B------:R-:W-:-:S03]  /*1340*/  ISETP.GT.U32.AND P3, PT, R0, 0x1a0, PT ;  /* 0x000001a00000780c */ /* 0x000fc60003f64070 */
[----:B------:R-:W-:Y:S01]  /*1350*/  @P4 FADD R20, R20, R14 ;  /* 0x0000000e14144221 */ /* 0x000fe20000000000 */
[----:B------:R-:W-:-:S03]  /*1360*/  ISETP.GT.U32.AND P4, PT, R0, 0x1c0, PT ;  /* 0x000001c00000780c */ /* 0x000fc60003f84070 */
[----:B------:R-:W-:Y:S01]  /*1370*/  @P1 FADD R20, R20, R15 ;  /* 0x0000000f14141221 */ /* 0x000fe20000000000 */
[----:B------:R-:W-:-:S03]  /*1380*/  ISETP.GT.U32.AND P1, PT, R0, 0x1e0, PT ;  /* 0x000001e00000780c */ /* 0x000fc60003f24070 */
[----:B---3--:R-:W-:-:S04]  /*1390*/  @P2 FADD R20, R20, R16 ;  /* 0x0000001014142221 */ /* 0x008fc80000000000 */
[----:B------:R-:W-:-:S04]  /*13a0*/  @P3 FADD R20, R20, R17 ;  /* 0x0000001114143221 */ /* 0x000fc80000000000 */
[----:B------:R-:W-:-:S04]  /*13b0*/  @P4 FADD R20, R20, R18 ;  /* 0x0000001214144221 */ /* 0x000fc80000000000 */
[----:B------:R-:W-:Y:S01]  /*13c0*/  @P1 FADD R20, R20, R19 ;  /* 0x0000001314141221 */ /* 0x000fe20000000000 */
[----:B------:R-:W-:Y:S06]  /*13d0*/  BRA `(.L_x_189) ;  /* 0x0000001400007947 */ /* 0x000fec0003800000 */
.L_x_174:
[----:B------:R-:W0:Y:S01]  /*13e0*/  S2R R2, SR_TID.X ;  /* 0x0000000000027919 */ /* 0x000e220000002100 */
[----:B------:R-:W1:Y:S02]  /*13f0*/  LDCU.64 UR4, c[0x0][0x380] ;  /* 0x00007000ff0477ac */ /* 0x000e640008000a00 */
[----:B-1----:R-:W-:Y:S02]  /*1400*/  MOV R4, UR4 ;  /* 0x0000000400047c02 */ /* 0x002fe40008000f00 */
[----:B------:R-:W-:Y:S02]  /*1410*/  MOV R5, UR5 ;  /* 0x0000000500057c02 */ /* 0x000fe40008000f00 */
[----:B0-----:R-:W-:-:S05]  /*1420*/  LEA R9, R3, R2, 0xd ;  /* 0x0000000203097211 */ /* 0x001fca00078e68ff */
[----:B------:R-:W-:-:S05]  /*1430*/  IMAD.WIDE.U32 R8, R9, 0x4, R4 ;  /* 0x0000000409087825 */ /* 0x000fca00078e0004 */
        /* <DEDUP_REMOVED lines=16> */
[----:B------:R-:W-:Y:S01]  /*1540*/  ISETP.GE.U32.AND P0, PT, R0, R13, PT ;  /* 0x0000000d0000720c */ /* 0x000fe20003f06070 */
        /* <DEDUP_REMOVED lines=16> */
[----:B------:R-:W-:Y:S01]  /*1650*/  LEA R9, R3, R13, 0xd ;  /* 0x0000000d03097211 */ /* 0x000fe200078e68ff */
[----:B------:R-:W-:Y:S01]  /*1660*/  UMOV UR4, URZ ;  /* 0x000000ff00047c82 */ /* 0x000fe20008000000 */
[----:B------:R-:W-:Y:S02]  /*1670*/  IADD3 R8, PT, PT, R6, -0x2000, RZ ;  /* 0xffffe00006087810 */ /* 0x000fe40007ffe0ff */
[----:B------:R-:W-:Y:S02]  /*1680*/  LOP3.LUT R0, RZ, R2, RZ, 0x33, !PT ;  /* 0x00000002ff007212 */ /* 0x000fe400078e33ff */
[----:B------:R-:W-:Y:S02]  /*1690*/  ISETP.GT.U32.AND P0, PT, R9, R8, PT ;  /* 0x000000080900720c */ /* 0x000fe40003f04070 */
[----:B------:R-:W-:Y:S02]  /*16a0*/  IADD3 R10, PT, PT, -R13, R6, R0 ;  /* 0x000000060d0a7210 */ /* 0x000fe40007ffe100 */
[----:B------:R-:W-:-:S02]  /*16b0*/  IADD3 R7, PT, PT, R9, 0x1000, R2 ;  /* 0x0000100009077810 */ /* 0x000fc40007ffe002 */
[----:B------:R-:W-:Y:S01]  /*16c0*/  MOV R0, R9 ;  /* 0x0000000900007202 */ /* 0x000fe20000000f00 */
[----:B------:R-:W-:-:S06]  /*16d0*/  IMAD R2, R3, -0x2000, R10 ;  /* 0xffffe00003027824 */ /* 0x000fcc00078e020a */
[----:B------:R-:W-:Y:S05]  /*16e0*/  @P0 BRA `(.L_x_191) ;  /* 0x0000000000bc0947 */ /* 0x000fea0003800000 */
[----:B------:R-:W0:Y:S08]  /*16f0*/  LDC R6, c[0x0][0x3a8] ;  /* 0x0000ea00ff067b82 */ /* 0x000e300000000800 */
[----:B------:R-:W1:Y:S02]  /*1700*/  LDC.64 R4, c[0x0][0x380] ;  /* 0x0000e000ff047b82 */ /* 0x000e640000000a00 */
.L_x_192:
[----:B------:R-:W2:Y:S02]  /*1710*/  S2R R10, SR_TID.X ;  /* 0x00000000000a7919 */ /* 0x000ea40000002100 */
[----:B--2---:R-:W-:-:S05]  /*1720*/  IADD3 R11, PT, PT, R10, R9, RZ ;  /* 0x000000090a0b7210 */ /* 0x004fca0007ffe0ff */
[----:B-1----:R-:W-:-:S05]  /*1730*/  IMAD.WIDE.U32 R10, R11, 0x4, R4 ;  /* 0x000000040b0a7825 */ /* 0x002fca00078e0004 */
        /* <DEDUP_REMOVED lines=13> */
[----:B---3--:R-:W-:-:S02]  /*1810*/  FADD R14, R14, R15 ;  /* 0x0000000f0e0e7221 */ /* 0x008fc40000000000 */
[----:B------:R-:W2:Y:S01]  /*1820*/  LDG.E R15, desc[UR6][R10.64+0x7000] ;  /* 0x007000060a0f7981 */ /* 0x000ea2000c1e1900 */
[----:B----4-:R-:W-:-:S03]  /*1830*/  FADD R12, R16, R17 ;  /* 0x00000011100c7221 */ /* 0x010fc60000000000 */
[----:B------:R-:W3:Y:S04]  /*1840*/  LDG.E R17, desc[UR6][R10.64+0x5800] ;  /* 0x005800060a117981 */ /* 0x000ee8000c1e1900 */
[----:B------:R-:W2:Y:S01]  /*1850*/  LDG.E R16, desc[UR6][R10.64+0x6800] ;  /* 0x006800060a107981 */ /* 0x000ea2000c1e1900 */
[----:B------:R-:W-:-:S03]  /*1860*/  FADD R14, R23, R14 ;  /* 0x0000000e170e7221 */ /* 0x000fc60000000000 */
[----:B------:R-:W4:Y:S01]  /*1870*/  LDG.E R23, desc[UR6][R10.64+0x7800] ;  /* 0x007800060a177981 */ /* 0x000f22000c1e1900 */
[----:B-----5:R-:W-:-:S04]  /*1880*/  FADD R19, R19, R20 ;  /* 0x0000001413137221 */ /* 0x020fc80000000000 */
[----:B------:R-:W-:Y:S01]  /*1890*/  FADD R19, R12, R19 ;  /* 0x000000130c137221 */ /* 0x000fe20000000000 */
[----:B0-----:R-:W-:Y:S01]  /*18a0*/  IADD3 R12, PT, PT, -R9, R6, RZ ;  /* 0x00000006090c7210 */ /* 0x001fe20007ffe1ff */
[----:B------:R-:W-:-:S03]  /*18b0*/  FADD R21, R21, R22 ;  /* 0x0000001615157221 */ /* 0x000fc60000000000 */
[----:B------:R-:W-:Y:S01]  /*18c0*/  ISETP.GE.U32.AND P0, PT, R12, R13, PT ;  /* 0x0000000d0c00720c */ /* 0x000fe20003f06070 */
[----:B------:R-:W-:-:S04]  /*18d0*/  FADD R24, R24, R25 ;  /* 0x0000001918187221 */ /* 0x000fc80000000000 */
[----:B------:R-:W-:Y:S01]  /*18e0*/  FADD R21, R21, R24 ;  /* 0x0000001815157221 */ /* 0x000fe20000000000 */
[----:B------:R-:W-:Y:S01]  /*18f0*/  FADD R14, R14, R19 ;  /* 0x000000130e0e7221 */ /* 0x000fe20000000000 */
[----:B---3--:R-:W-:Y:S01]  /*1900*/  FADD R17, R17, R18 ;  /* 0x0000001211117221 */ /* 0x008fe20000000000 */
[----:B--2---:R-:W-:-:S04]  /*1910*/  FADD R16, R16, R15 ;  /* 0x0000000f10107221 */ /* 0x004fc80000000000 */
[----:B------:R-:W-:-:S04]  /*1920*/  FADD R16, R17, R16 ;  /* 0x0000001011107221 */ /* 0x000fc80000000000 */
[----:B------:R-:W-:-:S04]  /*1930*/  FADD R21, R21, R16 ;  /* 0x0000001015157221 */ /* 0x000fc80000000000 */
[----:B------:R-:W-:-:S04]  /*1940*/  FADD R14, R14, R21 ;  /* 0x000000150e0e7221 */ /* 0x000fc80000000000 */
[----:B----4-:R-:W-:Y:S01]  /*1950*/  FADD R23, R23, R14 ;  /* 0x0000000e17177221 */ /* 0x010fe20000000000 */
[----:B------:R-:W-:Y:S06]  /*1960*/  @!P0 BRA `(.L_x_190) ;  /* 0x0000000800d08947 */ /* 0x000fec0003800000 */
[C---:B------:R-:W-:Y:S01]  /*1970*/  IADD3 R9, PT, PT, R13.reuse, R9, RZ ;  /* 0x000000090d097210 */ /* 0x040fe20007ffe0ff */
[----:B------:R-:W-:Y:S01]  /*1980*/  UIADD3 UR4, UPT, UPT, UR4, 0x1, URZ ;  /* 0x0000000104047890 */ /* 0x000fe2000fffe0ff */
[----:B------:R-:W-:Y:S02]  /*1990*/  IADD3 R0, PT, PT, R13, R0, RZ ;  /* 0x000000000d007210 */ /* 0x000fe40007ffe0ff */
[----:B------:R-:W-:Y:S02]  /*19a0*/  ISETP.GT.U32.AND P0, PT, R9, R8, PT ;  /* 0x000000080900720c */ /* 0x000fe40003f04070 */
[C---:B------:R-:W-:Y:S02]  /*19b0*/  IADD3 R2, PT, PT, -R13.reuse, R2, RZ ;  /* 0x000000020d027210 */ /* 0x040fe40007ffe1ff */
[----:B------:R-:W-:-:S09]  /*19c0*/  IADD3 R7, PT, PT, R13, R7, RZ ;  /* 0x000000070d077210 */ /* 0x000fd20007ffe0ff */
[----:B------:R-:W-:Y:S05]  /*19d0*/  @!P0 BRA `(.L_x_192) ;  /* 0xfffffffc004c8947 */ /* 0x000fea000383ffff */
.L_x_191:
[----:B------:R-:W0:Y:S01]  /*19e0*/  S2R R16, SR_TID.X ;  /* 0x0000000000107919 */ /* 0x000e220000002100 */
[----:B------:R-:W-:Y:S01]  /*19f0*/  IADD3 R8, PT, PT, -R9, R6, RZ ;  /* 0x0000000609087210 */ /* 0x000fe20007ffe1ff */
[----:B------:R-:W-:Y:S03]  /*1a00*/  BSSY.RECONVERGENT B1, `(.L_x_190) ;  /* 0x00000aa000017945 */ /* 0x000fe60003800200 */
[----:B0-----:R-:W-:-:S04]  /*1a10*/  ISETP.GE.AND P0, PT, R16, R8, PT ;  /* 0x000000081000720c */ /* 0x001fc80003f06270 */
[----:B------:R-:W-:-:S13]  /*1a20*/  ISETP.GE.U32.OR P0, PT, R9, R6, P0 ;  /* 0x000000060900720c */ /* 0x000fda0000706470 */
[----:B------:R-:W-:Y:S05]  /*1a30*/  @P0 BRA `(.L_x_193) ;  /* 0x0000000800980947 */ /* 0x000fea0003800000 */
[----:B------:R-:W0:Y:S01]  /*1a40*/  LDC R10, c[0x0][0x3ac] ;  /* 0x0000eb00ff0a7b82 */ /* 0x000e220000000800 */
[----:B------:R-:W-:Y:S01]  /*1a50*/  LOP3.LUT R11, RZ, R16, RZ, 0x33, !PT ;  /* 0x00000010ff0b7212 */ /* 0x000fe200078e33ff */
[----:B------:R-:W-:Y:S06]  /*1a60*/  BSSY.RECONVERGENT B2, `(.L_x_194) ;  /* 0x0000056000027945 */ /* 0x000fec0003800200 */
[----:B------:R-:W1:Y:S01]  /*1a70*/  LDC R8, c[0x0][0x3ac] ;  /* 0x0000eb00ff087b82 */ /* 0x000e620000000800 */
[----:B0-----:R-:W-:-:S04]  /*1a80*/  SHF.L.U32 R10, R10, 0xd, RZ ;  /* 0x0000000d0a0a7819 */ /* 0x001fc800000006ff */
[----:B------:R-:W-:-:S04]  /*1a90*/  LEA R10, R3, R10, 0xd ;  /* 0x0000000a030a7211 */ /* 0x000fc800078e68ff */
[----:B------:R-:W-:Y:S01]  /*1aa0*/  IADD3 R6, PT, PT, -R10, R6, R11 ;  /* 0x000000060a067210 */ /* 0x000fe20007ffe10b */
[----:B-1----:R-:W-:-:S04]  /*1ab0*/  IMAD R11, R8, UR4, RZ ;  /* 0x00000004080b7c24 */ /* 0x002fc8000f8e02ff */
[----:B------:R-:W-:-:S05]  /*1ac0*/  IMAD R6, R11, -0x2000, R6 ;  /* 0xffffe0000b067824 */ /* 0x000fca00078e0206 */
[C---:B------:R-:W-:Y:S02]  /*1ad0*/  ISETP.GE.U32.AND P0, PT, R6.reuse, 0x1e00, PT ;  /* 0x00001e000600780c */ /* 0x040fe40003f06070 */
[----:B------:R-:W-:-:S04]  /*1ae0*/  LEA.HI R6, R6, 0x1, RZ, 0x17 ;  /* 0x0000000106067811 */ /* 0x000fc800078fb8ff */
[----:B------:R-:W-:-:S07]  /*1af0*/  LOP3.LUT R8, R6, 0xf, RZ, 0xc0, !PT ;  /* 0x0000000f06087812 */ /* 0x000fce00078ec0ff */
[----:B------:R-:W-:Y:S05]  /*1b00*/  @!P0 BRA `(.L_x_195) ;  /* 0x00000004002c8947 */ /* 0x000fea0003800000 */
[----:B------:R-:W-:Y:S01]  /*1b10*/  LEA.HI R10, R2, 0x1, RZ, 0x17 ;  /* 0x00000001020a7811 */ /* 0x000fe200078fb8ff */
[----:B------:R-:W-:Y:S01]  /*1b20*/  BSSY.RECONVERGENT B3, `(.L_x_196) ;  /* 0x0000048000037945 */ /* 0x000fe20003800200 */
[----:B------:R-:W-:Y:S02]  /*1b30*/  LOP3.LUT R11, R16, 0x1000, RZ, 0xfc, !PT ;  /* 0x00001000100b7812 */ /* 0x000fe400078efcff */
[----:B------:R-:W-:-:S04]  /*1b40*/  LOP3.LUT R10, R10, 0xfffff0, RZ, 0xc0, !PT ;  /* 0x00fffff00a0a7812 */ /* 0x000fc800078ec0ff */
[----:B------:R-:W-:-:S07]  /*1b50*/  IADD3 R13, PT, PT, -R10, RZ, RZ ;  /* 0x000000ff0a0d7210 */ /* 0x000fce0007ffe1ff */
.L_x_197:
[C---:B------:R-:W-:Y:S02]  /*1b60*/  IADD3 R15, PT, PT, R7.reuse, -0x1000, RZ ;  /* 0xfffff000070f7810 */ /* 0x040fe40007ffe0ff */
[----:B------:R-:W-:-:S03]  /*1b70*/  IADD3 R25, PT, PT, R7, -0xe00, RZ ;  /* 0xfffff20007197810 */ /* 0x000fc60007ffe0ff */
[----:B------:R-:W-:Y:S01]  /*1b80*/  IMAD.WIDE.U32 R14, R15, 0x4, R4 ;  /* 0x000000040f0e7825 */ /* 0x000fe200078e0004 */
[----:B------:R-:W-:-:S04]  /*1b90*/  IADD3 R21, PT, PT, R7, -0xc00, RZ ;  /* 0xfffff40007157810 */ /* 0x000fc80007ffe0ff */
[----:B------:R0:W2:Y:S01]  /*1ba0*/  LDG.E R22, desc[UR6][R14.64] ;  /* 0x000000060e167981 */ /* 0x0000a2000c1e1900 */
[----:B------:R-:W-:-:S04]  /*1bb0*/  IMAD.WIDE.U32 R24, R25, 0x4, R4 ;  /* 0x0000000419187825 */ /* 0x000fc800078e0004 */
[--C-:B------:R-:W-:Y:S01]  /*1bc0*/  IMAD.WIDE.U32 R20, R21, 0x4, R4.reuse ;  /* 0x0000000415147825 */ /* 0x100fe200078e0004 */
[----:B------:R-:W3:Y:S04]  /*1bd0*/  LDG.E R16, desc[UR6][R24.64] ;  /* 0x0000000618107981 */ /* 0x000ee8000c1e1900 */
[----:B------:R1:W4:Y:S01]  /*1be0*/  LDG.E R17, desc[UR6][R20.64] ;  /* 0x0000000614117981 */ /* 0x000322000c1e1900 */
[C---:B------:R-:W-:Y:S02]  /*1bf0*/  IADD3 R19, PT, PT, R7.reuse, -0xa00, RZ ;  /* 0xfffff60007137810 */ /* 0x040fe40007ffe0ff */
[C---:B------:R-:W-:Y:S02]  /*1c00*/  IADD3 R29, PT, PT, R7.reuse, -0x800, RZ ;  /* 0xfffff800071d7810 */ /* 0x040fe40007ffe0ff */
[----:B------:R-:W-:Y:S01]  /*1c10*/  IADD3 R27, PT, PT, R7, -0x600, RZ ;  /* 0xfffffa00071b7810 */ /* 0x000fe20007ffe0ff */
[----:B------:R-:W-:Y:S01]  /*1c20*/  IMAD.WIDE.U32 R18, R19, 0x4, R4 ;  /* 0x0000000413127825 */ /* 0x000fe200078e0004 */
[----:B------:R-:W-:-:S03]  /*1c30*/  IADD3 R12, PT, PT, R7, -0x400, RZ ;  /* 0xfffffc00070c7810 */ /* 0x000fc60007ffe0ff */
[--C-:B------:R-:W-:Y:S01]  /*1c40*/  IMAD.WIDE.U32 R28, R29, 0x4, R4.reuse ;  /* 0x000000041d1c7825 */ /* 0x100fe200078e0004 */
[----:B------:R-:W5:Y:S03]  /*1c50*/  LDG.E R10, desc[UR6][R18.64] ;  /* 0x00000006120a7981 */ /* 0x000f66000c1e1900 */
[----:B0-----:R-:W-:Y:S01]  /*1c60*/  IMAD.WIDE.U32 R14, R27, 0x4, R4 ;  /* 0x000000041b0e7825 */ /* 0x001fe200078e0004 */
[----:B------:R-:W-:-:S03]  /*1c70*/  IADD3 R27, PT, PT, R7, -0x200, RZ ;  /* 0xfffffe00071b7810 */ /* 0x000fc60007ffe0ff */
[--C-:B-1----:R-:W-:Y:S02]  /*1c80*/  IMAD.WIDE.U32 R20, R12, 0x4, R4.reuse ;  /* 0x000000040c147825 */ /* 0x102fe400078e0004 */
[----:B------:R0:W5:Y:S04]  /*1c90*/  LDG.E R12, desc[UR6][R14.64] ;  /* 0x000000060e0c7981 */ /* 0x000168000c1e1900 */
[----:B------:R1:W5:Y:S01]  /*1ca0*/  LDG.E R18, desc[UR6][R28.64] ;  /* 0x000000061c127981 */ /* 0x000362000c1e1900 */
[----:B------:R-:W-:-:S04]  /*1cb0*/  IMAD.WIDE.U32 R24, R7, 0x4, R4 ;  /* 0x0000000407187825 */ /* 0x000fc800078e0004 */
[----:B0-----:R-:W-:Y:S01]  /*1cc0*/  IMAD.WIDE.U32 R14, R27, 0x4, R4 ;  /* 0x000000041b0e7825 */ /* 0x001fe200078e0004 */
[----:B------:R-:W5:Y:S04]  /*1cd0*/  LDG.E R19, desc[UR6][R24.64] ;  /* 0x0000000618137981 */ /* 0x000f68000c1e1900 */
[----:B------:R0:W5:Y:S01]  /*1ce0*/  LDG.E R27, desc[UR6][R20.64] ;  /* 0x00000006141b7981 */ /* 0x000162000c1e1900 */
[----:B-1----:R-:W-:-:S03]  /*1cf0*/  IADD3 R29, PT, PT, R7, 0x200, RZ ;  /* 0x00000200071d7810 */ /* 0x002fc60007ffe0ff */
[----:B------:R1:W5:Y:S01]  /*1d00*/  LDG.E R26, desc[UR6][R14.64] ;  /* 0x000000060e1a7981 */ /* 0x000362000c1e1900 */
[----:B0-----:R-:W-:Y:S01]  /*1d10*/  IADD3 R21, PT, PT, R7, 0x400, RZ ;  /* 0x0000040007157810 */ /* 0x001fe20007ffe0ff */
[----:B------:R-:W-:Y:S01]  /*1d20*/  IMAD.WIDE.U32 R28, R29, 0x4, R4 ;  /* 0x000000041d1c7825 */ /* 0x000fe200078e0004 */
[----:B-1----:R-:W-:-:S05]  /*1d30*/  IADD3 R15, PT, PT, R7, 0x800, RZ ;  /* 0x00000800070f7810 */ /* 0x002fca0007ffe0ff */
[----:B------:R-:W5:Y:S01]  /*1d40*/  LDG.E R28, desc[UR6][R28.64] ;  /* 0x000000061c1c7981 */ /* 0x000f62000c1e1900 */
[----:B------:R-:W-:-:S06]  /*1d50*/  IMAD.WIDE.U32 R14, R15, 0x4, R4 ;  /* 0x000000040f0e7825 */ /* 0x000fcc00078e0004 */
[----:B------:R-:W5:Y:S01]  /*1d60*/  LDG.E R14, desc[UR6][R14.64] ;  /* 0x000000060e0e7981 */ /* 0x000f62000c1e1900 */
[----:B--2---:R-:W-:Y:S01]  /*1d70*/  FADD R25, R22, R23 ;  /* 0x0000001716197221 */ /* 0x004fe20000000000 */
[----:B------:R-:W-:Y:S01]  /*1d80*/  IMAD.WIDE.U32 R22, R21, 0x4, R4 ;  /* 0x0000000415167825 */ /* 0x000fe200078e0004 */
[----:B------:R-:W-:-:S03]  /*1d90*/  IADD3 R21, PT, PT, R7, 0x600, RZ ;  /* 0x0000060007157810 */ /* 0x000fc60007ffe0ff */
[----:B---3--:R-:W-:Y:S02]  /*1da0*/  FADD R16, R25, R16 ;  /* 0x0000001019107221 */ /* 0x008fe40000000000 */
[----:B------:R-:W-:Y:S01]  /*1db0*/  IMAD.WIDE.U32 R20, R21, 0x4, R4 ;  /* 0x0000000415147825 */ /* 0x000fe200078e0004 */
[----:B------:R-:W-:Y:S01]  /*1dc0*/  IADD3 R25, PT, PT, R7, 0xa00, RZ ;  /* 0x00000a0007197810 */ /* 0x000fe20007ffe0ff */
[----:B------:R-:W2:Y:S04]  /*1dd0*/  LDG.E R29, desc[UR6][R22.64] ;  /* 0x00000006161d7981 */ /* 0x000ea8000c1e1900 */
[----:B------:R4:W3:Y:S02]  /*1de0*/  LDG.E R20, desc[UR6][R20.64] ;  /* 0x0000000614147981 */ /* 0x0008e4000c1e1900 */
[----:B----4-:R-:W-:Y:S01]  /*1df0*/  FADD R21, R16, R17 ;  /* 0x0000001110157221 */ /* 0x010fe20000000000 */
[----:B------:R-:W-:Y:S01]  /*1e00*/  IMAD.WIDE.U32 R16, R25, 0x4, R4 ;  /* 0x0000000419107825 */ /* 0x000fe200078e0004 */
[----:B------:R-:W-:-:S05]  /*1e10*/  IADD3 R25, PT, PT, R7, 0xc00, RZ ;  /* 0x00000c0007197810 */ /* 0x000fca0007ffe0ff */
[--C-:B------:R-:W-:Y:S01]  /*1e20*/  IMAD.WIDE.U32 R22, R25, 0x4, R4.reuse ;  /* 0x0000000419167825 */ /* 0x100fe200078e0004 */
[----:B------:R-:W-:Y:S01]  /*1e30*/  IADD3 R25, PT, PT, R7, 0xe00, RZ ;  /* 0x00000e0007197810 */ /* 0x000fe20007ffe0ff */
[----:B------:R-:W4:Y:S04]  /*1e40*/  LDG.E R16, desc[UR6][R16.64] ;  /* 0x0000000610107981 */ /* 0x000f28000c1e1900 */
[----:B------:R-:W-:Y:S01]  /*1e50*/  IMAD.WIDE.U32 R24, R25, 0x4, R4 ;  /* 0x0000000419187825 */ /* 0x000fe200078e0004 */
[----:B------:R-:W4:Y:S05]  /*1e60*/  LDG.E R22, desc[UR6][R22.64] ;  /* 0x0000000616167981 */ /* 0x000f2a000c1e1900 */
[----:B------:R-:W4:Y:S01]  /*1e70*/  LDG.E R24, desc[UR6][R24.64] ;  /* 0x0000000618187981 */ /* 0x000f22000c1e1900 */
[----:B-----5:R-:W-:-:S04]  /*1e80*/  FADD R21, R21, R10 ;  /* 0x0000000a15157221 */ /* 0x020fc80000000000 */
[----:B------:R-:W-:-:S04]  /*1e90*/  FADD R21, R21, R18 ;  /* 0x0000001215157221 */ /* 0x000fc80000000000 */
[----:B------:R-:W-:-:S04]  /*1ea0*/  FADD R12, R21, R12 ;  /* 0x0000000c150c7221 */ /* 0x000fc80000000000 */
[----:B------:R-:W-:-:S04]  /*1eb0*/  FADD R27, R12, R27 ;  /* 0x0000001b0c1b7221 */ /* 0x000fc80000000000 */
[----:B------:R-:W-:-:S04]  /*1ec0*/  FADD R26, R27, R26 ;  /* 0x0000001a1b1a7221 */ /* 0x000fc80000000000 */
[----:B------:R-:W-:-:S04]  /*1ed0*/  FADD R19, R26, R19 ;  /* 0x000000131a137221 */ /* 0x000fc80000000000 */
[----:B------:R-:W-:Y:S01]  /*1ee0*/  FADD R28, R19, R28 ;  /* 0x0000001c131c7221 */ /* 0x000fe20000000000 */
[----:B------:R-:W-:-:S04]  /*1ef0*/  IADD3 R13, PT, PT, R13, 0x10, RZ ;  /* 0x000000100d0d7810 */ /* 0x000fc80007ffe0ff */
[----:B------:R-:W-:Y:S02]  /*1f00*/  ISETP.NE.AND P0, PT, R13, RZ, PT ;  /* 0x000000ff0d00720c */ /* 0x000fe40003f05270 */
[----:B------:R-:W-:Y:S02]  /*1f10*/  IADD3 R11, PT, PT, R11, 0x2000, RZ ;  /* 0x000020000b0b7810 */ /* 0x000fe40007ffe0ff */
[----:B------:R-:W-:Y:S01]  /*1f20*/  IADD3 R7, PT, PT, R7, 0x2000, RZ ;  /* 0x0000200007077810 */ /* 0x000fe20007ffe0ff */
[----:B--2---:R-:W-:-:S04]  /*1f30*/  FADD R29, R28, R29 ;  /* 0x0000001d1c1d7221 */ /* 0x004fc80000000000 */
[----:B---3--:R-:W-:-:S04]  /*1f40*/  FADD R29, R29, R20 ;  /* 0x000000141d1d7221 */ /* 0x008fc80000000000 */
[----:B------:R-:W-:-:S04]  /*1f50*/  FADD R29, R29, R14 ;  /* 0x0000000e1d1d7221 */ /* 0x000fc80000000000 */
[----:B----4-:R-:W-:-:S04]  /*1f60*/  FADD R29, R29, R16 ;  /* 0x000000101d1d7221 */ /* 0x010fc80000000000 */
[----:B------:R-:W-:-:S04]  /*1f70*/  FADD R29, R29, R22 ;  /* 0x000000161d1d7221 */ /* 0x000fc80000000000 */
[----:B------:R-:W-:Y:S01]  /*1f80*/  FADD R23, R29, R24 ;  /* 0x000000181d177221 */ /* 0x000fe20000000000 */
[----:B------:R-:W-:Y:S06]  /*1f90*/  @P0 BRA `(.L_x_197) ;  /* 0xfffffff800f00947 */ /* 0x000fec000383ffff */
[----:B------:R-:W-:Y:S05]  /*1fa0*/  BSYNC.RECONVERGENT B3 ;  /* 0x0000000000037941 */ /* 0x000fea0003800200 */
.L_x_196:
[----:B------:R-:W-:-:S07]  /*1fb0*/  IADD3 R16, PT, PT, R11, -0x1000, RZ ;  /* 0xfffff0000b107810 */ /* 0x000fce0007ffe0ff */
.L_x_195:
[----:B------:R-:W-:Y:S05]  /*1fc0*/  BSYNC.RECONVERGENT B2 ;  /* 0x0000000000027941 */ /* 0x000fea0003800200 */
.L_x_194:
[----:B------:R-:W-:-:S13]  /*1fd0*/  ISETP.NE.AND P0, PT, R8, RZ, PT ;  /* 0x000000ff0800720c */ /* 0x000fda0003f05270 */
[----:B------:R-:W-:Y:S05]  /*1fe0*/  @!P0 BRA `(.L_x_193) ;  /* 0x00000004002c8947 */ /* 0x000fea0003800000 */
[----:B------:R-:W-:Y:S01]  /*1ff0*/  ISETP.GE.U32.AND P0, PT, R8, 0x8, PT ;  /* 0x000000080800780c */ /* 0x000fe20003f06070 */
[----:B------:R-:W-:Y:S01]  /*2000*/  BSSY.RECONVERGENT B2, `(.L_x_198) ;  /* 0x0000025000027945 */ /* 0x000fe20003800200 */
[----:B------:R-:W-:-:S04]  /*2010*/  LOP3.LUT R22, R6, 0x7, RZ, 0xc0, !PT ;  /* 0x0000000706167812 */ /* 0x000fc800078ec0ff */
[----:B------:R-:W-:-:S07]  /*2020*/  ISETP.NE.AND P1, PT, R22, RZ, PT ;  /* 0x000000ff1600720c */ /* 0x000fce0003f25270 */
[----:B------:R-:W-:Y:S06]  /*2030*/  @!P0 BRA `(.L_x_199) ;  /* 0x0000000000848947 */ /* 0x000fec0003800000 */
[----:B------:R-:W-:-:S04]  /*2040*/  IADD3 R7, PT, PT, R16, R9, RZ ;  /* 0x0000000910077210 */ /* 0x000fc80007ffe0ff */
[C---:B------:R-:W-:Y:S01]  /*2050*/  IADD3 R21, PT, PT, R7.reuse, 0x200, RZ ;  /* 0x0000020007157810 */ /* 0x040fe20007ffe0ff */
[C---:B------:R-:W-:Y:S01]  /*2060*/  IMAD.WIDE.U32 R14, R7.reuse, 0x4, R4 ;  /* 0x00000004070e7825 */ /* 0x040fe200078e0004 */
[----:B------:R-:W-:-:S03]  /*2070*/  IADD3 R19, PT, PT, R7, 0x400, RZ ;  /* 0x0000040007137810 */ /* 0x000fc60007ffe0ff */
[--C-:B------:R-:W-:Y:S01]  /*2080*/  IMAD.WIDE.U32 R20, R21, 0x4, R4.reuse ;  /* 0x0000000415147825 */ /* 0x100fe200078e0004 */
[----:B------:R0:W2:Y:S01]  /*2090*/  LDG.E R8, desc[UR6][R14.64] ;  /* 0x000000060e087981 */ /* 0x0000a2000c1e1900 */
[----:B------:R-:W-:Y:S02]  /*20a0*/  IADD3 R11, PT, PT, R7, 0x600, RZ ;  /* 0x00000600070b7810 */ /* 0x000fe40007ffe0ff */
[--C-:B------:R-:W-:Y:S01]  /*20b0*/  IMAD.WIDE.U32 R18, R19, 0x4, R4.reuse ;  /* 0x0000000413127825 */ /* 0x100fe200078e0004 */
[----:B------:R1:W3:Y:S01]  /*20c0*/  LDG.E R17, desc[UR6][R20.64] ;  /* 0x0000000614117981 */ /* 0x0002e2000c1e1900 */
[----:B------:R-:W-:Y:S02]  /*20d0*/  IADD3 R13, PT, PT, R7, 0x800, RZ ;  /* 0x00000800070d7810 */ /* 0x000fe40007ffe0ff */
[--C-:B------:R-:W-:Y:S01]  /*20e0*/  IMAD.WIDE.U32 R10, R11, 0x4, R4.reuse ;  /* 0x000000040b0a7825 */ /* 0x100fe200078e0004 */
[----:B------:R-:W-:Y:S01]  /*20f0*/  IADD3 R25, PT, PT, R7, 0xa00, RZ ;  /* 0x00000a0007197810 */ /* 0x000fe20007ffe0ff */
[----:B------:R-:W4:Y:S02]  /*2100*/  LDG.E R18, desc[UR6][R18.64] ;  /* 0x0000000612127981 */ /* 0x000f24000c1e1900 */
[--C-:B------:R-:W-:Y:S01]  /*2110*/  IMAD.WIDE.U32 R12, R13, 0x4, R4.reuse ;  /* 0x000000040d0c7825 */ /* 0x100fe200078e0004 */
[----:B------:R-:W-:Y:S01]  /*2120*/  IADD3 R27, PT, PT, R7, 0xc00, RZ ;  /* 0x00000c00071b7810 */ /* 0x000fe20007ffe0ff */
[----:B------:R-:W5:Y:S02]  /*2130*/  LDG.E R10, desc[UR6][R10.64] ;  /* 0x000000060a0a7981 */ /* 0x000f64000c1e1900 */
[--C-:B0-----:R-:W-:Y:S01]  /*2140*/  IMAD.WIDE.U32 R14, R25, 0x4, R4.reuse ;  /* 0x00000004190e7825 */ /* 0x101fe200078e0004 */
[----:B------:R-:W-:Y:S01]  /*2150*/  IADD3 R25, PT, PT, R7, 0xe00, RZ ;  /* 0x00000e0007197810 */ /* 0x000fe20007ffe0ff */
[----:B------:R-:W5:Y:S02]  /*2160*/  LDG.E R12, desc[UR6][R12.64] ;  /* 0x000000060c0c7981 */ /* 0x000f64000c1e1900 */
[----:B-1----:R-:W-:-:S02]  /*2170*/  IMAD.WIDE.U32 R20, R27, 0x4, R4 ;  /* 0x000000041b147825 */ /* 0x002fc400078e0004 */
[----:B------:R-:W5:Y:S02]  /*2180*/  LDG.E R15, desc[UR6][R14.64] ;  /* 0x000000060e0f7981 */ /* 0x000f64000c1e1900 */
[----:B------:R-:W-:Y:S02]  /*2190*/  IMAD.WIDE.U32 R24, R25, 0x4, R4 ;  /* 0x0000000419187825 */ /* 0x000fe400078e0004 */
        /* <DEDUP_REMOVED lines=11> */
.L_x_199:
[----:B------:R-:W-:Y:S05]  /*2250*/  BSYNC.RECONVERGENT B2 ;  /* 0x0000000000027941 */ /* 0x000fea0003800200 */
.L_x_198:
[----:B------:R-:W-:Y:S05]  /*2260*/  @!P1 BRA `(.L_x_193) ;  /* 0x00000000008c9947 */ /* 0x000fea0003800000 */
[----:B------:R-:W-:Y:S01]  /*2270*/  ISETP.GE.U32.AND P0, PT, R22, 0x4, PT ;  /* 0x000000041600780c */ /* 0x000fe20003f06070 */
[----:B------:R-:W-:Y:S01]  /*2280*/  BSSY.RECONVERGENT B2, `(.L_x_200) ;  /* 0x0000014000027945 */ /* 0x000fe20003800200 */
[----:B------:R-:W-:-:S11]  /*2290*/  LOP3.LUT P1, RZ, R6, 0x3, RZ, 0xc0, !PT ;  /* 0x0000000306ff7812 */ /* 0x000fd6000782c0ff */
[----:B------:R-:W-:Y:S05]  /*22a0*/  @!P0 BRA `(.L_x_201) ;  /* 0x0000000000448947 */ /* 0x000fea0003800000 */
[----:B------:R-:W-:-:S04]  /*22b0*/  IADD3 R11, PT, PT, R16, R9, RZ ;  /* 0x00000009100b7210 */ /* 0x000fc80007ffe0ff */
[C---:B------:R-:W-:Y:S01]  /*22c0*/  IADD3 R9, PT, PT, R11.reuse, 0x200, RZ ;  /* 0x000002000b097810 */ /* 0x040fe20007ffe0ff */
[C---:B------:R-:W-:Y:S01]  /*22d0*/  IMAD.WIDE.U32 R6, R11.reuse, 0x4, R4 ;  /* 0x000000040b067825 */ /* 0x040fe200078e0004 */
[----:B------:R-:W-:-:S03]  /*22e0*/  IADD3 R13, PT, PT, R11, 0x400, RZ ;  /* 0x000004000b0d7810 */ /* 0x000fc60007ffe0ff */
[--C-:B------:R-:W-:Y:S01]  /*22f0*/  IMAD.WIDE.U32 R8, R9, 0x4, R4.reuse ;  /* 0x0000000409087825 */ /* 0x100fe200078e0004 */
[----:B------:R-:W-:Y:S01]  /*2300*/  IADD3 R15, PT, PT, R11, 0x600, RZ ;  /* 0x000006000b0f7810 */ /* 0x000fe20007ffe0ff */
[----:B------:R-:W2:Y:S02]  /*2310*/  LDG.E R6, desc[UR6][R6.64] ;  /* 0x0000000606067981 */ /* 0x000ea4000c1e1900 */
[--C-:B------:R-:W-:Y:S02]  /*2320*/  IMAD.WIDE.U32 R10, R13, 0x4, R4.reuse ;  /* 0x000000040d0a7825 */ /* 0x100fe400078e0004 */
[----:B------:R-:W3:Y:S02]  /*2330*/  LDG.E R8, desc[UR6][R8.64] ;  /* 0x0000000608087981 */ /* 0x000ee4000c1e1900 */
[----:B------:R-:W-:Y:S02]  /*2340*/  IMAD.WIDE.U32 R12, R15, 0x4, R4 ;  /* 0x000000040f0c7825 */ /* 0x000fe400078e0004 */
[----:B------:R-:W4:Y:S04]  /*2350*/  LDG.E R10, desc[UR6][R10.64] ;  /* 0x000000060a0a7981 */ /* 0x000f28000c1e1900 */
[----:B------:R-:W5:Y:S01]  /*2360*/  LDG.E R12, desc[UR6][R12.64] ;  /* 0x000000060c0c7981 */ /* 0x000f62000c1e1900 */
[----:B------:R-:W-:Y:S01]  /*2370*/  IADD3 R16, PT, PT, R16, 0x800, RZ ;  /* 0x0000080010107810 */ /* 0x000fe20007ffe0ff */
[----:B--2---:R-:W-:-:S04]  /*2380*/  FADD R23, R23, R6 ;  /* 0x0000000617177221 */ /* 0x004fc80000000000 */
[----:B---3--:R-:W-:-:S04]  /*2390*/  FADD R23, R23, R8 ;  /* 0x0000000817177221 */ /* 0x008fc80000000000 */
[----:B----4-:R-:W-:-:S04]  /*23a0*/  FADD R23, R23, R10 ;  /* 0x0000000a17177221 */ /* 0x010fc80000000000 */
[----:B-----5:R-:W-:-:S07]  /*23b0*/  FADD R23, R23, R12 ;  /* 0x0000000c17177221 */ /* 0x020fce0000000000 */
.L_x_201:
[----:B------:R-:W-:Y:S05]  /*23c0*/  BSYNC.RECONVERGENT B2 ;  /* 0x0000000000027941 */ /* 0x000fea0003800200 */
.L_x_200:
[----:B------:R-:W-:Y:S05]  /*23d0*/  @!P1 BRA `(.L_x_193) ;  /* 0x0000000000309947 */ /* 0x000fea0003800000 */
[----:B------:R-:W-:Y:S02]  /*23e0*/  LOP3.LUT R2, R2, 0xffff, RZ, 0xc0, !PT ;  /* 0x0000ffff02027812 */ /* 0x000fe400078ec0ff */
[----:B------:R-:W-:Y:S02]  /*23f0*/  IADD3 R9, PT, PT, R16, R0, RZ ;  /* 0x0000000010097210 */ /* 0x000fe40007ffe0ff */
[----:B------:R-:W-:-:S04]  /*2400*/  LEA.HI R2, R2, 0x1, RZ, 0x17 ;  /* 0x0000000102027811 */ /* 0x000fc800078fb8ff */
[----:B------:R-:W-:-:S04]  /*2410*/  LOP3.LUT R2, R2, 0x3, RZ, 0xc0, !PT ;  /* 0x0000000302027812 */ /* 0x000fc800078ec0ff */
[----:B------:R-:W-:-:S07]  /*2420*/  IADD3 R2, PT, PT, -R2, RZ, RZ ;  /* 0x000000ff02027210 */ /* 0x000fce0007ffe1ff */
.L_x_202:
[----:B------:R-:W-:-:S06]  /*2430*/  IMAD.WIDE.U32 R6, R9, 0x4, R4 ;  /* 0x0000000409067825 */ /* 0x000fcc00078e0004 */
[----:B------:R-:W2:Y:S01]  /*2440*/  LDG.E R6, desc[UR6][R6.64] ;  /* 0x0000000606067981 */ /* 0x000ea2000c1e1900 */
[----:B------:R-:W-:Y:S02]  /*2450*/  IADD3 R2, PT, PT, R2, 0x1, RZ ;  /* 0x0000000102027810 */ /* 0x000fe40007ffe0ff */
[----:B------:R-:W-:Y:S02]  /*2460*/  IADD3 R9, PT, PT, R9, 0x200, RZ ;  /* 0x0000020009097810 */ /* 0x000fe40007ffe0ff */
[----:B------:R-:W-:Y:S01]  /*2470*/  ISETP.NE.AND P0, PT, R2, RZ, PT ;  /* 0x000000ff0200720c */ /* 0x000fe20003f05270 */
[----:B--2---:R-:W-:-:S12]  /*2480*/  FADD R23, R6, R23 ;  /* 0x0000001706177221 */ /* 0x004fd80000000000 */
[----:B------:R-:W-:Y:S05]  /*2490*/  @P0 BRA `(.L_x_202) ;  /* 0xfffffffc00e40947 */ /* 0x000fea000383ffff */
.L_x_193:
[----:B------:R-:W-:Y:S05]  /*24a0*/  BSYNC.RECONVERGENT B1 ;  /* 0x0000000000017941 */ /* 0x000fea0003800200 */
.L_x_190:
        /* <DEDUP_REMOVED lines=33> */
[----:B------:R-:W1:Y:S04]  /*26c0*/  LDS.128 R8, [UR4+0x20] ;  /* 0x00002004ff087984 */ /* 0x000e680008000c00 */
[----:B--2---:R-:W2:Y:S04]  /*26d0*/  LDS.128 R4, [UR4+0x30] ;  /* 0x00003004ff047984 */ /* 0x004ea80008000c00 */
        /* <DEDUP_REMOVED lines=16> */
.L_x_189:
[----:B------:R-:W-:Y:S05]  /*27e0*/  BSYNC.RECONVERGENT B0 ;  /* 0x0000000000007941 */ /* 0x000fea0003800200 */
.L_x_173:
[----:B------:R-:W-:Y:S05]  /*27f0*/  @P0 EXIT ;  /* 0x000000000000094d */ /* 0x000fea0003800000 */
[----:B012---:R-:W0:Y:S02]  /*2800*/  LDC.64 R4, c[0x0][0x388] ;  /* 0x0000e200ff047b82 */ /* 0x007e240000000a00 */
[----:B0-----:R-:W-:-:S05]  /*2810*/  IMAD.WIDE.U32 R2, R3, 0x4, R4 ;  /* 0x0000000403027825 */ /* 0x001fca00078e0004 */
[----:B------:R-:W-:Y:S01]  /*2820*/  STG.E desc[UR6][R2.64], R20 ;  /* 0x0000001402007986 */ /* 0x000fe2000c101906 */
[----:B------:R-:W-:Y:S05]  /*2830*/  EXIT ;  /* 0x000000000000794d */ /* 0x000fea0003800000 */
.L_x_203:
        /* <DEDUP_REMOVED lines=12> */
.L_x_475:


//--------------------- .text._ZN3cub18CUB_300001_SM_10006detail6reduce28DeviceReduceSingleTileKernelINS2_10policy_hubIfjN4cuda3std3__44plusIfEEE10Policy1000EN6thrust24THRUST_300001_SM_1000_NS6detail15normal_iteratorINSD_10device_ptrIfEEEEPfjS9_ffNS7_10__identityEEEvT0_T1_T2_T3_T4_T6_ --------------------------
	.section	.text._ZN3cub18CUB_300001_SM_10006detail6reduce28DeviceReduceSingleTileKernelINS2_10policy_hubIfjN4cuda3std3__44plusIfEEE10Policy1000EN6thrust24THRUST_300001_SM_1000_NS6detail15normal_iteratorINSD_10device_ptrIfEEEEPfjS9_ffNS7_10__identityEEEvT0_T1_T2_T3_T4_T6_,"ax",@progbits
	.align	128
        .global         _ZN3cub18CUB_300001_SM_10006detail6reduce28DeviceReduceSingleTileKernelINS2_10policy_hubIfjN4cuda3std3__44plusIfEEE10Policy1000EN6thrust24THRUST_300001_SM_1000_NS6detail15normal_iteratorINSD_10device_ptrIfEEEEPfjS9_ffNS7_10__identityEEEvT0_T1_T2_T3_T4_T6_
        .type           _ZN3cub18CUB_300001_SM_10006detail6reduce28DeviceReduceSingleTileKernelINS2_10policy_hubIfjN4cuda3std3__44plusIfEEE10Policy1000EN6thrust24THRUST_300001_SM_1000_NS6detail15normal_iteratorINSD_10device_ptrIfEEEEPfjS9_ffNS7_10__identityEEEvT0_T1_T2_T3_T4_T6_,@function
        .size           _ZN3cub18CUB_300001_SM_10006detail6reduce28DeviceReduceSingleTileKernelINS2_10policy_hubIfjN4cuda3std3__44plusIfEEE10Policy1000EN6thrust24THRUST_300001_SM_1000_NS6detail15normal_iteratorINSD_10device_ptrIfEEEEPfjS9_ffNS7_10__identityEEEvT0_T1_T2_T3_T4_T6_,(.L_x_476 - _ZN3cub18CUB_300001_SM_10006detail6reduce28DeviceReduceSingleTileKernelINS2_10policy_hubIfjN4cuda3std3__44plusIfEEE10Policy1000EN6thrust24THRUST_300001_SM_1000_NS6detail15normal_iteratorINSD_10device_ptrIfEEEEPfjS9_ffNS7_10__identityEEEvT0_T1_T2_T3_T4_T6_)
        .other          _ZN3cub18CUB_300001_SM_10006detail6reduce28DeviceReduceSingleTileKernelINS2_10policy_hubIfjN4cuda3std3__44plusIfEEE10Policy1000EN6thrust24THRUST_300001_SM_1000_NS6detail15normal_iteratorINSD_10device_ptrIfEEEEPfjS9_ffNS7_10__identityEEEvT0_T1_T2_T3_T4_T6_,@"STO_CUDA_ENTRY STV_DEFAULT"
_ZN3cub18CUB_300001_SM_10006detail6reduce28DeviceReduceSingleTileKernelINS2_10policy_hubIfjN4cuda3std3__44plusIfEEE10Policy1000EN6thrust24THRUST_300001_SM_1000_NS6detail15normal_iteratorINSD_10device_ptrIfEEEEPfjS9_ffNS7_10__identityEEEvT0_T1_T2_T3_T4_T6_:
.text._ZN3cub18CUB_300001_SM_10006detail6reduce28DeviceReduceSingleTileKernelINS2_10policy_hubIfjN4cuda3std3__44plusIfEEE10Policy1000EN6thrust24THRUST_300001_SM_1000_NS6detail15normal_iteratorINSD_10device_ptrIfEEEEPfjS9_ffNS7_10__identityEEEvT0_T1_T2_T3_T4_T6_:
        /* <DEDUP_REMOVED lines=13> */
.L_x_204:
[----:B------:R-:W-:Y:S01]  /*00d0*/  ISETP.GT.U32.AND P0, PT, R4, 0x1fff, PT ;  /* 0x00001fff0400780c */ /* 0x000fe20003f04070 */
[----:B------:R-:W-:-:S12]  /*00e0*/  BSSY.RECONVERGENT B0, `(.L_x_205) ;  /* 0x000022c000007945 */ /* 0x000fd80003800200 */
[----:B------:R-:W-:Y:S05]  /*00f0*/  @P0 BRA `(.L_x_206) ;  /* 0x0000001000000947 */ /* 0x000fea0003800000 */
[----:B------:R-:W0:Y:S01]  /*0100*/  S2R R5, SR_TID.X ;  /* 0x0000000000057919 */ /* 0x000e220000002100 */
[----:B------:R-:W-:Y:S01]  /*0110*/  BSSY.RECONVERGENT B1, `(.L_x_207) ;  /* 0x0000009000017945 */ /* 0x000fe20003800200 */
[----:B------:R-:W-:Y:S01]  /*0120*/  HFMA2 R0, -RZ, RZ, 0, 0 ;  /* 0x00000000ff007431 */ /* 0x000fe200000001ff */
[----:B0-----:R-:W-:Y:S02]  /*0130*/  ISETP.GE.U32.AND P0, PT, R5, R4, PT ;  /* 0x000000040500720c */ /* 0x001fe40003f06070 */
[----:B------:R-:W-:-:S11]  /*0140*/  MOV R7, R5 ;  /* 0x0000000500077202 */ /* 0x000fd60000000f00 */
[----:B------:R-:W-:Y:S05]  /*0150*/  @P0 BRA `(.L_x_208) ;  /* 0x0000000000100947 */ /* 0x000fea0003800000 */
[----:B------:R-:W0:Y:S02]  /*0160*/  LDC.64 R2, c[0x0][0x380] ;  /* 0x0000e000ff027b82 */ /* 0x000e240000000a00 */
[----:B0-----:R-:W-:-:S05]  /*0170*/  IMAD.WIDE.U32 R2, R5, 0x4, R2 ;  /* 0x0000000405027825 */ /* 0x001fca00078e0002 */
[----:B------:R0:W5:Y:S01]  /*0180*/  LDG.E R0, desc[UR6][R2.64] ;  /* 0x0000000602007981 */ /* 0x000162000c1e1900 */
[----:B------:R-:W-:-:S07]  /*0190*/  IADD3 R7, PT, PT, R5, 0x200, RZ ;  /* 0x0000020005077810 */ /* 0x000fce0007ffe0ff */
.L_x_208:
[----:B------:R-:W-:Y:S05]  /*01a0*/  BSYNC.RECONVERGENT B1 ;  /* 0x0000000000017941 */ /* 0x000fea0003800200 */
.L_x_207:
[----:B------:R-:W-:Y:S01]  /*01b0*/  ISETP.GE.U32.AND P0, PT, R7, R4, PT ;  /* 0x000000040700720c */ /* 0x000fe20003f06070 */
[----:B------:R-:W-:-:S12]  /*01c0*/  BSSY.RECONVERGENT B1, `(.L_x_209) ;  /* 0x0000070000017945 */ /* 0x000fd80003800200 */
[----:B------:R-:W-:Y:S05]  /*01d0*/  @P0 BRA `(.L_x_210) ;  /* 0x0000000400b80947 */ /* 0x000fea0003800000 */
[----:B0-----:R-:W-:Y:S01]  /*01e0*/  LOP3.LUT R3, RZ, R7, RZ, 0x33, !PT ;  /* 0x00000007ff037212 */ /* 0x001fe200078e33ff */
[----:B------:R-:W-:Y:S03]  /*01f0*/  BSSY.RECONVERGENT B2, `(.L_x_211) ;  /* 0x0000033000027945 */ /* 0x000fe60003800200 */
[----:B------:R-:W-:-:S04]  /*0200*/  IADD3 R3, PT, PT, R3, R4, RZ ;  /* 0x0000000403037210 */ /* 0x000fc80007ffe0ff */
        /* <DEDUP_REMOVED lines=9> */
[----:B------:R-:W-:-:S04]  /*02a0*/  IADD3 R2, P0, PT, R2, 0x4000, RZ ;  /* 0x0000400002027810 */ /* 0x000fc80007f1e0ff */
[----:B------:R-:W-:-:S09]  /*02b0*/  IADD3.X R3, PT, PT, RZ, R3, RZ, P0, !PT ;  /* 0x00000003ff037210 */ /* 0x000fd200007fe4ff */
.L_x_213:
        /* <DEDUP_REMOVED lines=19> */
[----:B0-----:R-:W-:-:S04]  /*03f0*/  IADD3 R2, P2, PT, R2, 0x8000, RZ ;  /* 0x0000800002027810 */ /* 0x001fc80007f5e0ff */
[----:B------:R-:W-:Y:S01]  /*0400*/  IADD3.X R3, PT, PT, RZ, R3, RZ, P2, !PT ;  /* 0x00000003ff037210 */ /* 0x000fe200017fe4ff */
        /* <DEDUP_REMOVED lines=17> */
.L_x_212:
[----:B------:R-:W-:Y:S05]  /*0520*/  BSYNC.RECONVERGENT B2 ;  /* 0x0000000000027941 */ /* 0x000fea0003800200 */
.L_x_211:
[----:B------:R-:W-:Y:S05]  /*0530*/  @!P1 BRA `(.L_x_210) ;  /* 0x0000000000e09947 */ /* 0x000fea0003800000 */
[----:B------:R-:W-:Y:S01]  /*0540*/  ISETP.GE.U32.AND P0, PT, R22, 0x8, PT ;  /* 0x000000081600780c */ /* 0x000fe20003f06070 */
[----:B------:R-:W-:Y:S01]  /*0550*/  BSSY.RECONVERGENT B2, `(.L_x_214) ;  /* 0x0000017000027945 */ /* 0x000fe20003800200 */
[----:B------:R-:W-:-:S04]  /*0560*/  LOP3.LUT R10, R6, 0x7, RZ, 0xc0, !PT ;  /* 0x00000007060a7812 */ /* 0x000fc800078ec0ff */
[----:B------:R-:W-:-:S07]  /*0570*/  ISETP.NE.AND P1, PT, R10, RZ, PT ;  /* 0x000000ff0a00720c */ /* 0x000fce0003f25270 */
[----:B------:R-:W-:Y:S06]  /*0580*/  @!P0 BRA `(.L_x_215) ;  /* 0x00000000004c8947 */ /* 0x000fec0003800000 */
[----:B------:R-:W0:Y:S02]  /*0590*/  LDC.64 R2, c[0x0][0x380] ;  /* 0x0000e000ff027b82 */ /* 0x000e240000000a00 */
[----:B0-----:R-:W-:-:S05]  /*05a0*/  IMAD.WIDE.U32 R2, R7, 0x4, R2 ;  /* 0x0000000407027825 */ /* 0x001fca00078e0002 */
        /* <DEDUP_REMOVED lines=17> */
.L_x_215:
[----:B------:R-:W-:Y:S05]  /*06c0*/  BSYNC.RECONVERGENT B2 ;  /* 0x0000000000027941 */ /* 0x000fea0003800200 */
.L_x_214:
        /* <DEDUP_REMOVED lines=17> */
.L_x_217:
[----:B------:R-:W-:Y:S05]  /*07e0*/  BSYNC.RECONVERGENT B2 ;  /* 0x0000000000027941 */ /* 0x000fea0003800200 */
.L_x_216:
[----:B------:R-:W-:Y:S05]  /*07f0*/  @!P1 BRA `(.L_x_210) ;  /* 0x0000000000309947 */ /* 0x000fea0003800000 */
[----:B------:R-:W0:Y:S01]  /*0800*/  LDC.64 R2, c[0x0][0x380] ;  /* 0x0000e000ff027b82 */ /* 0x000e220000000a00 */
[----:B------:R-:W-:Y:S01]  /*0810*/  IADD3 R6, PT, PT, -R6, RZ, RZ ;  /* 0x000000ff06067210 */ /* 0x000fe20007ffe1ff */
[----:B0-----:R-:W-:-:S05]  /*0820*/  IMAD.WIDE.U32 R2, R7, 0x4, R2 ;  /* 0x0000000407027825 */ /* 0x001fca00078e0002 */
[----:B------:R-:W-:-:S07]  /*0830*/  MOV R7, R3 ;  /* 0x0000000300077202 */ /* 0x000fce0000000f00 */
.L_x_218:
[----:B------:R-:W-:-:S06]  /*0840*/  MOV R3, R7 ;  /* 0x0000000700037202 */ /* 0x000fcc0000000f00 */
[----:B------:R0:W2:Y:S01]  /*0850*/  LDG.E R3, desc[UR6][R2.64] ;  /* 0x0000000602037981 */ /* 0x0000a2000c1e1900 */
[----:B------:R-:W-:-:S04]  /*0860*/  IADD3 R6, PT, PT, R6, 0x1, RZ ;  /* 0x0000000106067810 */ /* 0x000fc80007ffe0ff */
[----:B------:R-:W-:Y:S02]  /*0870*/  ISETP.NE.AND P0, PT, R6, RZ, PT ;  /* 0x000000ff0600720c */ /* 0x000fe40003f05270 */
[----:B0-----:R-:W-:-:S04]  /*0880*/  IADD3 R2, P1, PT, R2, 0x800, RZ ;  /* 0x0000080002027810 */ /* 0x001fc80007f3e0ff */
[----:B------:R-:W-:Y:S01]  /*0890*/  IADD3.X R7, PT, PT, RZ, R7, RZ, P1, !PT ;  /* 0x00000007ff077210 */ /* 0x000fe20000ffe4ff */
[----:B--2--5:R-:W-:-:S06]  /*08a0*/  FADD R0, R3, R0 ;  /* 0x0000000003007221 */ /* 0x024fcc0000000000 */
[----:B------:R-:W-:Y:S05]  /*08b0*/  @P0 BRA `(.L_x_218) ;  /* 0xfffffffc00e00947 */ /* 0x000fea000383ffff */
.L_x_210:
[----:B------:R-:W-:Y:S05]  /*08c0*/  BSYNC.RECONVERGENT B1 ;  /* 0x0000000000017941 */ /* 0x000fea0003800200 */
.L_x_209:
[----:B------:R-:W-:Y:S02]  /*08d0*/  ISETP.GE.U32.AND P0, PT, R4, 0x200, PT ;  /* 0x000002000400780c */ /* 0x000fe40003f06070 */
        /* <DEDUP_REMOVED lines=36> */
[----:B------:R-:W3:Y:S04]  /*0b20*/  LDS.128 R8, [UR4+0x30] ;  /* 0x00003004ff087984 */ /* 0x000ee80008000c00 */
[----:B------:R-:W4:Y:S01]  /*0b30*/  LDS.128 R16, [UR4+0x40] ;  /* 0x00004004ff107984 */ /* 0x000f220008000c00 */
[----:B0-----:R-:W-:-:S04]  /*0b40*/  FADD R5, R0, R5 ;  /* 0x0000000500057221 */ /* 0x001fc80000000000 */
        /* <DEDUP_REMOVED lines=9> */
[----:B------:R-:W-:-:S04]  /*0be0*/  FADD R11, R10, R11 ;  /* 0x0000000b0a0b7221 */ /* 0x000fc80000000000 */
[----:B----4-:R-:W-:-:S04]  /*0bf0*/  FADD R16, R11, R16 ;  /* 0x000000100b107221 */ /* 0x010fc80000000000 */
[----:B------:R-:W-:-:S04]  /*0c00*/  FADD R17, R16, R17 ;  /* 0x0000001110117221 */ /* 0x000fc80000000000 */
[----:B------:R-:W-:-:S04]  /*0c10*/  FADD R18, R17, R18 ;  /* 0x0000001211127221 */ /* 0x000fc80000000000 */
[----:B------:R-:W-:Y:S01]  /*0c20*/  FADD R0, R18, R19 ;  /* 0x0000001312007221 */ /* 0x000fe20000000000 */
[----:B------:R-:W-:Y:S06]  /*0c30*/  BRA `(.L_x_220) ;  /* 0x0000001400d87947 */ /* 0x000fec0003800000 */
.L_x_219:
[----:B------:R-:W1:Y:S01]  /*0c40*/  S2R R6, SR_LANEID ;  /* 0x0000000000067919 */ /* 0x000e620000000000 */
[----:B------:R-:W-:-:S04]  /*0c50*/  LOP3.LUT R0, R5, 0x3e0, RZ, 0xc0, !PT ;  /* 0x000003e005007812 */ /* 0x000fc800078ec0ff */
[----:B0-----:R-:W-:Y:S02]  /*0c60*/  IADD3 R3, PT, PT, R0, 0x20, RZ ;  /* 0x0000002000037810 */ /* 0x001fe40007ffe0ff */
[----:B------:R-:W-:Y:S02]  /*0c70*/  LOP3.LUT R7, RZ, R0, RZ, 0x33, !PT ;  /* 0x00000000ff077212 */ /* 0x000fe400078e33ff */
[-C--:B------:R-:W-:Y:S02]  /*0c80*/  ISETP.GT.U32.AND P0, PT, R3, R4.reuse, PT ;  /* 0x000000040300720c */ /* 0x080fe40003f04070 */
        /* <DEDUP_REMOVED lines=40> */
[----:B------:R-:W0:Y:S04]  /*0f10*/  LDS.128 R20, [UR4+0x10] ;  /* 0x00001004ff147984 */ /* 0x000e280008000c00 */
        /* <DEDUP_REMOVED lines=30> */
.L_x_206:
[----:B------:R-:W0:Y:S01]  /*1100*/  S2R R0, SR_TID.X ;  /* 0x0000000000007919 */ /* 0x000e220000002100 */
[----:B------:R-:W1:Y:S02]  /*1110*/  LDCU.64 UR4, c[0x0][0x380] ;  /* 0x00007000ff0477ac */ /* 0x000e640008000a00 */
[----:B-1----:R-:W-:Y:S02]  /*1120*/  MOV R12, UR4 ;  /* 0x00000004000c7c02 */ /* 0x002fe40008000f00 */
[----:B------:R-:W-:-:S03]  /*1130*/  MOV R13, UR5 ;  /* 0x00000005000d7c02 */ /* 0x000fc60008000f00 */
        /* <DEDUP_REMOVED lines=17> */
[----:B------:R-:W-:Y:S01]  /*1250*/  UMOV UR4, 0x2000 ;  /* 0x0000200000047882 */ /* 0x000fe20000000000 */
[----:B--2---:R-:W-:Y:S01]  /*1260*/  FADD R20, R20, R21 ;  /* 0x0000001514147221 */ /* 0x004fe20000000000 */
[----:B------:R-:W-:-:S04]  /*1270*/  IADD3 R21, PT, PT, R4, -0x2000, RZ ;  /* 0xffffe00004157810 */ /* 0x000fc80007ffe0ff */
[----:B------:R-:W-:Y:S01]  /*1280*/  ISETP.GE.U32.AND P0, PT, R21, 0x2000, PT ;  /* 0x000020001500780c */ /* 0x000fe20003f06070 */
[----:B---3--:R-:W-:Y:S01]  /*1290*/  FADD R6, R6, R7 ;  /* 0x0000000706067221 */ /* 0x008fe20000000000 */
[----:B----4-:R-:W-:-:S04]  /*12a0*/  FADD R9, R8, R9 ;  /* 0x0000000908097221 */ /* 0x010fc80000000000 */
[----:B------:R-:W-:Y:S01]  /*12b0*/  FADD R6, R6, R9 ;  /* 0x0000000906067221 */ /* 0x000fe20000000000 */
[----:B-----5:R-:W-:Y:S01]  /*12c0*/  FADD R10, R10, R11 ;  /* 0x0000000b0a0a7221 */ /* 0x020fe20000000000 */
[----:B------:R-:W-:-:S04]  /*12d0*/  FADD R15, R14, R15 ;  /* 0x0000000f0e0f7221 */ /* 0x000fc80000000000 */
[----:B------:R-:W-:Y:S01]  /*12e0*/  FADD R15, R10, R15 ;  /* 0x0000000f0a0f7221 */ /* 0x000fe20000000000 */
[----:B------:R-:W-:Y:S01]  /*12f0*/  FADD R16, R16, R17 ;  /* 0x0000001110107221 */ /* 0x000fe20000000000 */
[----:B------:R-:W-:-:S04]  /*1300*/  FADD R19, R18, R19 ;  /* 0x0000001312137221 */ /* 0x000fc80000000000 */
[----:B------:R-:W-:Y:S01]  /*1310*/  FADD R16, R16, R19 ;  /* 0x0000001310107221 */ /* 0x000fe20000000000 */
[----:B------:R-:W-:-:S04]  /*1320*/  FADD R5, R5, R22 ;  /* 0x0000001605057221 */ /* 0x000fc80000000000 */
[----:B------:R-:W-:Y:S01]  /*1330*/  FADD R5, R20, R5 ;  /* 0x0000000514057221 */ /* 0x000fe20000000000 */
[----:B------:R-:W-:-:S03]  /*1340*/  FADD R6, R6, R15 ;  /* 0x0000000f06067221 */ /* 0x000fc60000000000 */
[----:B------:R-:W-:-:S04]  /*1350*/  FADD R5, R16, R5 ;  /* 0x0000000510057221 */ /* 0x000fc80000000000 */
[----:B------:R-:W-:Y:S01]  /*1360*/  FADD R5, R6, R5 ;  /* 0x0000000506057221 */ /* 0x000fe20000000000 */
[----:B------:R-:W-:Y:S06]  /*1370*/  @!P0 BRA `(.L_x_221) ;  /* 0x0000000000ac8947 */ /* 0x000fec0003800000 */
[----:B------:R-:W0:Y:S01]  /*1380*/  LDC R4, c[0x0][0x390] ;  /* 0x0000e400ff047b82 */ /* 0x000e220000000800 */
[----:B------:R-:W-:-:S07]  /*1390*/  UMOV UR4, 0x2000 ;  /* 0x0000200000047882 */ /* 0x000fce0000000000 */
[----:B------:R-:W1:Y:S02]  /*13a0*/  LDC.64 R12, c[0x0][0x380] ;  /* 0x0000e000ff0c7b82 */ /* 0x000e640000000a00 */
.L_x_223:
[----:B------:R-:W-:-:S05]  /*13b0*/  IADD3 R3, PT, PT, R0, UR4, RZ ;  /* 0x0000000400037c10 */ /* 0x000fca000fffe0ff */
        /* <DEDUP_REMOVED lines=17> */
[----:B0-----:R-:W-:-:S04]  /*14d0*/  IADD3 R2, PT, PT, R4, -UR4, RZ ;  /* 0x8000000404027c10 */ /* 0x001fc8000fffe0ff */
        /* <DEDUP_REMOVED lines=18> */
[----:B------:R-:W-:-:S06]  /*1600*/  UIADD3 UR4, UPT, UPT, UR4, 0x2000, URZ ;  /* 0x0000200004047890 */ /* 0x000fcc000fffe0ff */
[----:B------:R-:W-:-:S13]  /*1610*/  ISETP.LT.U32.AND P0, PT, R21, UR4, PT ;  /* 0x0000000415007c0c */ /* 0x000fda000bf01070 */
[----:B------:R-:W-:Y:S05]  /*1620*/  @!P0 BRA `(.L_x_223) ;  /* 0xfffffffc00608947 */ /* 0x000fea000383ffff */
.L_x_221:
[----:B------:R-:W-:Y:S01]  /*1630*/  IADD3 R3, PT, PT, R4, -UR4, RZ ;  /* 0x8000000404037c10 */ /* 0x000fe2000fffe0ff */
[----:B------:R-:W-:Y:S03]  /*1640*/  BSSY.RECONVERGENT B1, `(.L_x_222) ;  /* 0x00000a3000017945 */ /* 0x000fe60003800200 */
[----:B------:R-:W-:-:S04]  /*1650*/  ISETP.GE.AND P0, PT, R0, R3, PT ;  /* 0x000000030000720c */ /* 0x000fc80003f06270 */
[----:B------:R-:W-:-:S13]  /*1660*/  ISETP.LE.U32.OR P0, PT, R4, UR4, P0 ;  /* 0x0000000404007c0c */ /* 0x000fda0008703470 */
[----:B------:R-:W-:Y:S05]  /*1670*/  @P0 BRA `(.L_x_224) ;  /* 0x00000008007c0947 */ /* 0x000fea0003800000 */
[-C--:B------:R-:W-:Y:S01]  /*1680*/  LOP3.LUT R3, RZ, R0.reuse, RZ, 0x33, !PT ;  /* 0x00000000ff037212 */ /* 0x080fe200078e33ff */
[----:B------:R-:W-:Y:S01]  /*1690*/  BSSY.RECONVERGENT B2, `(.L_x_225) ;  /* 0x0000052000027945 */ /* 0x000fe20003800200 */
[----:B------:R-:W-:Y:S02]  /*16a0*/  MOV R6, R0 ;  /* 0x0000000000067202 */ /* 0x000fe40000000f00 */
[----:B------:R-:W-:-:S04]  /*16b0*/  IADD3 R3, PT, PT, R4, -UR4, R3 ;  /* 0x8000000404037c10 */ /* 0x000fc8000fffe003 */
[C---:B------:R-:W-:Y:S02]  /*16c0*/  ISETP.GE.U32.AND P0, PT, R3.reuse, 0x1e00, PT ;  /* 0x00001e000300780c */ /* 0x040fe40003f06070 */
[----:B------:R-:W-:-:S04]  /*16d0*/  LEA.HI R3, R3, 0x1, RZ, 0x17 ;  /* 0x0000000103037811 */ /* 0x000fc800078fb8ff */
[----:B------:R-:W-:-:S07]  /*16e0*/  LOP3.LUT R4, R3, 0xf, RZ, 0xc0, !PT ;  /* 0x0000000f03047812 */ /* 0x000fce00078ec0ff */
[----:B------:R-:W-:Y:S05]  /*16f0*/  @!P0 BRA `(.L_x_226) ;  /* 0x00000004002c8947 */ /* 0x000fea0003800000 */
[----:B------:R-:W-:Y:S01]  /*1700*/  LOP3.LUT R7, R3, 0xfffff0, RZ, 0xc0, !PT ;  /* 0x00fffff003077812 */ /* 0x000fe200078ec0ff */
[----:B------:R-:W-:Y:S01]  /*1710*/  BSSY.RECONVERGENT B3, `(.L_x_227) ;  /* 0x0000048000037945 */ /* 0x000fe20003800200 */
[C---:B------:R-:W-:Y:S02]  /*1720*/  LOP3.LUT R6, R0.reuse, 0x1000, RZ, 0xfc, !PT ;  /* 0x0000100000067812 */ /* 0x040fe400078efcff */
[----:B------:R-:W-:Y:S02]  /*1730*/  IADD3 R2, PT, PT, R0, UR4, RZ ;  /* 0x0000000400027c10 */ /* 0x000fe4000fffe0ff */
[----:B------:R-:W-:-:S07]  /*1740*/  IADD3 R7, PT, PT, -R7, RZ, RZ ;  /* 0x000000ff07077210 */ /* 0x000fce0007ffe1ff */
.L_x_228:
[C---:B------:R-:W-:Y:S01]  /*1750*/  IADD3 R19, PT, PT, R2.reuse, 0x200, RZ ;  /* 0x0000020002137810 */ /* 0x040fe20007ffe0ff */
[C---:B------:R-:W-:Y:S01]  /*1760*/  IMAD.WIDE.U32 R14, R2.reuse, 0x4, R12 ;  /* 0x00000004020e7825 */ /* 0x040fe200078e000c */
[----:B------:R-:W-:-:S03]  /*1770*/  IADD3 R11, PT, PT, R2, 0x400, RZ ;  /* 0x00000400020b7810 */ /* 0x000fc60007ffe0ff */
[--C-:B------:R-:W-:Y:S01]  /*1780*/  IMAD.WIDE.U32 R18, R19, 0x4, R12.reuse ;  /* 0x0000000413127825 */ /* 0x100fe200078e000c */
[----:B------:R0:W2:Y:S01]  /*1790*/  LDG.E R8, desc[UR6][R14.64] ;  /* 0x000000060e087981 */ /* 0x0000a2000c1e1900 */
[C---:B------:R-:W-:Y:S02]  /*17a0*/  IADD3 R21, PT, PT, R2.reuse, 0x600, RZ ;  /* 0x0000060002157810 */ /* 0x040fe40007ffe0ff */
[--C-:B------:R-:W-:Y:S01]  /*17b0*/  IMAD.WIDE.U32 R10, R11, 0x4, R12.reuse ;  /* 0x000000040b0a7825 */ /* 0x100fe200078e000c */
[----:B------:R1:W3:Y:S01]  /*17c0*/  LDG.E R9, desc[UR6][R18.64] ;  /* 0x0000000612097981 */ /* 0x0002e2000c1e1900 */
[C---:B------:R-:W-:Y:S02]  /*17d0*/  IADD3 R17, PT, PT, R2.reuse, 0x800, RZ ;  /* 0x0000080002117810 */ /* 0x040fe40007ffe0ff */
[--C-:B------:R-:W-:Y:S02]  /*17e0*/  IMAD.WIDE.U32 R20, R21, 0x4, R12.reuse ;  /* 0x0000000415147825 */ /* 0x100fe400078e000c */
[----:B------:R4:W5:Y:S01]  /*17f0*/  LDG.E R10, desc[UR6][R10.64] ;  /* 0x000000060a0a7981 */ /* 0x000962000c1e1900 */
[----:B------:R-:W-:Y:S01]  /*1800*/  IADD3 R29, PT, PT, R2, 0xa00, RZ ;  /* 0x00000a00021d7810 */ /* 0x000fe20007ffe0ff */
[----:B------:R-:W-:-:S02]  /*1810*/  IMAD.WIDE.U32 R16, R17, 0x4, R12 ;  /* 0x0000000411107825 */ /* 0x000fc400078e000c */
[----:B------:R4:W5:Y:S01]  /*1820*/  LDG.E R27, desc[UR6][R20.64] ;  /* 0x00000006141b7981 */ /* 0x000962000c1e1900 */
[C---:B------:R-:W-:Y:S01]  /*1830*/  IADD3 R23, PT, PT, R2.reuse, 0xc00, RZ ;  /* 0x00000c0002177810 */ /* 0x040fe20007ffe0ff */
[--C-:B------:R-:W-:Y:S02]  /*1840*/  IMAD.WIDE.U32 R28, R29, 0x4, R12.reuse ;  /* 0x000000041d1c7825 */ /* 0x100fe400078e000c */
[----:B------:R-:W5:Y:S01]  /*1850*/  LDG.E R26, desc[UR6][R16.64] ;  /* 0x00000006101a7981 */ /* 0x000f62000c1e1900 */
[C---:B------:R-:W-:Y:S01]  /*1860*/  IADD3 R22, PT, PT, R2.reuse, 0xe00, RZ ;  /* 0x00000e0002167810 */ /* 0x040fe20007ffe0ff */
[--C-:B0-----:R-:W-:Y:S02]  /*1870*/  IMAD.WIDE.U32 R14, R23, 0x4, R12.reuse ;  /* 0x00000004170e7825 */ /* 0x101fe400078e000c */
[----:B------:R0:W5:Y:S01]  /*1880*/  LDG.E R25, desc[UR6][R28.64] ;  /* 0x000000061c197981 */ /* 0x000162000c1e1900 */
[----:B------:R-:W-:Y:S01]  /*1890*/  IADD3 R23, PT, PT, R2, 0x1000, RZ ;  /* 0x0000100002177810 */ /* 0x000fe20007ffe0ff */
[----:B-1----:R-:W-:-:S02]  /*18a0*/  IMAD.WIDE.U32 R18, R22, 0x4, R12 ;  /* 0x0000000416127825 */ /* 0x002fc400078e000c */
[----:B------:R1:W5:Y:S01]  /*18b0*/  LDG.E R24, desc[UR6][R14.64] ;  /* 0x000000060e187981 */ /* 0x000362000c1e1900 */
[C---:B----4-:R-:W-:Y:S01]  /*18c0*/  IADD3 R11, PT, PT, R2.reuse, 0x1200, RZ ;  /* 0x00001200020b7810 */ /* 0x050fe20007ffe0ff */
[--C-:B------:R-:W-:Y:S02]  /*18d0*/  IMAD.WIDE.U32 R20, R23, 0x4, R12.reuse ;  /* 0x0000000417147825 */ /* 0x100fe400078e000c */
[----:B------:R4:W5:Y:S01]  /*18e0*/  LDG.E R23, desc[UR6][R18.64] ;  /* 0x0000000612177981 */ /* 0x000962000c1e1900 */
[C---:B0-----:R-:W-:Y:S01]  /*18f0*/  IADD3 R29, PT, PT, R2.reuse, 0x1400, RZ ;  /* 0x00001400021d7810 */ /* 0x041fe20007ffe0ff */
[--C-:B------:R-:W-:Y:S02]  /*1900*/  IMAD.WIDE.U32 R16, R11, 0x4, R12.reuse ;  /* 0x000000040b107825 */ /* 0x100fe400078e000c */
[----:B------:R-:W5:Y:S01]  /*1910*/  LDG.E R22, desc[UR6][R20.64] ;  /* 0x0000000614167981 */ /* 0x000f62000c1e1900 */
[----:B-1----:R-:W-:Y:S01]  /*1920*/  IADD3 R15, PT, PT, R2, 0x1600, RZ ;  /* 0x00001600020f7810 */ /* 0x002fe20007ffe0ff */
[----:B------:R-:W-:-:S02]  /*1930*/  IMAD.WIDE.U32 R28, R29, 0x4, R12 ;  /* 0x000000041d1c7825 */ /* 0x000fc400078e000c */
[----:B------:R0:W5:Y:S01]  /*1940*/  LDG.E R11, desc[UR6][R16.64] ;  /* 0x00000006100b7981 */ /* 0x000162000c1e1900 */
[C---:B----4-:R-:W-:Y:S01]  /*1950*/  IADD3 R19, PT, PT, R2.reuse, 0x1800, RZ ;  /* 0x0000180002137810 */ /* 0x050fe20007ffe0ff */
[--C-:B------:R-:W-:Y:S02]  /*1960*/  IMAD.WIDE.U32 R14, R15, 0x4, R12.reuse ;  /* 0x000000040f0e7825 */ /* 0x100fe400078e000c */
[----:B------:R-:W4:Y:S02]  /*1970*/  LDG.E R28, desc[UR6][R28.64] ;  /* 0x000000061c1c7981 */ /* 0x000f24000c1e1900 */
[----:B------:R-:W-:Y:S01]  /*1980*/  IMAD.WIDE.U32 R18, R19, 0x4, R12 ;  /* 0x0000000413127825 */ /* 0x000fe200078e000c */
[C---:B0-----:R-:W-:Y:S02]  /*1990*/  IADD3 R17, PT, PT, R2.reuse, 0x1a00, RZ ;  /* 0x00001a0002117810 */ /* 0x041fe40007ffe0ff */
[----:B------:R-:W-:-:S03]  /*19a0*/  IADD3 R21, PT, PT, R2, 0x1c00, RZ ;  /* 0x00001c0002157810 */ /* 0x000fc60007ffe0ff */
[----:B------:R-:W4:Y:S04]  /*19b0*/  LDG.E R18, desc[UR6][R18.64] ;  /* 0x0000000612127981 */ /* 0x000f28000c1e1900 */
[----:B------:R0:W4:Y:S01]  /*19c0*/  LDG.E R29, desc[UR6][R14.64] ;  /* 0x000000060e1d7981 */ /* 0x000122000c1e1900 */
[----:B------:R-:W-:Y:S01]  /*19d0*/  IADD3 R20, PT, PT, R2, 0x1e00, RZ ;  /* 0x00001e0002147810 */ /* 0x000fe20007ffe0ff */
[----:B0-----:R-:W-:-:S04]  /*19e0*/  IMAD.WIDE.U32 R14, R17, 0x4, R12 ;  /* 0x00000004110e7825 */ /* 0x001fc800078e000c */
[--C-:B------:R-:W-:Y:S02]  /*19f0*/  IMAD.WIDE.U32 R16, R21, 0x4, R12.reuse ;  /* 0x0000000415107825 */ /* 0x100fe400078e000c */
[----:B------:R-:W4:Y:S02]  /*1a00*/  LDG.E R14, desc[UR6][R14.64] ;  /* 0x000000060e0e7981 */ /* 0x000f24000c1e1900 */
[----:B------:R-:W-:Y:S02]  /*1a10*/  IMAD.WIDE.U32 R20, R20, 0x4, R12 ;  /* 0x0000000414147825 */ /* 0x000fe400078e000c */
[----:B------:R-:W4:Y:S04]  /*1a20*/  LDG.E R16, desc[UR6][R16.64] ;  /* 0x0000000610107981 */ /* 0x000f28000c1e1900 */
[----:B------:R-:W4:Y:S01]  /*1a30*/  LDG.E R20, desc[UR6][R20.64] ;  /* 0x0000000614147981 */ /* 0x000f22000c1e1900 */
[----:B------:R-:W-:-:S04]  /*1a40*/  IADD3 R7, PT, PT, R7, 0x10, RZ ;  /* 0x0000001007077810 */ /* 0x000fc80007ffe0ff */
[----:B------:R-:W-:Y:S02]  /*1a50*/  ISETP.NE.AND P0, PT, R7, RZ, PT ;  /* 0x000000ff0700720c */ /* 0x000fe40003f05270 */
[----:B------:R-:W-:Y:S02]  /*1a60*/  IADD3 R6, PT, PT, R6, 0x2000, RZ ;  /* 0x0000200006067810 */ /* 0x000fe40007ffe0ff */
[----:B------:R-:W-:Y:S01]  /*1a70*/  IADD3 R2, PT, PT, R2, 0x2000, RZ ;  /* 0x0000200002027810 */ /* 0x000fe20007ffe0ff */
[----:B--2---:R-:W-:-:S04]  /*1a80*/  FADD R8, R8, R5 ;  /* 0x0000000508087221 */ /* 0x004fc80000000000 */
[----:B---3--:R-:W-:-:S04]  /*1a90*/  FADD R9, R8, R9 ;  /* 0x0000000908097221 */ /* 0x008fc80000000000 */
        /* <DEDUP_REMOVED lines=8> */
[----:B----4-:R-:W-:-:S04]  /*1b20*/  FADD R28, R11, R28 ;  /* 0x0000001c0b1c7221 */ /* 0x010fc80000000000 */
[----:B------:R-:W-:-:S04]  /*1b30*/  FADD R29, R28, R29 ;  /* 0x0000001d1c1d7221 */ /* 0x000fc80000000000 */
[----:B------:R-:W-:-:S04]  /*1b40*/  FADD R29, R29, R18 ;  /* 0x000000121d1d7221 */ /* 0x000fc80000000000 */
[----:B------:R-:W-:-:S04]  /*1b50*/  FADD R29, R29, R14 ;  /* 0x0000000e1d1d7221 */ /* 0x000fc80000000000 */
[----:B------:R-:W-:-:S04]  /*1b60*/  FADD R29, R29, R16 ;  /* 0x000000101d1d7221 */ /* 0x000fc80000000000 */
[----:B------:R-:W-:Y:S01]  /*1b70*/  FADD R5, R29, R20 ;  /* 0x000000141d057221 */ /* 0x000fe20000000000 */
[----:B------:R-:W-:Y:S06]  /*1b80*/  @P0 BRA `(.L_x_228) ;  /* 0xfffffff800f00947 */ /* 0x000fec000383ffff */
[----:B------:R-:W-:Y:S05]  /*1b90*/  BSYNC.RECONVERGENT B3 ;  /* 0x0000000000037941 */ /* 0x000fea0003800200 */
.L_x_227:
[----:B------:R-:W-:-:S07]  /*1ba0*/  IADD3 R6, PT, PT, R6, -0x1000, RZ ;  /* 0xfffff00006067810 */ /* 0x000fce0007ffe0ff */
.L_x_226:
[----:B------:R-:W-:Y:S05]  /*1bb0*/  BSYNC.RECONVERGENT B2 ;  /* 0x0000000000027941 */ /* 0x000fea0003800200 */
.L_x_225:
[----:B------:R-:W-:-:S13]  /*1bc0*/  ISETP.NE.AND P0, PT, R4, RZ, PT ;  /* 0x000000ff0400720c */ /* 0x000fda0003f05270 */
[----:B------:R-:W-:Y:S05]  /*1bd0*/  @!P0 BRA `(.L_x_224) ;  /* 0x0000000400248947 */ /* 0x000fea0003800000 */
[----:B------:R-:W-:Y:S01]  /*1be0*/  ISETP.GE.U32.AND P0, PT, R4, 0x8, PT ;  /* 0x000000080400780c */ /* 0x000fe20003f06070 */
[----:B------:R-:W-:Y:S01]  /*1bf0*/  BSSY.RECONVERGENT B2, `(.L_x_229) ;  /* 0x0000025000027945 */ /* 0x000fe20003800200 */
[----:B------:R-:W-:-:S04]  /*1c00*/  LOP3.LUT R22, R3, 0x7, RZ, 0xc0, !PT ;  /* 0x0000000703167812 */ /* 0x000fc800078ec0ff */
[----:B------:R-:W-:-:S07]  /*1c10*/  ISETP.NE.AND P1, PT, R22, RZ, PT ;  /* 0x000000ff1600720c */ /* 0x000fce0003f25270 */
[----:B------:R-:W-:Y:S06]  /*1c20*/  @!P0 BRA `(.L_x_230) ;  /* 0x0000000000848947 */ /* 0x000fec0003800000 */
[----:B------:R-:W-:-:S04]  /*1c30*/  IADD3 R7, PT, PT, R6, UR4, RZ ;  /* 0x0000000406077c10 */ /* 0x000fc8000fffe0ff */
        /* <DEDUP_REMOVED lines=32> */
.L_x_230:
[----:B------:R-:W-:Y:S05]  /*1e40*/  BSYNC.RECONVERGENT B2 ;  /* 0x0000000000027941 */ /* 0x000fea0003800200 */
.L_x_229:
        /* <DEDUP_REMOVED lines=23> */
.L_x_232:
[----:B------:R-:W-:Y:S05]  /*1fc0*/  BSYNC.RECONVERGENT B2 ;  /* 0x0000000000027941 */ /* 0x000fea0003800200 */
.L_x_231:
[----:B------:R-:W-:Y:S05]  /*1fd0*/  @!P1 BRA `(.L_x_224) ;  /* 0x0000000000249947 */ /* 0x000fea0003800000 */
[----:B------:R-:W-:Y:S02]  /*1fe0*/  IADD3 R7, PT, PT, R6, UR4, RZ ;  /* 0x0000000406077c10 */ /* 0x000fe4000fffe0ff */
[----:B------:R-:W-:-:S07]  /*1ff0*/  IADD3 R4, PT, PT, -R4, RZ, RZ ;  /* 0x000000ff04047210 */ /* 0x000fce0007ffe1ff */
.L_x_233:
[----:B------:R-:W-:-:S06]  /*2000*/  IMAD.WIDE.U32 R2, R7, 0x4, R12 ;  /* 0x0000000407027825 */ /* 0x000fcc00078e000c */
[----:B------:R-:W2:Y:S01]  /*2010*/  LDG.E R2, desc[UR6][R2.64] ;  /* 0x0000000602027981 */ /* 0x000ea2000c1e1900 */
[----:B------:R-:W-:Y:S02]  /*2020*/  IADD3 R4, PT, PT, R4, 0x1, RZ ;  /* 0x0000000104047810 */ /* 0x000fe40007ffe0ff */
[----:B------:R-:W-:Y:S02]  /*2030*/  IADD3 R7, PT, PT, R7, 0x200, RZ ;  /* 0x0000020007077810 */ /* 0x000fe40007ffe0ff */
[----:B------:R-:W-:Y:S01]  /*2040*/  ISETP.NE.AND P0, PT, R4, RZ, PT ;  /* 0x000000ff0400720c */ /* 0x000fe20003f05270 */
[----:B--2---:R-:W-:-:S12]  /*2050*/  FADD R5, R2, R5 ;  /* 0x0000000502057221 */ /* 0x004fd80000000000 */
[----:B------:R-:W-:Y:S05]  /*2060*/  @P0 BRA `(.L_x_233) ;  /* 0xfffffffc00e40947 */ /* 0x000fea000383ffff */
.L_x_224:
[----:B------:R-:W-:Y:S05]  /*2070*/  BSYNC.RECONVERGENT B1 ;  /* 0x0000000000017941 */ /* 0x000fea0003800200 */
.L_x_222:
        /* <DEDUP_REMOVED lines=33> */
[----:B------:R-:W3:Y:S04]  /*2290*/  LDS.128 R8, [UR4+0x30] ;  /* 0x00003004ff087984 */ /* 0x000ee80008000c00 */
[----:B------:R-:W4:Y:S01]  /*22a0*/  LDS.128 R16, [UR4+0x40] ;  /* 0x00004004ff107984 */ /* 0x000f220008000c00 */
[----:B0-----:R-:W-:-:S04]  /*22b0*/  FADD R5, R0, R5 ;  /* 0x0000000500057221 */ /* 0x001fc80000000000 */
        /* <DEDUP_REMOVED lines=13> */
[----:B------:R-:W-:-:S07]  /*2390*/  FADD R0, R18, R19 ;  /* 0x0000001312007221 */ /* 0x000fce0000000000 */
.L_x_220:
[----:B------:R-:W-:Y:S05]  /*23a0*/  BSYNC.RECONVERGENT B0 ;  /* 0x0000000000007941 */ /* 0x000fea0003800200 */
.L_x_205:
[----:B------:R-:W-:Y:S05]  /*23b0*/  @P0 EXIT ;  /* 0x000000000000094d */ /* 0x000fea0003800000 */
[----:B012---:R-:W0:Y:S01]  /*23c0*/  LDC.64 R2, c[0x0][0x388] ;  /* 0x0000e200ff027b82 */ /* 0x007e220000000a00 */
[----:B------:R-:W1:Y:S02]  /*23d0*/  LDCU UR4, c[0x0][0x398] ;  /* 0x00007300ff0477ac */ /* 0x000e640008000800 */
[----:B-1----:R-:W-:-:S05]  /*23e0*/  FADD R5, R0, UR4 ;  /* 0x0000000400057e21 */ /* 0x002fca0008000000 */
[----:B0-----:R-:W-:Y:S01]  /*23f0*/  STG.E desc[UR6][R2.64], R5 ;  /* 0x0000000502007986 */ /* 0x001fe2000c101906 */
[----:B------:R-:W-:Y:S05]  /*2400*/  EXIT ;  /* 0x000000000000794d */ /* 0x000fea0003800000 */
.L_x_234:
        /* <DEDUP_REMOVED lines=15> */
.L_x_476:


//--------------------- .text._ZN3cub18CUB_300001_SM_10006detail6reduce28DeviceReduceSingleTileKernelINS2_10policy_hubIjyN4cuda3std3__44plusIjEEE10Policy1000EPjSC_iS9_jjNS7_10__identityEEEvT0_T1_T2_T3_T4_T6_ --------------------------
	.section	.text._ZN3cub18CUB_300001_SM_10006detail6reduce28DeviceReduceSingleTileKernelINS2_10policy_hubIjyN4cuda3std3__44plusIjEEE10Policy1000EPjSC_iS9_jjNS7_10__identityEEEvT0_T1_T2_T3_T4_T6_,"ax",@progbits
	.align	128
        .global         _ZN3cub18CUB_300001_SM_10006detail6reduce28DeviceReduceSingleTileKernelINS2_10policy_hubIjyN4cuda3std3__44plusIjEEE10Policy1000EPjSC_iS9_jjNS7_10__identityEEEvT0_T1_T2_T3_T4_T6_
        .type           _ZN3cub18CUB_300001_SM_10006detail6reduce28DeviceReduceSingleTileKernelINS2_10policy_hubIjyN4cuda3std3__44plusIjEEE10Policy1000EPjSC_iS9_jjNS7_10__identityEEEvT0_T1_T2_T3_T4_T6_,@function
        .size           _ZN3cub18CUB_300001_SM_10006detail6reduce28DeviceReduceSingleTileKernelINS2_10policy_hubIjyN4cuda3std3__44plusIjEEE10Policy1000EPjSC_iS9_jjNS7_10__identityEEEvT0_T1_T2_T3_T4_T6_,(.L_x_477 - _ZN3cub18CUB_300001_SM_10006detail6reduce28DeviceReduceSingleTileKernelINS2_10policy_hubIjyN4cuda3std3__44plusIjEEE10Policy1000EPjSC_iS9_jjNS7_10__identityEEEvT0_T1_T2_T3_T4_T6_)
        .other          _ZN3cub18CUB_300001_SM_10006detail6reduce28DeviceReduceSingleTileKernelINS2_10policy_hubIjyN4cuda3std3__44plusIjEEE10Policy1000EPjSC_iS9_jjNS7_10__identityEEEvT0_T1_T2_T3_T4_T6_,@"STO_CUDA_ENTRY STV_DEFAULT"
_ZN3cub18CUB_300001_SM_10006detail6reduce28DeviceReduceSingleTileKernelINS2_10policy_hubIjyN4cuda3std3__44plusIjEEE10Policy1000EPjSC_iS9_jjNS7_10__identityEEEvT0_T1_T2_T3_T4_T6_:
.text._ZN3cub18CUB_300001_SM_10006detail6reduce28DeviceReduceSingleTileKernelINS2_10policy_hubIjyN4cuda3std3__44plusIjEEE10Policy1000EPjSC_iS9_jjNS7_10__identityEEEvT0_T1_T2_T3_T4_T6_:
[----:B------:R-:W-:Y:S01]  /*0000*/  LDC R1, c[0x0][0x37c] ;  /* 0x0000df00ff017b82 */ /* 0x000fe20000000800 */
[----:B------:R-:W0:Y:S01]  /*0010*/  LDCU UR4, c[0x0][0x390] ;  /* 0x00007200ff0477ac */ /* 0x000e220008000800 */
[----:B------:R-:W1:Y:S01]  /*0020*/  LDCU.64 UR6, c[0x0][0x358] ;  /* 0x00006b00ff0677ac */ /* 0x000e620008000a00 */
[----:B0-----:R-:W-:-:S05]  /*0030*/  IMAD.U32 R20, RZ, RZ, UR4 ;  /* 0x00000004ff147e24 */ /* 0x001fca000f8e00ff */
        /* <DEDUP_REMOVED lines=9> */
.L_x_235:
        /* <DEDUP_REMOVED lines=8> */
[----:B------:R-:W-:Y:S01]  /*0150*/  IMAD.MOV.U32 R0, RZ, RZ, RZ ;  /* 0x000000ffff007224 */ /* 0x000fe200078e00ff */
[----:B0-----:R-:W-:Y:S01]  /*0160*/  ISETP.GE.AND P0, PT, R9, R20, PT ;  /* 0x000000140900720c */ /* 0x001fe20003f06270 */
[----:B------:R-:W-:-:S12]  /*0170*/  IMAD.MOV.U32 R11, RZ, RZ, R9 ;  /* 0x000000ffff0b7224 */ /* 0x000fd800078e0009 */
[----:B------:R-:W-:Y:S05]  /*0180*/  @P0 BRA `(.L_x_240) ;  /* 0x0000000000100947 */ /* 0x000fea0003800000 */
[----:B------:R-:W0:Y:S02]  /*0190*/  LDC.64 R2, c[0x0][0x380] ;  /* 0x0000e000ff027b82 */ /* 0x000e240000000a00 */
[----:B0-----:R-:W-:-:S05]  /*01a0*/  IMAD.WIDE.U32 R2, R9, 0x4, R2 ;  /* 0x0000000409027825 */ /* 0x001fca00078e0002 */
[----:B------:R0:W5:Y:S01]  /*01b0*/  LDG.E.CONSTANT R0, desc[UR6][R2.64] ;  /* 0x0000000602007981 */ /* 0x000162000c1e9900 */
[----:B------:R-:W-:-:S07]  /*01c0*/  VIADD R11, R9, 0x100 ;  /* 0x00000100090b7836 */ /* 0x000fce0000000000 */
.L_x_240:
[----:B------:R-:W-:Y:S05]  /*01d0*/  BSYNC.RECONVERGENT B1 ;  /* 0x0000000000017941 */ /* 0x000fea0003800200 */
.L_x_239:
        /* <DEDUP_REMOVED lines=12> */
[----:B------:R-:W-:-:S05]  /*02a0*/  LOP3.LUT R4, R4, 0x3, RZ, 0xc0, !PT ;  /* 0x0000000304047812 */ /* 0x000fca00078ec0ff */
[----:B------:R-:W-:Y:S02]  /*02b0*/  IMAD.MOV R4, RZ, RZ, -R4 ;  /* 0x000000ffff047224 */ /* 0x000fe400078e0a04 */
[----:B0-----:R-:W-:-:S04]  /*02c0*/  IMAD.WIDE.U32 R2, R11, 0x4, R2 ;  /* 0x000000040b027825 */ /* 0x001fc800078e0002 */
[----:B------:R-:W-:-:S07]  /*02d0*/  IMAD.MOV.U32 R5, RZ, RZ, R3 ;  /* 0x000000ffff057224 */ /* 0x000fce00078e0003 */
.L_x_245:
[----:B------:R-:W-:-:S06]  /*02e0*/  IMAD.MOV.U32 R3, RZ, RZ, R5 ;  /* 0x000000ffff037224 */ /* 0x000fcc00078e0005 */
[----:B------:R0:W2:Y:S01]  /*02f0*/  LDG.E.CONSTANT R3, desc[UR6][R2.64] ;  /* 0x0000000602037981 */ /* 0x0000a2000c1e9900 */
[----:B------:R-:W-:Y:S02]  /*0300*/  VIADD R4, R4, 0x1 ;  /* 0x0000000104047836 */ /* 0x000fe40000000000 */
[----:B------:R-:W-:-:S03]  /*0310*/  VIADD R11, R11, 0x100 ;  /* 0x000001000b0b7836 */ /* 0x000fc60000000000 */
[----:B------:R-:W-:Y:S02]  /*0320*/  ISETP.NE.AND P0, PT, R4, RZ, PT ;  /* 0x000000ff0400720c */ /* 0x000fe40003f05270 */
[----:B0-----:R-:W-:-:S05]  /*0330*/  IADD3 R2, P2, PT, R2, 0x400, RZ ;  /* 0x0000040002027810 */ /* 0x001fca0007f5e0ff */
[----:B------:R-:W-:Y:S02]  /*0340*/  IMAD.X R5, RZ, RZ, R5, P2 ;  /* 0x000000ffff057224 */ /* 0x000fe400010e0605 */
[----:B--2--5:R-:W-:-:S04]  /*0350*/  IMAD.IADD R0, R3, 0x1, R0 ;  /* 0x0000000103007824 */ /* 0x024fc800078e0200 */
[----:B------:R-:W-:Y:S05]  /*0360*/  @P0 BRA `(.L_x_245) ;  /* 0xfffffffc00dc0947 */ /* 0x000fea000383ffff */
.L_x_244:
[----:B------:R-:W-:Y:S05]  /*0370*/  BSYNC.RECONVERGENT B2 ;  /* 0x0000000000027941 */ /* 0x000fea0003800200 */
.L_x_243:
[----:B------:R-:W-:Y:S05]  /*0380*/  @!P1 BRA `(.L_x_242) ;  /* 0x0000000400309947 */ /* 0x000fea0003800000 */
[----:B------:R-:W-:Y:S01]  /*0390*/  IMAD.IADD R2, R20, 0x1, -R11 ;  /* 0x0000000114027824 */ /* 0x000fe200078e0a0b */
[----:B------:R-:W-:Y:S01]  /*03a0*/  BSSY.RECONVERGENT B2, `(.L_x_246) ;  /* 0x0000029000027945 */ /* 0x000fe20003800200 */
[----:B------:R-:W-:-:S03]  /*03b0*/  PLOP3.LUT P0, PT, PT, PT, PT, 0x80, 0x8 ;  /* 0x000000000008781c */ /* 0x000fc60003f0f070 */
[----:B------:R-:W-:-:S13]  /*03c0*/  ISETP.GT.AND P1, PT, R2, 0xc00, PT ;  /* 0x00000c000200780c */ /* 0x000fda0003f24270 */
[----:B------:R-:W-:Y:S05]  /*03d0*/  @!P1 BRA `(.L_x_247) ;  /* 0x0000000000949947 */ /* 0x000fea0003800000 */
[----:B------:R-:W-:Y:S01]  /*03e0*/  PLOP3.LUT P0, PT, PT, PT, PT, 0x8, 0x80 ;  /* 0x000000000080781c */ /* 0x000fe20003f0e170 */
[----:B------:R-:W-:-:S12]  /*03f0*/  VIADD R8, R20, 0xfffff400 ;  /* 0xfffff40014087836 */ /* 0x000fd80000000000 */
.L_x_248:
[----:B------:R-:W0:Y:S01]  /*0400*/  LDC.64 R4, c[0x0][0x380] ;  /* 0x0000e000ff047b82 */ /* 0x000e220000000a00 */
[C---:B------:R-:W-:Y:S02]  /*0410*/  VIADD R7, R11.reuse, 0x400 ;  /* 0x000004000b077836 */ /* 0x040fe40000000000 */
[C---:B------:R-:W-:Y:S02]  /*0420*/  VIADD R3, R11.reuse, 0x800 ;  /* 0x000008000b037836 */ /* 0x040fe40000000000 */
[----:B0-----:R-:W-:-:S05]  /*0430*/  IMAD.WIDE R22, R11, 0x4, R4 ;  /* 0x000000040b167825 */ /* 0x001fca00078e0204 */
[----:B------:R-:W2:Y:S01]  /*0440*/  LDG.E.CONSTANT R13, desc[UR6][R22.64] ;  /* 0x00000006160d7981 */ /* 0x000ea2000c1e9900 */
[----:B------:R-:W-:-:S03]  /*0450*/  IMAD.WIDE R6, R7, 0x4, R4 ;  /* 0x0000000407067825 */ /* 0x000fc600078e0204 */
[----:B------:R-:W2:Y:S04]  /*0460*/  LDG.E.CONSTANT R10, desc[UR6][R22.64+0x400] ;  /* 0x00040006160a7981 */ /* 0x000ea8000c1e9900 */
[----:B------:R-:W3:Y:S04]  /*0470*/  LDG.E.CONSTANT R12, desc[UR6][R22.64+0x800] ;  /* 0x00080006160c7981 */ /* 0x000ee8000c1e9900 */
[----:B------:R-:W3:Y:S01]  /*0480*/  LDG.E.CONSTANT R19, desc[UR6][R22.64+0xc00] ;  /* 0x000c000616137981 */ /* 0x000ee2000c1e9900 */
[----:B------:R-:W-:-:S03]  /*0490*/  IMAD.WIDE R2, R3, 0x4, R4 ;  /* 0x0000000403027825 */ /* 0x000fc600078e0204 */
[----:B------:R-:W4:Y:S04]  /*04a0*/  LDG.E.CONSTANT R16, desc[UR6][R6.64] ;  /* 0x0000000606107981 */ /* 0x000f28000c1e9900 */
[----:B------:R-:W4:Y:S01]  /*04b0*/  LDG.E.CONSTANT R15, desc[UR6][R6.64+0x400] ;  /* 0x00040006060f7981 */ /* 0x000f22000c1e9900 */
[----:B------:R-:W-:-:S03]  /*04c0*/  VIADD R25, R11, 0xc00 ;  /* 0x00000c000b197836 */ /* 0x000fc60000000000 */
[----:B------:R-:W4:Y:S04]  /*04d0*/  LDG.E.CONSTANT R14, desc[UR6][R6.64+0x800] ;  /* 0x00080006060e7981 */ /* 0x000f28000c1e9900 */
[----:B------:R-:W4:Y:S01]  /*04e0*/  LDG.E.CONSTANT R21, desc[UR6][R6.64+0xc00] ;  /* 0x000c000606157981 */ /* 0x000f22000c1e9900 */
[----:B------:R-:W-:-:S03]  /*04f0*/  IMAD.WIDE R4, R25, 0x4, R4 ;  /* 0x0000000419047825 */ /* 0x000fc600078e0204 */
[----:B------:R-:W4:Y:S04]  /*0500*/  LDG.E.CONSTANT R18, desc[UR6][R2.64] ;  /* 0x0000000602127981 */ /* 0x000f28000c1e9900 */
[----:B------:R-:W4:Y:S04]  /*0510*/  LDG.E.CONSTANT R17, desc[UR6][R2.64+0x400] ;  /* 0x0004000602117981 */ /* 0x000f28000c1e9900 */
[----:B------:R-:W4:Y:S04]  /*0520*/  LDG.E.CONSTANT R23, desc[UR6][R2.64+0x800] ;  /* 0x0008000602177981 */ /* 0x000f28000c1e9900 */
[----:B------:R-:W4:Y:S04]  /*0530*/  LDG.E.CONSTANT R24, desc[UR6][R2.64+0xc00] ;  /* 0x000c000602187981 */ /* 0x000f28000c1e9900 */
[----:B------:R-:W4:Y:S04]  /*0540*/  LDG.E.CONSTANT R25, desc[UR6][R4.64] ;  /* 0x0000000604197981 */ /* 0x000f28000c1e9900 */
[----:B------:R-:W4:Y:S04]  /*0550*/  LDG.E.CONSTANT R26, desc[UR6][R4.64+0x400] ;  /* 0x00040006041a7981 */ /* 0x000f28000c1e9900 */
[----:B------:R-:W4:Y:S04]  /*0560*/  LDG.E.CONSTANT R22, desc[UR6][R4.64+0x800] ;  /* 0x0008000604167981 */ /* 0x000f28000c1e9900 */
[----:B------:R-:W4:Y:S01]  /*0570*/  LDG.E.CONSTANT R27, desc[UR6][R4.64+0xc00] ;  /* 0x000c0006041b7981 */ /* 0x000f22000c1e9900 */
[----:B------:R-:W-:-:S05]  /*0580*/  VIADD R11, R11, 0x1000 ;  /* 0x000010000b0b7836 */ /* 0x000fca0000000000 */
[----:B------:R-:W-:Y:S02]  /*0590*/  ISETP.GE.AND P1, PT, R11, R8, PT ;  /* 0x000000080b00720c */ /* 0x000fe40003f26270 */
[----:B--2--5:R-:W-:-:S04]  /*05a0*/  IADD3 R10, PT, PT, R10, R13, R0 ;  /* 0x0000000d0a0a7210 */ /* 0x024fc80007ffe000 */
[----:B---3--:R-:W-:-:S04]  /*05b0*/  IADD3 R10, PT, PT, R19, R12, R10 ;  /* 0x0000000c130a7210 */ /* 0x008fc80007ffe00a */
[----:B----4-:R-:W-:-:S04]  /*05c0*/  IADD3 R10, PT, PT, R15, R16, R10 ;  /* 0x000000100f0a7210 */ /* 0x010fc80007ffe00a */
[----:B------:R-:W-:-:S04]  /*05d0*/  IADD3 R10, PT, PT, R21, R14, R10 ;  /* 0x0000000e150a7210 */ /* 0x000fc80007ffe00a */
[----:B------:R-:W-:-:S04]  /*05e0*/  IADD3 R10, PT, PT, R17, R18, R10 ;  /* 0x00000012110a7210 */ /* 0x000fc80007ffe00a */
[----:B------:R-:W-:-:S04]  /*05f0*/  IADD3 R10, PT, PT, R24, R23, R10 ;  /* 0x00000017180a7210 */ /* 0x000fc80007ffe00a */
[----:B------:R-:W-:-:S04]  /*0600*/  IADD3 R25, PT, PT, R26, R25, R10 ;  /* 0x000000191a197210 */ /* 0x000fc80007ffe00a */
[----:B------:R-:W-:Y:S01]  /*0610*/  IADD3 R0, PT, PT, R27, R22, R25 ;  /* 0x000000161b007210 */ /* 0x000fe20007ffe019 */
[----:B------:R-:W-:Y:S06]  /*0620*/  @!P1 BRA `(.L_x_248) ;  /* 0xfffffffc00749947 */ /* 0x000fec000383ffff */
.L_x_247:
[----:B------:R-:W-:Y:S05]  /*0630*/  BSYNC.RECONVERGENT B2 ;  /* 0x0000000000027941 */ /* 0x000fea0003800200 */
.L_x_246:
[----:B------:R-:W-:Y:S01]  /*0640*/  IMAD.IADD R2, R20, 0x1, -R11 ;  /* 0x0000000114027824 */ /* 0x000fe200078e0a0b */
[----:B------:R-:W-:Y:S04]  /*0650*/  BSSY.RECONVERGENT B2, `(.L_x_249) ;  /* 0x0000015000027945 */ /* 0x000fe80003800200 */
[----:B------:R-:W-:-:S13]  /*0660*/  ISETP.GT.AND P1, PT, R2, 0x400, PT ;  /* 0x000004000200780c */ /* 0x000fda0003f24270 */
[----:B------:R-:W-:Y:S05]  /*0670*/  @!P1 BRA `(.L_x_250) ;  /* 0x0000000000489947 */ /* 0x000fea0003800000 */
[----:B------:R-:W0:Y:S01]  /*0680*/  LDC.64 R4, c[0x0][0x380] ;  /* 0x0000e000ff047b82 */ /* 0x000e220000000a00 */
[C---:B------:R-:W-:Y:S02]  /*0690*/  VIADD R13, R11.reuse, 0x400 ;  /* 0x000004000b0d7836 */ /* 0x040fe40000000000 */
[----:B0-----:R-:W-:-:S05]  /*06a0*/  IMAD.WIDE R2, R11, 0x4, R4 ;  /* 0x000000040b027825 */ /* 0x001fca00078e0204 */
[----:B------:R-:W2:Y:S01]  /*06b0*/  LDG.E.CONSTANT R7, desc[UR6][R2.64] ;  /* 0x0000000602077981 */ /* 0x000ea2000c1e9900 */
[----:B------:R-:W-:-:S03]  /*06c0*/  IMAD.WIDE R4, R13, 0x4, R4 ;  /* 0x000000040d047825 */ /* 0x000fc600078e0204 */
[----:B------:R-:W2:Y:S04]  /*06d0*/  LDG.E.CONSTANT R6, desc[UR6][R2.64+0x400] ;  /* 0x0004000602067981 */ /* 0x000ea8000c1e9900 */
[----:B------:R-:W3:Y:S04]  /*06e0*/  LDG.E.CONSTANT R13, desc[UR6][R2.64+0x800] ;  /* 0x00080006020d7981 */ /* 0x000ee8000c1e9900 */
[----:B------:R-:W3:Y:S04]  /*06f0*/  LDG.E.CONSTANT R8, desc[UR6][R2.64+0xc00] ;  /* 0x000c000602087981 */ /* 0x000ee8000c1e9900 */
[----:B------:R-:W4:Y:S04]  /*0700*/  LDG.E.CONSTANT R15, desc[UR6][R4.64] ;  /* 0x00000006040f7981 */ /* 0x000f28000c1e9900 */
[----:B------:R-:W4:Y:S04]  /*0710*/  LDG.E.CONSTANT R10, desc[UR6][R4.64+0x400] ;  /* 0x00040006040a7981 */ /* 0x000f28000c1e9900 */
[----:B------:R-:W4:Y:S04]  /*0720*/  LDG.E.CONSTANT R17, desc[UR6][R4.64+0x800] ;  /* 0x0008000604117981 */ /* 0x000f28000c1e9900 */
[----:B------:R-:W4:Y:S01]  /*0730*/  LDG.E.CONSTANT R12, desc[UR6][R4.64+0xc00] ;  /* 0x000c0006040c7981 */ /* 0x000f22000c1e9900 */
[----:B------:R-:W-:Y:S01]  /*0740*/  PLOP3.LUT P0, PT, PT, PT, PT, 0x8, 0x80 ;  /* 0x000000000080781c */ /* 0x000fe20003f0e170 */
[----:B------:R-:W-:Y:S01]  /*0750*/  VIADD R11, R11, 0x800 ;  /* 0x000008000b0b7836 */ /* 0x000fe20000000000 */
[----:B--2--5:R-:W-:-:S04]  /*0760*/  IADD3 R6, PT, PT, R6, R7, R0 ;  /* 0x0000000706067210 */ /* 0x024fc80007ffe000 */
[----:B---3--:R-:W-:-:S04]  /*0770*/  IADD3 R6, PT, PT, R8, R13, R6 ;  /* 0x0000000d08067210 */ /* 0x008fc80007ffe006 */
[----:B----4-:R-:W-:-:S04]  /*0780*/  IADD3 R6, PT, PT, R10, R15, R6 ;  /* 0x0000000f0a067210 */ /* 0x010fc80007ffe006 */
[----:B------:R-:W-:-:S07]  /*0790*/  IADD3 R0, PT, PT, R12, R17, R6 ;  /* 0x000000110c007210 */ /* 0x000fce0007ffe006 */
.L_x_250:
[----:B------:R-:W-:Y:S05]  /*07a0*/  BSYNC.RECONVERGENT B2 ;  /* 0x0000000000027941 */ /* 0x000fea0003800200 */
.L_x_249:
[----:B------:R-:W-:-:S13]  /*07b0*/  ISETP.LT.OR P0, PT, R11, R20, P0 ;  /* 0x000000140b00720c */ /* 0x000fda0000701670 */
[----:B------:R-:W-:Y:S05]  /*07c0*/  @!P0 BRA `(.L_x_242) ;  /* 0x0000000000208947 */ /* 0x000fea0003800000 */
[----:B------:R-:W0:Y:S02]  /*07d0*/  LDC.64 R2, c[0x0][0x380] ;  /* 0x0000e000ff027b82 */ /* 0x000e240000000a00 */
[----:B0-----:R-:W-:-:S05]  /*07e0*/  IMAD.WIDE R2, R11, 0x4, R2 ;  /* 0x000000040b027825 */ /* 0x001fca00078e0202 */
[----:B------:R-:W2:Y:S04]  /*07f0*/  LDG.E.CONSTANT R5, desc[UR6][R2.64] ;  /* 0x0000000602057981 */ /* 0x000ea8000c1e9900 */
[----:B------:R-:W2:Y:S04]  /*0800*/  LDG.E.CONSTANT R4, desc[UR6][R2.64+0x400] ;  /* 0x0004000602047981 */ /* 0x000ea8000c1e9900 */
[----:B------:R-:W3:Y:S04]  /*0810*/  LDG.E.CONSTANT R7, desc[UR6][R2.64+0x800] ;  /* 0x0008000602077981 */ /* 0x000ee8000c1e9900 */
[----:B------:R-:W3:Y:S01]  /*0820*/  LDG.E.CONSTANT R6, desc[UR6][R2.64+0xc00] ;  /* 0x000c000602067981 */ /* 0x000ee2000c1e9900 */
[----:B--2--5:R-:W-:-:S04]  /*0830*/  IADD3 R0, PT, PT, R4, R5, R0 ;  /* 0x0000000504007210 */ /* 0x024fc80007ffe000 */
[----:B---3--:R-:W-:-:S07]  /*0840*/  IADD3 R0, PT, PT, R6, R7, R0 ;  /* 0x0000000706007210 */ /* 0x008fce0007ffe000 */
.L_x_242:
[----:B------:R-:W-:Y:S05]  /*0850*/  BSYNC.RECONVERGENT B1 ;  /* 0x0000000000017941 */ /* 0x000fea0003800200 */
.L_x_241:
[----:B------:R-:W-:-:S13]  /*0860*/  ISETP.GE.AND P0, PT, R20, 0x100, PT ;  /* 0x000001001400780c */ /* 0x000fda0003f06270 */
[----:B------:R-:W-:Y:S05]  /*0870*/  @!P0 BRA `(.L_x_251) ;  /* 0x0000000000ac8947 */ /* 0x000fea0003800000 */
[----:B------:R-:W1:Y:S01]  /*0880*/  S2R R6, SR_LANEID ;  /* 0x0000000000067919 */ /* 0x000e620000000000 */
[----:B0----5:R-:W0:Y:S01]  /*0890*/  SHFL.DOWN PT, R2, R0, 0x1, 0x1f ;  /* 0x08201f0000027f89 */ /* 0x021e2200000e0000 */
[C---:B-1----:R-:W-:Y:S02]  /*08a0*/  ISETP.GT.AND P0, PT, R6.reuse, 0x1e, PT ;  /* 0x0000001e0600780c */ /* 0x042fe40003f04270 */
[----:B------:R-:W-:Y:S02]  /*08b0*/  ISETP.NE.AND P1, PT, R6, RZ, PT ;  /* 0x000000ff0600720c */ /* 0x000fe40003f25270 */
[----:B0-----:R-:W-:Y:S02]  /*08c0*/  SEL R3, R2, RZ, !P0 ;  /* 0x000000ff02037207 */ /* 0x001fe40004000000 */
[----:B------:R-:W-:-:S03]  /*08d0*/  ISETP.GT.AND P0, PT, R6, 0x1d, PT ;  /* 0x0000001d0600780c */ /* 0x000fc60003f04270 */
[----:B------:R-:W-:-:S05]  /*08e0*/  IMAD.IADD R3, R3, 0x1, R0 ;  /* 0x0000000103037824 */ /* 0x000fca00078e0200 */
[----:B------:R-:W0:Y:S01]  /*08f0*/  SHFL.DOWN PT, R2, R3, 0x2, 0x1f ;  /* 0x08401f0003027f89 */ /* 0x000e2200000e0000 */
[----:B------:R-:W1:Y:S01]  /*0900*/  @!P1 S2R R7, SR_CgaCtaId ;  /* 0x0000000000079919 */ /* 0x000e620000008800 */
[----:B0-----:R-:W-:Y:S02]  /*0910*/  SEL R2, R2, RZ, !P0 ;  /* 0x000000ff02027207 */ /* 0x001fe40004000000 */
[----:B------:R-:W-:-:S03]  /*0920*/  ISETP.GT.AND P0, PT, R6, 0x1b, PT ;  /* 0x0000001b0600780c */ /* 0x000fc60003f04270 */
[----:B------:R-:W-:-:S05]  /*0930*/  IMAD.IADD R2, R3, 0x1, R2 ;  /* 0x0000000103027824 */ /* 0x000fca00078e0202 */
[----:B------:R-:W0:Y:S02]  /*0940*/  SHFL.DOWN PT, R4, R2, 0x4, 0x1f ;  /* 0x08801f0002047f89 */ /* 0x000e2400000e0000 */
[----:B0-----:R-:W-:Y:S02]  /*0950*/  SEL R5, R4, RZ, !P0 ;  /* 0x000000ff04057207 */ /* 0x001fe40004000000 */
[----:B------:R-:W-:Y:S02]  /*0960*/  ISETP.GT.AND P0, PT, R6, 0x17, PT ;  /* 0x000000170600780c */ /* 0x000fe40003f04270 */
[----:B------:R-:W-:Y:S01]  /*0970*/  @!P1 MOV R4, 0x400 ;  /* 0x0000040000049802 */ /* 0x000fe20000000f00 */
[----:B------:R-:W-:Y:S01]  /*0980*/  IMAD.IADD R5, R2, 0x1, R5 ;  /* 0x0000000102057824 */ /* 0x000fe200078e0205 */
[----:B------:R-:W-:Y:S02]  /*0990*/  @!P1 SHF.R.U32.HI R2, RZ, 0x3, R9 ;  /* 0x00000003ff029819 */ /* 0x000fe40000011609 */
[----:B-1----:R-:W-:-:S02]  /*09a0*/  @!P1 LEA R7, R7, R4, 0x18 ;  /* 0x0000000407079211 */ /* 0x002fc400078ec0ff */
[----:B------:R-:W0:Y:S01]  /*09b0*/  SHFL.DOWN PT, R0, R5, 0x8, 0x1f ;  /* 0x09001f0005007f89 */ /* 0x000e2200000e0000 */
[----:B------:R-:W-:-:S05]  /*09c0*/  @!P1 LOP3.LUT R2, R2, 0x7c, RZ, 0xc0, !PT ;  /* 0x0000007c02029812 */ /* 0x000fca00078ec0ff */
[----:B------:R-:W-:Y:S01]  /*09d0*/  @!P1 IMAD.IADD R2, R2, 0x1, R7 ;  /* 0x0000000102029824 */ /* 0x000fe200078e0207 */
[----:B0-----:R-:W-:Y:S02]  /*09e0*/  SEL R0, R0, RZ, !P0 ;  /* 0x000000ff00007207 */ /* 0x001fe40004000000 */
[----:B------:R-:W-:-:S03]  /*09f0*/  ISETP.GT.AND P0, PT, R6, 0xf, PT ;  /* 0x0000000f0600780c */ /* 0x000fc60003f04270 */
[----:B------:R-:W-:-:S05]  /*0a00*/  IMAD.IADD R0, R5, 0x1, R0 ;  /* 0x0000000105007824 */ /* 0x000fca00078e0200 */
[----:B------:R-:W0:Y:S02]  /*0a10*/  SHFL.DOWN PT, R3, R0, 0x10, 0x1f ;  /* 0x0a001f0000037f89 */ /* 0x000e2400000e0000 */
[----:B0-----:R-:W-:Y:S02]  /*0a20*/  SEL R3, R3, RZ, !P0 ;  /* 0x000000ff03037207 */ /* 0x001fe40004000000 */
[----:B------:R-:W-:-:S03]  /*0a30*/  ISETP.NE.AND P0, PT, R9, RZ, PT ;  /* 0x000000ff0900720c */ /* 0x000fc60003f05270 */
[----:B------:R-:W-:-:S05]  /*0a40*/  IMAD.IADD R3, R0, 0x1, R3 ;  /* 0x0000000100037824 */ /* 0x000fca00078e0203 */
[----:B------:R0:W-:Y:S01]  /*0a50*/  @!P1 STS [R2+0x8], R3 ;  /* 0x0000080302009388 */ /* 0x0001e20000000800 */
[----:B------:R-:W-:Y:S06]  /*0a60*/  BAR.SYNC.DEFER_BLOCKING 0x0 ;  /* 0x0000000000007b1d */ /* 0x000fec0000010000 */
[----:B------:R-:W-:Y:S05]  /*0a70*/  @P0 BRA `(.L_x_252) ;  /* 0x0000002c00ac0947 */ /* 0x000fea0003800000 */
[----:B------:R-:W1:Y:S01]  /*0a80*/  S2UR UR5, SR_CgaCtaId ;  /* 0x00000000000579c3 */ /* 0x000e620000008800 */
[----:B------:R-:W-:Y:S02]  /*0a90*/  UMOV UR4, 0x400 ;  /* 0x0000040000047882 */ /* 0x000fe40000000000 */
[----:B-1----:R-:W-:-:S09]  /*0aa0*/  ULEA UR4, UR5, UR4, 0x18 ;  /* 0x0000000405047291 */ /* 0x002fd2000f8ec0ff */
[----:B------:R-:W-:Y:S04]  /*0ab0*/  LDS R0, [UR4+0xc] ;  /* 0x00000c04ff007984 */ /* 0x000fe80008000800 */
[----:B------:R-:W1:Y:S04]  /*0ac0*/  LDS.128 R4, [UR4+0x10] ;  /* 0x00001004ff047984 */ /* 0x000e680008000c00 */
[----:B------:R-:W2:Y:S01]  /*0ad0*/  LDS.64 R8, [UR4+0x20] ;  /* 0x00002004ff087984 */ /* 0x000ea20008000a00 */
[----:B-1----:R-:W-:-:S04]  /*0ae0*/  IADD3 R0, PT, PT, R4, R0, R3 ;  /* 0x0000000004007210 */ /* 0x002fc80007ffe003 */
[----:B------:R-:W-:-:S04]  /*0af0*/  IADD3 R0, PT, PT, R6, R0, R5 ;  /* 0x0000000006007210 */ /* 0x000fc80007ffe005 */
[----:B--2---:R-:W-:-:S05]  /*0b00*/  IADD3 R0, PT, PT, R8, R0, R7 ;  /* 0x0000000008007210 */ /* 0x004fca0007ffe007 */
[----:B0-----:R-:W-:Y:S01]  /*0b10*/  IMAD.IADD R3, R0, 0x1, R9 ;  /* 0x0000000100037824 */ /* 0x001fe200078e0209 */
[----:B------:R-:W-:Y:S06]  /*0b20*/  BRA `(.L_x_252) ;  /* 0x0000002c00807947 */ /* 0x000fec0003800000 */
.L_x_251:
[----:B0-----:R-:W-:Y:S01]  /*0b30*/  LOP3.LUT R2, R9, 0x3e0, RZ, 0xc0, !PT ;  /* 0x000003e009027812 */ /* 0x001fe200078ec0ff */
[----:B------:R-:W0:Y:S03]  /*0b40*/  S2R R8, SR_LANEID ;  /* 0x0000000000087919 */ /* 0x000e260000000000 */
[----:B------:R-:W-:Y:S01]  /*0b50*/  LOP3.LUT R5, RZ, R2, RZ, 0x33, !PT ;  /* 0x00000002ff057212 */ /* 0x000fe200078e33ff */
[----:B------:R-:W-:-:S04]  /*0b60*/  VIADD R3, R2, 0x20 ;  /* 0x0000002002037836 */ /* 0x000fc80000000000 */
[----:B------:R-:W-:Y:S01]  /*0b70*/  IMAD.IADD R5, R5, 0x1, R20 ;  /* 0x0000000105057824 */ /* 0x000fe200078e0214 */
[----:B------:R-:W-:-:S04]  /*0b80*/  ISETP.GT.AND P0, PT, R3, R20, PT ;  /* 0x000000140300720c */ /* 0x000fc80003f04270 */
[----:B------:R-:W-:-:S05]  /*0b90*/  SEL R5, R5, 0x1f, P0 ;  /* 0x0000001f05057807 */ /* 0x000fca0000000000 */
[----:B-----5:R-:W1:Y:S01]  /*0ba0*/  SHFL.DOWN PT, R2, R0, 0x1, R5 ;  /* 0x0820000000027989 */ /* 0x020e6200000e0005 */
[CC--:B0-----:R-:W-:Y:S01]  /*0bb0*/  ISETP.GE.AND P0, PT, R8.reuse, R5.reuse, PT ;  /* 0x000000050800720c */ /* 0x0c1fe20003f06270 */
[C---:B------:R-:W-:Y:S01]  /*0bc0*/  VIADD R4, R8.reuse, 0x2 ;  /* 0x0000000208047836 */ /* 0x040fe20000000000 */
[C---:B------:R-:W-:Y:S01]  /*0bd0*/  ISETP.NE.AND P1, PT, R8.reuse, RZ, PT ;  /* 0x000000ff0800720c */ /* 0x040fe20003f25270 */
[----:B------:R-:W-:Y:S01]  /*0be0*/  VIADD R6, R8, 0x4 ;  /* 0x0000000408067836 */ /* 0x000fe20000000000 */
[----:B-1----:R-:W-:Y:S02]  /*0bf0*/  SEL R3, R2, RZ, !P0 ;  /* 0x000000ff02037207 */ /* 0x002fe40004000000 */
[----:B------:R-:W-:-:S03]  /*0c00*/  ISETP.GT.AND P0, PT, R4, R5, PT ;  /* 0x000000050400720c */ /* 0x000fc60003f04270 */
[----:B------:R-:W-:-:S06]  /*0c10*/  IMAD.IADD R2, R3, 0x1, R0 ;  /* 0x0000000103027824 */ /* 0x000fcc00078e0200 */
[----:B------:R-:W0:Y:S01]  /*0c20*/  @!P1 S2R R10, SR_CgaCtaId ;  /* 0x00000000000a9919 */ /* 0x000e220000008800 */
[----:B------:R-:W-:Y:S01]  /*0c30*/  @!P1 MOV R7, 0x400 ;  /* 0x0000040000079802 */ /* 0x000fe20000000f00 */
[----:B------:R-:W1:Y:S02]  /*0c40*/  SHFL.DOWN PT, R3, R2, 0x2, R5 ;  /* 0x0840000002037989 */ /* 0x000e6400000e0005 */
[----:B-1----:R-:W-:Y:S02]  /*0c50*/  SEL R3, R3, RZ, !P0 ;  /* 0x000000ff03037207 */ /* 0x002fe40004000000 */
[----:B------:R-:W-:Y:S02]  /*0c60*/  ISETP.GT.AND P0, PT, R6, R5, PT ;  /* 0x000000050600720c */ /* 0x000fe40003f04270 */
[----:B------:R-:W-:Y:S01]  /*0c70*/  @!P1 SHF.R.U32.HI R6, RZ, 0x3, R9 ;  /* 0x00000003ff069819 */ /* 0x000fe20000011609 */
[----:B------:R-:W-:Y:S01]  /*0c80*/  IMAD.IADD R4, R2, 0x1, R3 ;  /* 0x0000000102047824 */ /* 0x000fe200078e0203 */
[----:B0-----:R-:W-:Y:S01]  /*0c90*/  @!P1 LEA R7, R10, R7, 0x18 ;  /* 0x000000070a079211 */ /* 0x001fe200078ec0ff */
[----:B------:R-:W-:Y:S01]  /*0ca0*/  VIADD R2, R8, 0x8 ;  /* 0x0000000808027836 */ /* 0x000fe20000000000 */
[----:B------:R-:W-:-:S02]  /*0cb0*/  @!P1 LOP3.LUT R6, R6, 0x7c, RZ, 0xc0, !PT ;  /* 0x0000007c06069812 */ /* 0x000fc400078ec0ff */
[----:B------:R-:W0:Y:S03]  /*0cc0*/  SHFL.DOWN PT, R3, R4, 0x4, R5 ;  /* 0x0880000004037989 */ /* 0x000e2600000e0005 */
[----:B------:R-:W-:Y:S01]  /*0cd0*/  @!P1 IMAD.IADD R6, R6, 0x1, R7 ;  /* 0x0000000106069824 */ /* 0x000fe200078e0207 */
[----:B0-----:R-:W-:Y:S02]  /*0ce0*/  SEL R3, R3, RZ, !P0 ;  /* 0x000000ff03037207 */ /* 0x001fe40004000000 */
[----:B------:R-:W-:-:S03]  /*0cf0*/  ISETP.GT.AND P0, PT, R2, R5, PT ;  /* 0x000000050200720c */ /* 0x000fc60003f04270 */
[----:B------:R-:W-:Y:S02]  /*0d00*/  IMAD.IADD R0, R4, 0x1, R3 ;  /* 0x0000000104007824 */ /* 0x000fe400078e0203 */
[----:B------:R-:W-:-:S03]  /*0d10*/  VIADD R4, R8, 0x10 ;  /* 0x0000001008047836 */ /* 0x000fc60000000000 */
[----:B------:R-:W0:Y:S02]  /*0d20*/  SHFL.DOWN PT, R3, R0, 0x8, R5 ;  /* 0x0900000000037989 */ /* 0x000e2400000e0005 */
[----:B0-----:R-:W-:Y:S02]  /*0d30*/  SEL R3, R3, RZ, !P0 ;  /* 0x000000ff03037207 */ /* 0x001fe40004000000 */
[----:B------:R-:W-:-:S03]  /*0d40*/  ISETP.GT.AND P0, PT, R4, R5, PT ;  /* 0x000000050400720c */ /* 0x000fc60003f04270 */
[----:B------:R-:W-:-:S05]  /*0d50*/  IMAD.IADD R2, R0, 0x1, R3 ;  /* 0x0000000100027824 */ /* 0x000fca00078e0203 */
[----:B------:R-:W0:Y:S02]  /*0d60*/  SHFL.DOWN PT, R3, R2, 0x10, R5 ;  /* 0x0a00000002037989 */ /* 0x000e2400000e0005 */
[----:B0-----:R-:W-:Y:S02]  /*0d70*/  SEL R3, R3, RZ, !P0 ;  /* 0x000000ff03037207 */ /* 0x001fe40004000000 */
[----:B------:R-:W-:-:S03]  /*0d80*/  ISETP.NE.AND P0, PT, R9, RZ, PT ;  /* 0x000000ff0900720c */ /* 0x000fc60003f05270 */
[----:B------:R-:W-:-:S05]  /*0d90*/  IMAD.IADD R3, R2, 0x1, R3 ;  /* 0x0000000102037824 */ /* 0x000fca00078e0203 */
[----:B------:R4:W-:Y:S01]  /*0da0*/  @!P1 STS [R6+0x8], R3 ;  /* 0x0000080306009388 */ /* 0x0009e20000000800 */
[----:B------:R-:W-:Y:S06]  /*0db0*/  BAR.SYNC.DEFER_BLOCKING 0x0 ;  /* 0x0000000000007b1d */ /* 0x000fec0000010000 */
[----:B------:R-:W-:Y:S05]  /*0dc0*/  @P0 BRA `(.L_x_252) ;  /* 0x0000002800d80947 */ /* 0x000fea0003800000 */
[----:B------:R-:W0:Y:S01]  /*0dd0*/  S2UR UR5, SR_CgaCtaId ;  /* 0x00000000000579c3 */ /* 0x000e220000008800 */
[----:B------:R-:W-:Y:S01]  /*0de0*/  UMOV UR4, 0x400 ;  /* 0x0000040000047882 */ /* 0x000fe20000000000 */
[C---:B------:R-:W-:Y:S02]  /*0df0*/  ISETP.GT.AND P2, PT, R20.reuse, 0x40, PT ;  /* 0x000000401400780c */ /* 0x040fe40003f44270 */
[C---:B------:R-:W-:Y:S02]  /*0e00*/  ISETP.GT.AND P1, PT, R20.reuse, 0x20, PT ;  /* 0x000000201400780c */ /* 0x040fe40003f24270 */
[----:B------:R-:W-:Y:S01]  /*0e10*/  ISETP.GT.AND P3, PT, R20, 0x80, PT ;  /* 0x000000801400780c */ /* 0x000fe20003f64270 */
[----:B0-----:R-:W-:-:S09]  /*0e20*/  ULEA UR4, UR5, UR4, 0x18 ;  /* 0x0000000405047291 */ /* 0x001fd2000f8ec0ff */
[----:B----4-:R-:W0:Y:S04]  /*0e30*/  LDS.128 R4, [UR4+0x10] ;  /* 0x00001004ff047984 */ /* 0x010e280008000c00 */
[----:B------:R-:W1:Y:S04]  /*0e40*/  LDS R0, [UR4+0xc] ;  /* 0x00000c04ff007984 */ /* 0x000e680008000800 */
[----:B------:R-:W2:Y:S01]  /*0e50*/  LDS.64 R8, [UR4+0x20] ;  /* 0x00002004ff087984 */ /* 0x000ea20008000a00 */
[----:B0-----:R-:W-:Y:S02]  /*0e60*/  SEL R4, R4, RZ, P2 ;  /* 0x000000ff04047207 */ /* 0x001fe40001000000 */
[----:B------:R-:W-:-:S02]  /*0e70*/  ISETP.GT.AND P2, PT, R20, 0x60, PT ;  /* 0x000000601400780c */ /* 0x000fc40003f44270 */
[----:B-1----:R-:W-:Y:S02]  /*0e80*/  SEL R0, R0, RZ, P1 ;  /* 0x000000ff00007207 */ /* 0x002fe40000800000 */
[----:B------:R-:W-:Y:S02]  /*0e90*/  SEL R5, R5, RZ, P2 ;  /* 0x000000ff05057207 */ /* 0x000fe40001000000 */
[----:B------:R-:W-:Y:S02]  /*0ea0*/  IADD3 R0, PT, PT, R4, R0, R3 ;  /* 0x0000000004007210 */ /* 0x000fe40007ffe003 */
[----:B------:R-:W-:Y:S02]  /*0eb0*/  ISETP.GT.AND P1, PT, R20, 0xa0, PT ;  /* 0x000000a01400780c */ /* 0x000fe40003f24270 */
[----:B------:R-:W-:Y:S02]  /*0ec0*/  SEL R6, R6, RZ, P3 ;  /* 0x000000ff06067207 */ /* 0x000fe40001800000 */
[----:B------:R-:W-:-:S02]  /*0ed0*/  ISETP.GT.AND P2, PT, R20, 0xc0, PT ;  /* 0x000000c01400780c */ /* 0x000fc40003f44270 */
[----:B------:R-:W-:Y:S02]  /*0ee0*/  ISETP.GT.AND P3, PT, R20, 0xe0, PT ;  /* 0x000000e01400780c */ /* 0x000fe40003f64270 */
[----:B------:R-:W-:Y:S02]  /*0ef0*/  SEL R7, R7, RZ, P1 ;  /* 0x000000ff07077207 */ /* 0x000fe40000800000 */
[----:B------:R-:W-:Y:S02]  /*0f00*/  IADD3 R0, PT, PT, R6, R0, R5 ;  /* 0x0000000006007210 */ /* 0x000fe40007ffe005 */
[----:B--2---:R-:W-:Y:S02]  /*0f10*/  SEL R8, R8, RZ, P2 ;  /* 0x000000ff08087207 */ /* 0x004fe40001000000 */
[----:B------:R-:W-:Y:S02]  /*0f20*/  SEL R9, R9, RZ, P3 ;  /* 0x000000ff09097207 */ /* 0x000fe40001800000 */
[----:B------:R-:W-:-:S05]  /*0f30*/  IADD3 R0, PT, PT, R8, R0, R7 ;  /* 0x0000000008007210 */ /* 0x000fca0007ffe007 */
[----:B------:R-:W-:Y:S01]  /*0f40*/  IMAD.IADD R3, R0, 0x1, R9 ;  /* 0x0000000100037824 */ /* 0x000fe200078e0209 */
[----:B------:R-:W-:Y:S06]  /*0f50*/  BRA `(.L_x_252) ;  /* 0x0000002800747947 */ /* 0x000fec0003800000 */
.L_x_238:
[----:B------:R-:W0:Y:S01]  /*0f60*/  S2R R0, SR_TID.X ;  /* 0x0000000000007919 */ /* 0x000e220000002100 */
[----:B------:R-:W1:Y:S01]  /*0f70*/  LDC.64 R2, c[0x0][0x380] ;  /* 0x0000e000ff027b82 */ /* 0x000e620000000a00 */
[----:B0-----:R-:W-:-:S04]  /*0f80*/  IMAD.SHL.U32 R5, R0, 0x4, RZ ;  /* 0x0000000400057824 */ /* 0x001fc800078e00ff */
[----:B-1----:R-:W-:-:S05]  /*0f90*/  IMAD.WIDE.U32 R2, R5, 0x4, R2 ;  /* 0x0000000405027825 */ /* 0x002fca00078e0002 */
[----:B------:R-:W2:Y:S04]  /*0fa0*/  LDG.E.128.CONSTANT R4, desc[UR6][R2.64] ;  /* 0x0000000602047981 */ /* 0x000ea8000c1e9d00 */
[----:B------:R-:W3:Y:S04]  /*0fb0*/  LDG.E.128.CONSTANT R8, desc[UR6][R2.64+0x1000] ;  /* 0x0010000602087981 */ /* 0x000ee8000c1e9d00 */
[----:B------:R-:W4:Y:S04]  /*0fc0*/  LDG.E.128.CONSTANT R12, desc[UR6][R2.64+0x2000] ;  /* 0x00200006020c7981 */ /* 0x000f28000c1e9d00 */
[----:B------:R-:W5:Y:S01]  /*0fd0*/  LDG.E.128.CONSTANT R16, desc[UR6][R2.64+0x3000] ;  /* 0x0030000602107981 */ /* 0x000f62000c1e9d00 */
[----:B------:R-:W-:Y:S01]  /*0fe0*/  ISETP.GE.U32.AND P0, PT, R20, 0x2000, PT ;  /* 0x000020001400780c */ /* 0x000fe20003f06070 */
[----:B------:R-:W-:Y:S01]  /*0ff0*/  IMAD.MOV.U32 R23, RZ, RZ, 0x1000 ;  /* 0x00001000ff177424 */ /* 0x000fe200078e00ff */
[----:B--2---:R-:W-:-:S04]  /*1000*/  IADD3 R5, PT, PT, R6, R5, R4 ;  /* 0x0000000506057210 */ /* 0x004fc80007ffe004 */
[----:B---3--:R-:W-:-:S04]  /*1010*/  IADD3 R5, PT, PT, R8, R7, R5 ;  /* 0x0000000708057210 */ /* 0x008fc80007ffe005 */
[----:B------:R-:W-:-:S04]  /*1020*/  IADD3 R5, PT, PT, R10, R9, R5 ;  /* 0x000000090a057210 */ /* 0x000fc80007ffe005 */
[----:B----4-:R-:W-:-:S04]  /*1030*/  IADD3 R5, PT, PT, R12, R11, R5 ;  /* 0x0000000b0c057210 */ /* 0x010fc80007ffe005 */
[----:B------:R-:W-:-:S04]  /*1040*/  IADD3 R5, PT, PT, R14, R13, R5 ;  /* 0x0000000d0e057210 */ /* 0x000fc80007ffe005 */
[----:B-----5:R-:W-:-:S04]  /*1050*/  IADD3 R5, PT, PT, R16, R15, R5 ;  /* 0x0000000f10057210 */ /* 0x020fc80007ffe005 */
[----:B------:R-:W-:-:S05]  /*1060*/  IADD3 R5, PT, PT, R18, R17, R5 ;  /* 0x0000001112057210 */ /* 0x000fca0007ffe005 */
[----:B------:R-:W-:Y:S01]  /*1070*/  IMAD.IADD R21, R19, 0x1, R5 ;  /* 0x0000000113157824 */ /* 0x000fe200078e0205 */
[----:B------:R-:W-:Y:S06]  /*1080*/  @!P0 BRA `(.L_x_253) ;  /* 0x00000000005c8947 */ /* 0x000fec0003800000 */
[----:B------:R-:W0:Y:S01]  /*1090*/  LDC R24, c[0x0][0x390] ;  /* 0x0000e400ff187b82 */ /* 0x000e220000000800 */
[----:B------:R-:W-:Y:S02]  /*10a0*/  VIADD R22, R20, 0xfffff000 ;  /* 0xfffff00014167836 */ /* 0x000fe40000000000 */
[----:B------:R-:W-:-:S07]  /*10b0*/  IMAD.MOV.U32 R23, RZ, RZ, 0x1000 ;  /* 0x00001000ff177424 */ /* 0x000fce00078e00ff */
.L_x_255:
[----:B------:R-:W-:-:S05]  /*10c0*/  IMAD.WIDE R26, R23, 0x4, R2 ;  /* 0x00000004171a7825 */ /* 0x000fca00078e0202 */
[----:B------:R-:W2:Y:S04]  /*10d0*/  LDG.E.128.CONSTANT R12, desc[UR6][R26.64] ;  /* 0x000000061a0c7981 */ /* 0x000ea8000c1e9d00 */
[----:B------:R-:W3:Y:S04]  /*10e0*/  LDG.E.128.CONSTANT R16, desc[UR6][R26.64+0x1000] ;  /* 0x001000061a107981 */ /* 0x000ee8000c1e9d00 */
[----:B------:R-:W4:Y:S04]  /*10f0*/  LDG.E.128.CONSTANT R4, desc[UR6][R26.64+0x2000] ;  /* 0x002000061a047981 */ /* 0x000f28000c1e9d00 */
[----:B------:R-:W5:Y:S01]  /*1100*/  LDG.E.128.CONSTANT R8, desc[UR6][R26.64+0x3000] ;  /* 0x003000061a087981 */ /* 0x000f62000c1e9d00 */
[----:B0-----:R-:W-:Y:S01]  /*1110*/  IMAD.MOV.U32 R20, RZ, RZ, R24 ;  /* 0x000000ffff147224 */ /* 0x001fe200078e0018 */
[----:B--2---:R-:W-:-:S04]  /*1120*/  IADD3 R13, PT, PT, R13, R12, R21 ;  /* 0x0000000c0d0d7210 */ /* 0x004fc80007ffe015 */
[----:B------:R-:W-:-:S04]  /*1130*/  IADD3 R13, PT, PT, R15, R14, R13 ;  /* 0x0000000e0f0d7210 */ /* 0x000fc80007ffe00d */
[----:B---3--:R-:W-:-:S04]  /*1140*/  IADD3 R13, PT, PT, R17, R16, R13 ;  /* 0x00000010110d7210 */ /* 0x008fc80007ffe00d */
[----:B------:R-:W-:-:S04]  /*1150*/  IADD3 R13, PT, PT, R19, R18, R13 ;  /* 0x00000012130d7210 */ /* 0x000fc80007ffe00d */
[----:B----4-:R-:W-:Y:S01]  /*1160*/  IADD3 R13, PT, PT, R5, R4, R13 ;  /* 0x00000004050d7210 */ /* 0x010fe20007ffe00d */
[----:B------:R-:W-:-:S03]  /*1170*/  IMAD.IADD R4, R20, 0x1, -R23 ;  /* 0x0000000114047824 */ /* 0x000fc600078e0a17 */
[----:B------:R-:W-:Y:S02]  /*1180*/  IADD3 R13, PT, PT, R7, R6, R13 ;  /* 0x00000006070d7210 */ /* 0x000fe40007ffe00d */
[----:B------:R-:W-:Y:S02]  /*1190*/  ISETP.GE.AND P0, PT, R4, 0x1000, PT ;  /* 0x000010000400780c */ /* 0x000fe40003f06270 */
[----:B-----5:R-:W-:-:S04]  /*11a0*/  IADD3 R13, PT, PT, R9, R8, R13 ;  /* 0x00000008090d7210 */ /* 0x020fc80007ffe00d */
[----:B------:R-:W-:-:S07]  /*11b0*/  IADD3 R21, PT, PT, R11, R10, R13 ;  /* 0x0000000a0b157210 */ /* 0x000fce0007ffe00d */
[----:B------:R-:W-:Y:S05]  /*11c0*/  @!P0 BRA `(.L_x_254) ;  /* 0x0000000400fc8947 */ /* 0x000fea0003800000 */
[----:B------:R-:W-:-:S05]  /*11d0*/  VIADD R23, R23, 0x1000 ;  /* 0x0000100017177836 */ /* 0x000fca0000000000 */
[----:B------:R-:W-:-:S13]  /*11e0*/  ISETP.GT.AND P0, PT, R23, R22, PT ;  /* 0x000000161700720c */ /* 0x000fda0003f04270 */
[----:B------:R-:W-:Y:S05]  /*11f0*/  @!P0 BRA `(.L_x_255) ;  /* 0xfffffffc00b08947 */ /* 0x000fea000383ffff */
.L_x_253:
[----:B------:R-:W-:-:S13]  /*1200*/  ISETP.GE.AND P0, PT, R23, R20, PT ;  /* 0x000000141700720c */ /* 0x000fda0003f06270 */
[----:B------:R-:W-:Y:S05]  /*1210*/  @P0 BRA `(.L_x_254) ;  /* 0x0000000400e80947 */ /* 0x000fea0003800000 */
[----:B------:R-:W-:Y:S01]  /*1220*/  IMAD.IADD R9, R20, 0x1, -R23 ;  /* 0x0000000114097824 */ /* 0x000fe200078e0a17 */
[----:B------:R-:W-:Y:S04]  /*1230*/  BSSY.RECONVERGENT B1, `(.L_x_254) ;  /* 0x0000078000017945 */ /* 0x000fe80003800200 */
[----:B------:R-:W-:-:S13]  /*1240*/  ISETP.GE.AND P0, PT, R0, R9, PT ;  /* 0x000000090000720c */ /* 0x000fda0003f06270 */
[----:B------:R-:W-:Y:S05]  /*1250*/  @P0 BRA `(.L_x_256) ;  /* 0x0000000400d40947 */ /* 0x000fea0003800000 */
[----:B------:R-:W-:Y:S01]  /*1260*/  LOP3.LUT R2, RZ, R0, RZ, 0x33, !PT ;  /* 0x00000000ff027212 */ /* 0x000fe200078e33ff */
[----:B------:R-:W-:Y:S01]  /*1270*/  BSSY.RECONVERGENT B2, `(.L_x_257) ;  /* 0x0000015000027945 */ /* 0x000fe20003800200 */
[----:B------:R-:W-:Y:S02]  /*1280*/  IMAD.MOV.U32 R8, RZ, RZ, R0 ;  /* 0x000000ffff087224 */ /* 0x000fe400078e0000 */
[----:B------:R-:W-:-:S04]  /*1290*/  IADD3 R2, PT, PT, -R23, R20, R2 ;  /* 0x0000001417027210 */ /* 0x000fc80007ffe102 */
[C---:B------:R-:W-:Y:S02]  /*12a0*/  LOP3.LUT R3, R2.reuse, 0x300, RZ, 0xc0, !PT ;  /* 0x0000030002037812 */ /* 0x040fe400078ec0ff */
[----:B------:R-:W-:Y:S02]  /*12b0*/  ISETP.GE.U32.AND P1, PT, R2, 0x300, PT ;  /* 0x000003000200780c */ /* 0x000fe40003f26070 */
[----:B------:R-:W-:-:S13]  /*12c0*/  ISETP.NE.AND P0, PT, R3, 0x300, PT ;  /* 0x000003000300780c */ /* 0x000fda0003f05270 */
[----:B------:R-:W-:Y:S05]  /*12d0*/  @!P0 BRA `(.L_x_258) ;  /* 0x0000000000388947 */ /* 0x000fea0003800000 */
[----:B------:R-:W0:Y:S01]  /*12e0*/  LDC.64 R4, c[0x0][0x380] ;  /* 0x0000e000ff047b82 */ /* 0x000e220000000a00 */
[----:B------:R-:W-:Y:S01]  /*12f0*/  LEA.HI R2, R2, 0x1, RZ, 0x18 ;  /* 0x0000000102027811 */ /* 0x000fe200078fc0ff */
[----:B------:R-:W-:Y:S02]  /*1300*/  IMAD.IADD R7, R0, 0x1, R23 ;  /* 0x0000000100077824 */ /* 0x000fe400078e0217 */
[----:B------:R-:W-:Y:S01]  /*1310*/  IMAD.MOV.U32 R8, RZ, RZ, R0 ;  /* 0x000000ffff087224 */ /* 0x000fe200078e0000 */
[----:B------:R-:W-:-:S05]  /*1320*/  LOP3.LUT R2, R2, 0x3, RZ, 0xc0, !PT ;  /* 0x0000000302027812 */ /* 0x000fca00078ec0ff */
[----:B------:R-:W-:-:S07]  /*1330*/  IMAD.MOV R6, RZ, RZ, -R2 ;  /* 0x000000ffff067224 */ /* 0x000fce00078e0a02 */
.L_x_259:
[----:B0-----:R-:W-:-:S06]  /*1340*/  IMAD.WIDE.U32 R2, R7, 0x4, R4 ;  /* 0x0000000407027825 */ /* 0x001fcc00078e0004 */
[----:B------:R-:W2:Y:S01]  /*1350*/  LDG.E.CONSTANT R2, desc[UR6][R2.64] ;  /* 0x0000000602027981 */ /* 0x000ea2000c1e9900 */
[----:B------:R-:W-:Y:S02]  /*1360*/  VIADD R6, R6, 0x1 ;  /* 0x0000000106067836 */ /* 0x000fe40000000000 */
[----:B------:R-:W-:Y:S02]  /*1370*/  VIADD R8, R8, 0x100 ;  /* 0x0000010008087836 */ /* 0x000fe40000000000 */
[----:B------:R-:W-:Y:S01]  /*1380*/  VIADD R7, R7, 0x100 ;  /* 0x0000010007077836 */ /* 0x000fe20000000000 */
[----:B------:R-:W-:Y:S01]  /*1390*/  ISETP.NE.AND P0, PT, R6, RZ, PT ;  /* 0x000000ff0600720c */ /* 0x000fe20003f05270 */
[----:B--2---:R-:W-:-:S12]  /*13a0*/  IMAD.IADD R21, R2, 0x1, R21 ;  /* 0x0000000102157824 */ /* 0x004fd800078e0215 */
[----:B------:R-:W-:Y:S05]  /*13b0*/  @P0 BRA `(.L_x_259) ;  /* 0xfffffffc00e00947 */ /* 0x000fea000383ffff */
.L_x_258:
[----:B------:R-:W-:Y:S05]  /*13c0*/  BSYNC.RECONVERGENT B2 ;  /* 0x0000000000027941 */ /* 0x000fea0003800200 */
.L_x_257:
[----:B------:R-:W-:Y:S05]  /*13d0*/  @!P1 BRA `(.L_x_256) ;  /* 0x0000000400749947 */ /* 0x000fea0003800000 */
[----:B------:R-:W0:Y:S01]  /*13e0*/  LDCU.64 UR4, c[0x0][0x380] ;  /* 0x00007000ff0477ac */ /* 0x000e220008000a00 */
[----:B------:R-:W-:Y:S01]  /*13f0*/  IMAD.IADD R5, R9, 0x1, -R8 ;  /* 0x0000000109057824 */ /* 0x000fe200078e0a08 */
[C---:B------:R-:W-:Y:S01]  /*1400*/  IADD3 R3, P0, PT, R8.reuse, R23, RZ ;  /* 0x0000001708037210 */ /* 0x040fe20007f1e0ff */
[----:B------:R-:W-:Y:S01]  /*1410*/  BSSY.RECONVERGENT B2, `(.L_x_260) ;  /* 0x0000033000027945 */ /* 0x000fe20003800200 */
[----:B------:R-:W-:Y:S02]  /*1420*/  IMAD.IADD R23, R8, 0x1, R23 ;  /* 0x0000000108177824 */ /* 0x000fe400078e0217 */
[----:B------:R-:W-:Y:S01]  /*1430*/  ISETP.GT.AND P1, PT, R5, 0xc00, PT ;  /* 0x00000c000500780c */ /* 0x000fe20003f24270 */
[----:B------:R-:W-:Y:S01]  /*1440*/  IMAD.X R4, RZ, RZ, RZ, P0 ;  /* 0x000000ffff047224 */ /* 0x000fe200000e06ff */
[----:B0-----:R-:W-:-:S04]  /*1450*/  LEA R2, P0, R3, UR4, 0x2 ;  /* 0x0000000403027c11 */ /* 0x001fc8000f8010ff */
[----:B------:R-:W-:Y:S02]  /*1460*/  LEA.HI.X R3, R3, UR5, R4, 0x2, P0 ;  /* 0x0000000503037c11 */ /* 0x000fe400080f1404 */
[----:B------:R-:W-:-:S05]  /*1470*/  IADD3 R2, P0, PT, R2, 0x800, RZ ;  /* 0x0000080002027810 */ /* 0x000fca0007f1e0ff */
[----:B------:R-:W-:Y:S01]  /*1480*/  IMAD.X R3, RZ, RZ, R3, P0 ;  /* 0x000000ffff037224 */ /* 0x000fe200000e0603 */
[----:B------:R-:W-:Y:S01]  /*1490*/  PLOP3.LUT P0, PT, PT, PT, PT, 0x80, 0x8 ;  /* 0x000000000008781c */ /* 0x000fe20003f0f070 */
[----:B------:R-:W-:-:S12]  /*14a0*/  @!P1 BRA `(.L_x_261) ;  /* 0x0000000000a49947 */ /* 0x000fd80003800000 */
[----:B------:R-:W-:Y:S01]  /*14b0*/  PLOP3.LUT P0, PT, PT, PT, PT, 0x8, 0x80 ;  /* 0x000000000080781c */ /* 0x000fe20003f0e170 */
[----:B------:R-:W-:-:S12]  /*14c0*/  VIADD R11, R9, 0xfffff400 ;  /* 0xfffff400090b7836 */ /* 0x000fd80000000000 */
.L_x_262:
[----:B------:R-:W0:Y:S01]  /*14d0*/  LDC.64 R4, c[0x0][0x380] ;  /* 0x0000e000ff047b82 */ /* 0x000e220000000a00 */
[C---:B------:R-:W-:Y:S01]  /*14e0*/  VIADD R27, R23.reuse, 0x400 ;  /* 0x00000400171b7836 */ /* 0x040fe20000000000 */
[----:B------:R-:W2:Y:S01]  /*14f0*/  LDG.E.CONSTANT R12, desc[UR6][R2.64+-0x400] ;  /* 0xfffc0006020c7981 */ /* 0x000ea2000c1e9900 */
[----:B------:R-:W-:-:S03]  /*1500*/  VIADD R7, R23, 0x800 ;  /* 0x0000080017077836 */ /* 0x000fc60000000000 */
[----:B------:R-:W3:Y:S04]  /*1510*/  LDG.E.CONSTANT R18, desc[UR6][R2.64] ;  /* 0x0000000602127981 */ /* 0x000ee8000c1e9900 */
[----:B------:R-:W3:Y:S04]  /*1520*/  LDG.E.CONSTANT R17, desc[UR6][R2.64+0x400] ;  /* 0x0004000602117981 */ /* 0x000ee8000c1e9900 */
[----:B------:R-:W4:Y:S01]  /*1530*/  LDG.E.CONSTANT R15, desc[UR6][R2.64+0xc00] ;  /* 0x000c0006020f7981 */ /* 0x000f22000c1e9900 */
[----:B------:R-:W-:-:S03]  /*1540*/  VIADD R29, R23, 0xc00 ;  /* 0x00000c00171d7836 */ /* 0x000fc60000000000 */
[----:B------:R-:W5:Y:S04]  /*1550*/  LDG.E.CONSTANT R14, desc[UR6][R2.64+0x1000] ;  /* 0x00100006020e7981 */ /* 0x000f68000c1e9900 */
[----:B------:R-:W5:Y:S01]  /*1560*/  LDG.E.CONSTANT R13, desc[UR6][R2.64+0x1400] ;  /* 0x00140006020d7981 */ /* 0x000f62000c1e9900 */
[----:B0-----:R-:W-:-:S03]  /*1570*/  IMAD.WIDE.U32 R24, R23, 0x4, R4 ;  /* 0x0000000417187825 */ /* 0x001fc600078e0004 */
[----:B------:R-:W5:Y:S04]  /*1580*/  LDG.E.CONSTANT R19, desc[UR6][R2.64+0x1c00] ;  /* 0x001c000602137981 */ /* 0x000f68000c1e9900 */
[----:B------:R-:W2:Y:S01]  /*1590*/  LDG.E.CONSTANT R10, desc[UR6][R24.64] ;  /* 0x00000006180a7981 */ /* 0x000ea2000c1e9900 */
[----:B------:R-:W-:-:S03]  /*15a0*/  IMAD.WIDE.U32 R26, R27, 0x4, R4 ;  /* 0x000000041b1a7825 */ /* 0x000fc600078e0004 */
[----:B------:R-:W5:Y:S01]  /*15b0*/  LDG.E.CONSTANT R20, desc[UR6][R2.64+0x2400] ;  /* 0x0024000602147981 */ /* 0x000f62000c1e9900 */
[----:B------:R-:W-:-:S03]  /*15c0*/  IMAD.WIDE.U32 R6, R7, 0x4, R4 ;  /* 0x0000000407067825 */ /* 0x000fc600078e0004 */
[----:B------:R-:W4:Y:S01]  /*15d0*/  LDG.E.CONSTANT R16, desc[UR6][R26.64] ;  /* 0x000000061a107981 */ /* 0x000f22000c1e9900 */
[----:B------:R-:W-:-:S03]  /*15e0*/  IMAD.WIDE.U32 R4, R29, 0x4, R4 ;  /* 0x000000041d047825 */ /* 0x000fc600078e0004 */
[----:B------:R-:W5:Y:S04]  /*15f0*/  LDG.E.CONSTANT R6, desc[UR6][R6.64] ;  /* 0x0000000606067981 */ /* 0x000f68000c1e9900 */
[----:B------:R-:W5:Y:S04]  /*1600*/  LDG.E.CONSTANT R25, desc[UR6][R2.64+0x2000] ;  /* 0x0020000602197981 */ /* 0x000f68000c1e9900 */
[----:B------:R0:W5:Y:S04]  /*1610*/  LDG.E.CONSTANT R5, desc[UR6][R4.64] ;  /* 0x0000000604057981 */ /* 0x000168000c1e9900 */
[----:B------:R-:W5:Y:S04]  /*1620*/  LDG.E.CONSTANT R24, desc[UR6][R2.64+0x2c00] ;  /* 0x002c000602187981 */ /* 0x000f68000c1e9900 */
[----:B------:R-:W5:Y:S04]  /*1630*/  LDG.E.CONSTANT R27, desc[UR6][R2.64+0x3000] ;  /* 0x00300006021b7981 */ /* 0x000f68000c1e9900 */
[----:B------:R1:W5:Y:S01]  /*1640*/  LDG.E.CONSTANT R22, desc[UR6][R2.64+0x3400] ;  /* 0x0034000602167981 */ /* 0x000362000c1e9900 */
[----:B------:R-:W-:-:S05]  /*1650*/  VIADD R8, R8, 0x1000 ;  /* 0x0000100008087836 */ /* 0x000fca0000000000 */
[----:B------:R-:W-:Y:S02]  /*1660*/  ISETP.GE.AND P1, PT, R8, R11, PT ;  /* 0x0000000b0800720c */ /* 0x000fe40003f26270 */
[----:B0-----:R-:W-:Y:S01]  /*1670*/  IADD3 R4, P2, PT, R2, 0x4000, RZ ;  /* 0x0000400002047810 */ /* 0x001fe20007f5e0ff */
[----:B------:R-:W-:-:S04]  /*1680*/  VIADD R23, R23, 0x1000 ;  /* 0x0000100017177836 */ /* 0x000fc80000000000 */
[----:B-1----:R-:W-:Y:S02]  /*1690*/  IMAD.X R3, RZ, RZ, R3, P2 ;  /* 0x000000ffff037224 */ /* 0x002fe400010e0603 */
[----:B------:R-:W-:Y:S01]  /*16a0*/  IMAD.MOV.U32 R2, RZ, RZ, R4 ;  /* 0x000000ffff027224 */ /* 0x000fe200078e0004 */
[----:B--2---:R-:W-:-:S04]  /*16b0*/  IADD3 R10, PT, PT, R12, R10, R21 ;  /* 0x0000000a0c0a7210 */ /* 0x004fc80007ffe015 */
[----:B---3--:R-:W-:-:S04]  /*16c0*/  IADD3 R10, PT, PT, R17, R18, R10 ;  /* 0x00000012110a7210 */ /* 0x008fc80007ffe00a */
[----:B----4-:R-:W-:-:S04]  /*16d0*/  IADD3 R10, PT, PT, R15, R16, R10 ;  /* 0x000000100f0a7210 */ /* 0x010fc80007ffe00a */
[----:B-----5:R-:W-:-:S04]  /*16e0*/  IADD3 R10, PT, PT, R13, R14, R10 ;  /* 0x0000000e0d0a7210 */ /* 0x020fc80007ffe00a */
[----:B------:R-:W-:-:S04]  /*16f0*/  IADD3 R6, PT, PT, R19, R6, R10 ;  /* 0x0000000613067210 */ /* 0x000fc80007ffe00a */
[----:B------:R-:W-:-:S04]  /*1700*/  IADD3 R6, PT, PT, R20, R25, R6 ;  /* 0x0000001914067210 */ /* 0x000fc80007ffe006 */
[----:B------:R-:W-:-:S04]  /*1710*/  IADD3 R5, PT, PT, R24, R5, R6 ;  /* 0x0000000518057210 */ /* 0x000fc80007ffe006 */
[----:B------:R-:W-:Y:S01]  /*1720*/  IADD3 R21, PT, PT, R22, R27, R5 ;  /* 0x0000001b16157210 */ /* 0x000fe20007ffe005 */
[----:B------:R-:W-:Y:S06]  /*1730*/  @!P1 BRA `(.L_x_262) ;  /* 0xfffffffc00649947 */ /* 0x000fec000383ffff */
.L_x_261:
[----:B------:R-:W-:Y:S05]  /*1740*/  BSYNC.RECONVERGENT B2 ;  /* 0x0000000000027941 */ /* 0x000fea0003800200 */
.L_x_260:
[----:B------:R-:W-:Y:S01]  /*1750*/  IMAD.IADD R4, R9, 0x1, -R8 ;  /* 0x0000000109047824 */ /* 0x000fe200078e0a08 */
[----:B------:R-:W-:Y:S04]  /*1760*/  BSSY.RECONVERGENT B2, `(.L_x_263) ;  /* 0x000001a000027945 */ /* 0x000fe80003800200 */
[----:B------:R-:W-:-:S13]  /*1770*/  ISETP.GT.AND P1, PT, R4, 0x400, PT ;  /* 0x000004000400780c */ /* 0x000fda0003f24270 */
[----:B------:R-:W-:Y:S05]  /*1780*/  @!P1 BRA `(.L_x_264) ;  /* 0x00000000005c9947 */ /* 0x000fea0003800000 */
[----:B------:R-:W0:Y:S01]  /*1790*/  LDC.64 R6, c[0x0][0x380] ;  /* 0x0000e000ff067b82 */ /* 0x000e220000000a00 */
[C---:B------:R-:W-:Y:S01]  /*17a0*/  VIADD R11, R23.reuse, 0x400 ;  /* 0x00000400170b7836 */ /* 0x040fe20000000000 */
[----:B------:R-:W2:Y:S04]  /*17b0*/  LDG.E.CONSTANT R10, desc[UR6][R2.64+-0x400] ;  /* 0xfffc0006020a7981 */ /* 0x000ea8000c1e9900 */
[----:B------:R-:W3:Y:S04]  /*17c0*/  LDG.E.CONSTANT R12, desc[UR6][R2.64+0x400] ;  /* 0x00040006020c7981 */ /* 0x000ee8000c1e9900 */
[----:B------:R-:W4:Y:S04]  /*17d0*/  LDG.E.CONSTANT R13, desc[UR6][R2.64+0xc00] ;  /* 0x000c0006020d7981 */ /* 0x000f28000c1e9900 */
[----:B------:R-:W5:Y:S04]  /*17e0*/  LDG.E.CONSTANT R15, desc[UR6][R2.64+0x1000] ;  /* 0x00100006020f7981 */ /* 0x000f68000c1e9900 */
[----:B------:R1:W5:Y:S01]  /*17f0*/  LDG.E.CONSTANT R14, desc[UR6][R2.64+0x1400] ;  /* 0x00140006020e7981 */ /* 0x000362000c1e9900 */
[----:B0-----:R-:W-:-:S04]  /*1800*/  IMAD.WIDE.U32 R4, R23, 0x4, R6 ;  /* 0x0000000417047825 */ /* 0x001fc800078e0006 */
[----:B------:R-:W-:Y:S02]  /*1810*/  IMAD.WIDE.U32 R6, R11, 0x4, R6 ;  /* 0x000000040b067825 */ /* 0x000fe400078e0006 */
[----:B------:R-:W2:Y:S04]  /*1820*/  LDG.E.CONSTANT R4, desc[UR6][R4.64] ;  /* 0x0000000604047981 */ /* 0x000ea8000c1e9900 */
[----:B------:R-:W3:Y:S04]  /*1830*/  LDG.E.CONSTANT R11, desc[UR6][R2.64] ;  /* 0x00000006020b7981 */ /* 0x000ee8000c1e9900 */
[----:B------:R-:W4:Y:S01]  /*1840*/  LDG.E.CONSTANT R7, desc[UR6][R6.64] ;  /* 0x0000000606077981 */ /* 0x000f22000c1e9900 */
[----:B------:R-:W-:Y:S01]  /*1850*/  PLOP3.LUT P0, PT, PT, PT, PT, 0x8, 0x80 ;  /* 0x000000000080781c */ /* 0x000fe20003f0e170 */
[----:B------:R-:W-:-:S02]  /*1860*/  VIADD R8, R8, 0x800 ;  /* 0x0000080008087836 */ /* 0x000fc40000000000 */
[----:B------:R-:W-:Y:S01]  /*1870*/  VIADD R23, R23, 0x800 ;  /* 0x0000080017177836 */ /* 0x000fe20000000000 */
[----:B--2---:R-:W-:Y:S02]  /*1880*/  IADD3 R10, PT, PT, R10, R4, R21 ;  /* 0x000000040a0a7210 */ /* 0x004fe40007ffe015 */
[----:B------:R-:W-:Y:S02]  /*1890*/  IADD3 R4, P1, PT, R2, 0x2000, RZ ;  /* 0x0000200002047810 */ /* 0x000fe40007f3e0ff */
[----:B---3--:R-:W-:-:S03]  /*18a0*/  IADD3 R10, PT, PT, R12, R11, R10 ;  /* 0x0000000b0c0a7210 */ /* 0x008fc60007ffe00a */
[----:B------:R-:W-:Y:S01]  /*18b0*/  IMAD.X R5, RZ, RZ, R3, P1 ;  /* 0x000000ffff057224 */ /* 0x000fe200008e0603 */
[----:B----4-:R-:W-:Y:S01]  /*18c0*/  IADD3 R10, PT, PT, R13, R7, R10 ;  /* 0x000000070d0a7210 */ /* 0x010fe20007ffe00a */
[----:B-1----:R-:W-:Y:S02]  /*18d0*/  IMAD.MOV.U32 R2, RZ, RZ, R4 ;  /* 0x000000ffff027224 */ /* 0x002fe400078e0004 */
[----:B------:R-:W-:Y:S01]  /*18e0*/  IMAD.MOV.U32 R3, RZ, RZ, R5 ;  /* 0x000000ffff037224 */ /* 0x000fe200078e0005 */
[----:B-----5:R-:W-:-:S07]  /*18f0*/  IADD3 R21, PT, PT, R14, R15, R10 ;  /* 0x0000000f0e157210 */ /* 0x020fce0007ffe00a */
.L_x_264:
[----:B------:R-:W-:Y:S05]  /*1900*/  BSYNC.RECONVERGENT B2 ;  /* 0x0000000000027941 */ /* 0x000fea0003800200 */
.L_x_263:
[----:B------:R-:W-:-:S13]  /*1910*/  ISETP.LT.OR P0, PT, R8, R9, P0 ;  /* 0x000000090800720c */ /* 0x000fda0000701670 */
[----:B------:R-:W-:Y:S05]  /*1920*/  @!P0 BRA `(.L_x_256) ;  /* 0x0000000000208947 */ /* 0x000fea0003800000 */
[----:B------:R-:W0:Y:S01]  /*1930*/  LDC.64 R4, c[0x0][0x380] ;  /* 0x0000e000ff047b82 */ /* 0x000e220000000a00 */
[----:B------:R-:W2:Y:S04]  /*1940*/  LDG.E.CONSTANT R6, desc[UR6][R2.64+-0x400] ;  /* 0xfffc000602067981 */ /* 0x000ea8000c1e9900 */
[----:B------:R-:W3:Y:S04]  /*1950*/  LDG.E.CONSTANT R7, desc[UR6][R2.64] ;  /* 0x0000000602077981 */ /* 0x000ee8000c1e9900 */
[----:B------:R-:W3:Y:S01]  /*1960*/  LDG.E.CONSTANT R8, desc[UR6][R2.64+0x400] ;  /* 0x0004000602087981 */ /* 0x000ee2000c1e9900 */
[----:B0-----:R-:W-:-:S06]  /*1970*/  IMAD.WIDE.U32 R4, R23, 0x4, R4 ;  /* 0x0000000417047825 */ /* 0x001fcc00078e0004 */
[----:B------:R-:W2:Y:S02]  /*1980*/  LDG.E.CONSTANT R4, desc[UR6][R4.64] ;  /* 0x0000000604047981 */ /* 0x000ea4000c1e9900 */
[----:B--2---:R-:W-:-:S04]  /*1990*/  IADD3 R6, PT, PT, R6, R4, R21 ;  /* 0x0000000406067210 */ /* 0x004fc80007ffe015 */
[----:B---3--:R-:W-:-:S07]  /*19a0*/  IADD3 R21, PT, PT, R8, R7, R6 ;  /* 0x0000000708157210 */ /* 0x008fce0007ffe006 */
.L_x_256:
[----:B------:R-:W-:Y:S05]  /*19b0*/  BSYNC.RECONVERGENT B1 ;  /* 0x0000000000017941 */ /* 0x000fea0003800200 */
.L_x_254:
[----:B------:R-:W0:Y:S01]  /*19c0*/  S2R R8, SR_LANEID ;  /* 0x0000000000087919 */ /* 0x000e220000000000 */
[----:B------:R-:W1:Y:S01]  /*19d0*/  SHFL.DOWN PT, R2, R21, 0x1, 0x1f ;  /* 0x08201f0015027f89 */ /* 0x000e6200000e0000 */
[C---:B0-----:R-:W-:Y:S02]  /*19e0*/  ISETP.GT.AND P0, PT, R8.reuse, 0x1e, PT ;  /* 0x0000001e0800780c */ /* 0x041fe40003f04270 */
[----:B------:R-:W-:Y:S02]  /*19f0*/  ISETP.NE.AND P1, PT, R8, RZ, PT ;  /* 0x000000ff0800720c */ /* 0x000fe40003f25270 */
[----:B-1----:R-:W-:Y:S02]  /*1a00*/  SEL R2, R2, RZ, !P0 ;  /* 0x000000ff02027207 */ /* 0x002fe40004000000 */
[----:B------:R-:W-:-:S03]  /*1a10*/  ISETP.GT.AND P0, PT, R8, 0x1d, PT ;  /* 0x0000001d0800780c */ /* 0x000fc60003f04270 */
[----:B------:R-:W-:-:S05]  /*1a20*/  IMAD.IADD R2, R2, 0x1, R21 ;  /* 0x0000000102027824 */ /* 0x000fca00078e0215 */
[----:B------:R-:W0:Y:S01]  /*1a30*/  SHFL.DOWN PT, R3, R2, 0x2, 0x1f ;  /* 0x08401f0002037f89 */ /* 0x000e2200000e0000 */
[----:B------:R-:W-:Y:S01]  /*1a40*/  @!P1 MOV R6, 0x400 ;  /* 0x0000040000069802 */ /* 0x000fe20000000f00 */
[----:B------:R-:W1:Y:S01]  /*1a50*/  @!P1 S2R R7, SR_CgaCtaId ;  /* 0x0000000000079919 */ /* 0x000e620000008800 */
[----:B0-----:R-:W-:Y:S02]  /*1a60*/  SEL R3, R3, RZ, !P0 ;  /* 0x000000ff03037207 */ /* 0x001fe40004000000 */
[----:B------:R-:W-:-:S03]  /*1a70*/  ISETP.GT.AND P0, PT, R8, 0x1b, PT ;  /* 0x0000001b0800780c */ /* 0x000fc60003f04270 */
[----:B------:R-:W-:-:S05]  /*1a80*/  IMAD.IADD R3, R2, 0x1, R3 ;  /* 0x0000000102037824 */ /* 0x000fca00078e0203 */
[----:B------:R-:W0:Y:S01]  /*1a90*/  SHFL.DOWN PT, R4, R3, 0x4, 0x1f ;  /* 0x08801f0003047f89 */ /* 0x000e2200000e0000 */
[----:B-1----:R-:W-:Y:S02]  /*1aa0*/  @!P1 LEA R6, R7, R6, 0x18 ;  /* 0x0000000607069211 */ /* 0x002fe400078ec0ff */
[----:B0-----:R-:W-:Y:S02]  /*1ab0*/  SEL R4, R4, RZ, !P0 ;  /* 0x000000ff04047207 */ /* 0x001fe40004000000 */
[----:B------:R-:W-:-:S03]  /*1ac0*/  ISETP.GT.AND P0, PT, R8, 0x17, PT ;  /* 0x000000170800780c */ /* 0x000fc60003f04270 */
[----:B------:R-:W-:Y:S01]  /*1ad0*/  IMAD.IADD R4, R3, 0x1, R4 ;  /* 0x0000000103047824 */ /* 0x000fe200078e0204 */
[----:B------:R-:W-:-:S04]  /*1ae0*/  @!P1 SHF.R.U32.HI R3, RZ, 0x3, R0 ;  /* 0x00000003ff039819 */ /* 0x000fc80000011600 */
        /* <DEDUP_REMOVED lines=13> */
[----:B------:R-:W0:Y:S01]  /*1bc0*/  S2UR UR5, SR_CgaCtaId ;  /* 0x00000000000579c3 */ /* 0x000e220000008800 */
[----:B------:R-:W-:Y:S02]  /*1bd0*/  UMOV UR4, 0x400 ;  /* 0x0000040000047882 */ /* 0x000fe40000000000 */
[----:B0-----:R-:W-:-:S09]  /*1be0*/  ULEA UR4, UR5, UR4, 0x18 ;  /* 0x0000000405047291 */ /* 0x001fd2000f8ec0ff */
[----:B------:R-:W-:Y:S04]  /*1bf0*/  LDS R0, [UR4+0xc] ;  /* 0x00000c04ff007984 */ /* 0x000fe80008000800 */
[----:B---3--:R-:W0:Y:S04]  /*1c00*/  LDS.128 R4, [UR4+0x10] ;  /* 0x00001004ff047984 */ /* 0x008e280008000c00 */
[----:B------:R-:W1:Y:S01]  /*1c10*/  LDS.64 R8, [UR4+0x20] ;  /* 0x00002004ff087984 */ /* 0x000e620008000a00 */
[----:B0-----:R-:W-:-:S04]  /*1c20*/  IADD3 R0, PT, PT, R4, R0, R3 ;  /* 0x0000000004007210 */ /* 0x001fc80007ffe003 */
[----:B------:R-:W-:-:S04]  /*1c30*/  IADD3 R0, PT, PT, R6, R0, R5 ;  /* 0x0000000006007210 */ /* 0x000fc80007ffe005 */
[----:B-1----:R-:W-:-:S05]  /*1c40*/  IADD3 R0, PT, PT, R8, R0, R7 ;  /* 0x0000000008007210 */ /* 0x002fca0007ffe007 */
[----:B------:R-:W-:Y:S01]  /*1c50*/  IMAD.IADD R3, R0, 0x1, R9 ;  /* 0x0000000100037824 */ /* 0x000fe200078e0209 */
[----:B------:R-:W-:Y:S06]  /*1c60*/  BRA `(.L_x_252) ;  /* 0x0000001c00307947 */ /* 0x000fec0003800000 */
.L_x_237:
        /* <DEDUP_REMOVED lines=12> */
.L_x_267:
[----:B------:R-:W-:Y:S05]  /*1d30*/  BSYNC.RECONVERGENT B1 ;  /* 0x0000000000017941 */ /* 0x000fea0003800200 */
.L_x_266:
        /* <DEDUP_REMOVED lines=16> */
.L_x_272:
        /* <DEDUP_REMOVED lines=9> */
.L_x_271:
[----:B------:R-:W-:Y:S05]  /*1ed0*/  BSYNC.RECONVERGENT B2 ;  /* 0x0000000000027941 */ /* 0x000fea0003800200 */
.L_x_270:
        /* <DEDUP_REMOVED lines=8> */
.L_x_275:
        /* <DEDUP_REMOVED lines=35> */
.L_x_274:
[----:B------:R-:W-:Y:S05]  /*2190*/  BSYNC.RECONVERGENT B2 ;  /* 0x0000000000027941 */ /* 0x000fea0003800200 */
.L_x_273:
        /* <DEDUP_REMOVED lines=22> */
.L_x_277:
[----:B------:R-:W-:Y:S05]  /*2300*/  BSYNC.RECONVERGENT B2 ;  /* 0x0000000000027941 */ /* 0x000fea0003800200 */
.L_x_276:
        /* <DEDUP_REMOVED lines=10> */
.L_x_269:
[----:B------:R-:W-:Y:S05]  /*23b0*/  BSYNC.RECONVERGENT B1 ;  /* 0x0000000000017941 */ /* 0x000fea0003800200 */
.L_x_268:
        /* <DEDUP_REMOVED lines=38> */
[----:B------:R-:W0:Y:S04]  /*2620*/  LDS.128 R4, [UR4+0x10] ;  /* 0x00001004ff047984 */ /* 0x000e280008000c00 */
[----:B------:R-:W1:Y:S01]  /*2630*/  LDS.64 R8, [UR4+0x20] ;  /* 0x00002004ff087984 */ /* 0x000e620008000a00 */
[----:B0-----:R-:W-:-:S04]  /*2640*/  IADD3 R0, PT, PT, R4, R0, R3 ;  /* 0x0000000004007210 */ /* 0x001fc80007ffe003 */
[----:B------:R-:W-:-:S04]  /*2650*/  IADD3 R0, PT, PT, R6, R0, R5 ;  /* 0x0000000006007210 */ /* 0x000fc80007ffe005 */
[----:B-1----:R-:W-:-:S05]  /*2660*/  IADD3 R0, PT, PT, R8, R0, R7 ;  /* 0x0000000008007210 */ /* 0x002fca0007ffe007 */
[----:B--2---:R-:W-:Y:S01]  /*2670*/  IMAD.IADD R3, R0, 0x1, R9 ;  /* 0x0000000100037824 */ /* 0x004fe200078e0209 */
[----:B------:R-:W-:Y:S06]  /*2680*/  BRA `(.L_x_252) ;  /* 0x0000001000a87947 */ /* 0x000fec0003800000 */
.L_x_278:
        /* <DEDUP_REMOVED lines=16> */
[----:B------:R-:W1:Y:S02]  /*2790*/  SHFL.DOWN PT, R2, R3, 0x2, R7 ;  /* 0x0840000003027989 */ /* 0x000e6400000e0007 */
[----:B-1----:R-:W-:Y:S02]  /*27a0*/  SEL R2, R2, RZ, !P0 ;  /* 0x000000ff02027207 */ /* 0x002fe40004000000 */
[----:B------:R-:W-:-:S03]  /*27b0*/  ISETP.GT.AND P0, PT, R8, R7, PT ;  /* 0x000000070800720c */ /* 0x000fc60003f04270 */
[----:B------:R-:W-:Y:S01]  /*27c0*/  IMAD.IADD R2, R3, 0x1, R2 ;  /* 0x0000000103027824 */ /* 0x000fe200078e0202 */
[----:B------:R-:W-:-:S04]  /*27d0*/  @!P1 SHF.R.U32.HI R3, RZ, 0x3, R9 ;  /* 0x00000003ff039819 */ /* 0x000fc80000011609 */
[----:B------:R-:W1:Y:S02]  /*27e0*/  SHFL.DOWN PT, R4, R2, 0x4, R7 ;  /* 0x0880000002047989 */ /* 0x000e6400000e0007 */
[----:B-1----:R-:W-:Y:S01]  /*27f0*/  SEL R5, R4, RZ, !P0 ;  /* 0x000000ff04057207 */ /* 0x002fe20004000000 */
[C---:B------:R-:W-:Y:S02]  /*2800*/  VIADD R4, R6.reuse, 0x8 ;  /* 0x0000000806047836 */ /* 0x040fe40000000000 */
[----:B------:R-:W-:Y:S02]  /*2810*/  VIADD R6, R6, 0x10 ;  /* 0x0000001006067836 */ /* 0x000fe40000000000 */
[----:B------:R-:W-:Y:S01]  /*2820*/  IMAD.IADD R5, R2, 0x1, R5 ;  /* 0x0000000102057824 */ /* 0x000fe200078e0205 */
[----:B------:R-:W-:Y:S02]  /*2830*/  ISETP.GT.AND P0, PT, R4, R7, PT ;  /* 0x000000070400720c */ /* 0x000fe40003f04270 */
[----:B------:R-:W-:-:S02]  /*2840*/  @!P1 MOV R4, 0x400 ;  /* 0x0000040000049802 */ /* 0x000fc40000000f00 */
[----:B------:R-:W1:Y:S02]  /*2850*/  SHFL.DOWN PT, R0, R5, 0x8, R7 ;  /* 0x0900000005007989 */ /* 0x000e6400000e0007 */
[----:B0-----:R-:W-:Y:S02]  /*2860*/  @!P1 LEA R11, R11, R4, 0x18 ;  /* 0x000000040b0b9211 */ /* 0x001fe400078ec0ff */
[----:B------:R-:W-:-:S05]  /*2870*/  @!P1 LOP3.LUT R4, R3, 0x7c, RZ, 0xc0, !PT ;  /* 0x0000007c03049812 */ /* 0x000fca00078ec0ff */
[----:B------:R-:W-:Y:S01]  /*2880*/  @!P1 IMAD.IADD R4, R4, 0x1, R11 ;  /* 0x0000000104049824 */ /* 0x000fe200078e020b */
[----:B-1----:R-:W-:Y:S02]  /*2890*/  SEL R0, R0, RZ, !P0 ;  /* 0x000000ff00007207 */ /* 0x002fe40004000000 */
        /* <DEDUP_REMOVED lines=15> */
[----:B-1----:R-:W0:Y:S04]  /*2990*/  LDS.128 R4, [UR4+0x10] ;  /* 0x00001004ff047984 */ /* 0x002e280008000c00 */
        /* <DEDUP_REMOVED lines=18> */
.L_x_265:
[----:B------:R-:W0:Y:S01]  /*2ac0*/  S2R R0, SR_TID.X ;  /* 0x0000000000007919 */ /* 0x000e220000002100 */
[----:B------:R-:W0:Y:S02]  /*2ad0*/  LDC.64 R2, c[0x0][0x380] ;  /* 0x0000e000ff027b82 */ /* 0x000e240000000a00 */
[----:B0-----:R-:W-:-:S05]  /*2ae0*/  IMAD.WIDE.U32 R2, R0, 0x4, R2 ;  /* 0x0000000400027825 */ /* 0x001fca00078e0002 */
[----:B------:R-:W2:Y:S04]  /*2af0*/  LDG.E.CONSTANT R19, desc[UR6][R2.64] ;  /* 0x0000000602137981 */ /* 0x000ea8000c1e9900 */
        /* <DEDUP_REMOVED lines=15> */
[----:B------:R-:W-:-:S02]  /*2bf0*/  ISETP.GE.U32.AND P0, PT, R20, 0x2000, PT ;  /* 0x000020001400780c */ /* 0x000fc40003f06070 */
[----:B--2---:R-:W-:-:S04]  /*2c00*/  IADD3 R4, PT, PT, R5, R4, R19 ;  /* 0x0000000405047210 */ /* 0x004fc80007ffe013 */
[----:B---3--:R-:W-:-:S04]  /*2c10*/  IADD3 R4, PT, PT, R7, R6, R4 ;  /* 0x0000000607047210 */ /* 0x008fc80007ffe004 */
[----:B----4-:R-:W-:-:S04]  /*2c20*/  IADD3 R4, PT, PT, R9, R8, R4 ;  /* 0x0000000809047210 */ /* 0x010fc80007ffe004 */
[----:B-----5:R-:W-:Y:S01]  /*2c30*/  IADD3 R4, PT, PT, R11, R10, R4 ;  /* 0x0000000a0b047210 */ /* 0x020fe20007ffe004 */
[----:B------:R-:W-:-:S03]  /*2c40*/  IMAD.MOV.U32 R11, RZ, RZ, 0x1000 ;  /* 0x00001000ff0b7424 */ /* 0x000fc600078e00ff */
[----:B------:R-:W-:-:S04]  /*2c50*/  IADD3 R4, PT, PT, R13, R12, R4 ;  /* 0x0000000c0d047210 */ /* 0x000fc80007ffe004 */
[----:B------:R-:W-:-:S04]  /*2c60*/  IADD3 R4, PT, PT, R15, R14, R4 ;  /* 0x0000000e0f047210 */ /* 0x000fc80007ffe004 */
[----:B------:R-:W-:-:S05]  /*2c70*/  IADD3 R17, PT, PT, R17, R16, R4 ;  /* 0x0000001011117210 */ /* 0x000fca0007ffe004 */
[----:B------:R-:W-:Y:S01]  /*2c80*/  IMAD.IADD R8, R18, 0x1, R17 ;  /* 0x0000000112087824 */ /* 0x000fe200078e0211 */
[----:B------:R-:W-:Y:S06]  /*2c90*/  @!P0 BRA `(.L_x_279) ;  /* 0x00000000008c8947 */ /* 0x000fec0003800000 */
[----:B------:R-:W0:Y:S01]  /*2ca0*/  LDC R7, c[0x0][0x390] ;  /* 0x0000e400ff077b82 */ /* 0x000e220000000800 */
[----:B------:R-:W-:Y:S02]  /*2cb0*/  VIADD R6, R20, 0xfffff000 ;  /* 0xfffff00014067836 */ /* 0x000fe40000000000 */
[----:B------:R-:W-:-:S07]  /*2cc0*/  IMAD.MOV.U32 R11, RZ, RZ, 0x1000 ;  /* 0x00001000ff0b7424 */ /* 0x000fce00078e00ff */
.L_x_281:
[----:B------:R-:W-:-:S05]  /*2cd0*/  IMAD.WIDE R4, R11, 0x4, R2 ;  /* 0x000000040b047825 */ /* 0x000fca00078e0202 */
        /* <DEDUP_REMOVED lines=16> */
[----:B--2---:R-:W-:-:S04]  /*2de0*/  IADD3 R18, PT, PT, R18, R19, R8 ;  /* 0x0000001312127210 */ /* 0x004fc80007ffe008 */
[----:B---3--:R-:W-:Y:S01]  /*2df0*/  IADD3 R18, PT, PT, R21, R20, R18 ;  /* 0x0000001415127210 */ /* 0x008fe20007ffe012 */
[----:B0-----:R-:W-:-:S04]  /*2e00*/  IMAD.MOV.U32 R20, RZ, RZ, R7 ;  /* 0x000000ffff147224 */ /* 0x001fc800078e0007 */
[----:B------:R-:W-:Y:S01]  /*2e10*/  IMAD.IADD R8, R20, 0x1, -R11 ;  /* 0x0000000114087824 */ /* 0x000fe200078e0a0b */
[----:B----4-:R-:W-:-:S04]  /*2e20*/  IADD3 R18, PT, PT, R23, R22, R18 ;  /* 0x0000001617127210 */ /* 0x010fc80007ffe012 */
[----:B------:R-:W-:Y:S02]  /*2e30*/  ISETP.GE.AND P0, PT, R8, 0x1000, PT ;  /* 0x000010000800780c */ /* 0x000fe40003f06270 */
[----:B-----5:R-:W-:-:S04]  /*2e40*/  IADD3 R18, PT, PT, R25, R24, R18 ;  /* 0x0000001819127210 */ /* 0x020fc80007ffe012 */
[----:B------:R-:W-:-:S04]  /*2e50*/  IADD3 R14, PT, PT, R14, R17, R18 ;  /* 0x000000110e0e7210 */ /* 0x000fc80007ffe012 */
[----:B------:R-:W-:-:S04]  /*2e60*/  IADD3 R12, PT, PT, R15, R12, R14 ;  /* 0x0000000c0f0c7210 */ /* 0x000fc80007ffe00e */
[----:B------:R-:W-:-:S04]  /*2e70*/  IADD3 R10, PT, PT, R10, R13, R12 ;  /* 0x0000000d0a0a7210 */ /* 0x000fc80007ffe00c */
[----:B------:R-:W-:Y:S01]  /*2e80*/  IADD3 R8, PT, PT, R16, R9, R10 ;  /* 0x0000000910087210 */ /* 0x000fe20007ffe00a */
[----:B------:R-:W-:Y:S06]  /*2e90*/  @!P0 BRA `(.L_x_280) ;  /* 0x0000000400fc8947 */ /* 0x000fec0003800000 */
[----:B------:R-:W-:-:S05]  /*2ea0*/  VIADD R11, R11, 0x1000 ;  /* 0x000010000b0b7836 */ /* 0x000fca0000000000 */
[----:B------:R-:W-:-:S13]  /*2eb0*/  ISETP.GT.AND P0, PT, R11, R6, PT ;  /* 0x000000060b00720c */ /* 0x000fda0003f04270 */
[----:B------:R-:W-:Y:S05]  /*2ec0*/  @!P0 BRA `(.L_x_281) ;  /* 0xfffffffc00808947 */ /* 0x000fea000383ffff */
.L_x_279:
        /* <DEDUP_REMOVED lines=20> */
.L_x_285:
        /* <DEDUP_REMOVED lines=8> */
.L_x_284:
[----:B------:R-:W-:Y:S05]  /*3090*/  BSYNC.RECONVERGENT B2 ;  /* 0x0000000000027941 */ /* 0x000fea0003800200 */
.L_x_283:
        /* <DEDUP_REMOVED lines=16> */
.L_x_288:
        /* <DEDUP_REMOVED lines=20> */
[----:B------:R-:W5:Y:S04]  /*32e0*/  LDG.E.CONSTANT R22, desc[UR6][R2.64+0x2400] ;  /* 0x0024000602167981 */ /* 0x000f68000c1e9900 */
[----:B------:R0:W5:Y:S04]  /*32f0*/  LDG.E.CONSTANT R5, desc[UR6][R4.64] ;  /* 0x0000000604057981 */ /* 0x000168000c1e9900 */
        /* <DEDUP_REMOVED lines=17> */
.L_x_287:
[----:B------:R-:W-:Y:S05]  /*3410*/  BSYNC.RECONVERGENT B2 ;  /* 0x0000000000027941 */ /* 0x000fea0003800200 */
.L_x_286:
        /* <DEDUP_REMOVED lines=10> */
[----:B------:R-:W5:Y:S01]  /*34c0*/  LDG.E.CONSTANT R16, desc[UR6][R2.64+0x1400] ;  /* 0x0014000602107981 */ /* 0x000f62000c1e9900 */
[----:B0-----:R-:W-:-:S04]  /*34d0*/  IMAD.WIDE.U32 R4, R11, 0x4, R6 ;  /* 0x000000040b047825 */ /* 0x001fc800078e0006 */
[----:B------:R-:W-:Y:S02]  /*34e0*/  IMAD.WIDE.U32 R6, R13, 0x4, R6 ;  /* 0x000000040d067825 */ /* 0x000fe400078e0006 */
[----:B------:R0:W2:Y:S04]  /*34f0*/  LDG.E.CONSTANT R5, desc[UR6][R4.64] ;  /* 0x0000000604057981 */ /* 0x0000a8000c1e9900 */
[----:B------:R1:W3:Y:S04]  /*3500*/  LDG.E.CONSTANT R13, desc[UR6][R2.64] ;  /* 0x00000006020d7981 */ /* 0x0002e8000c1e9900 */
[----:B------:R-:W4:Y:S01]  /*3510*/  LDG.E.CONSTANT R7, desc[UR6][R6.64] ;  /* 0x0000000606077981 */ /* 0x000f22000c1e9900 */
[----:B0-----:R-:W-:Y:S01]  /*3520*/  IADD3 R4, P1, PT, R2, 0x2000, RZ ;  /* 0x0000200002047810 */ /* 0x001fe20007f3e0ff */
[----:B------:R-:W-:Y:S01]  /*3530*/  VIADD R10, R10, 0x800 ;  /* 0x000008000a0a7836 */ /* 0x000fe20000000000 */
[----:B------:R-:W-:Y:S01]  /*3540*/  PLOP3.LUT P0, PT, PT, PT, PT, 0x8, 0x80 ;  /* 0x000000000080781c */ /* 0x000fe20003f0e170 */
[----:B------:R-:W-:-:S02]  /*3550*/  VIADD R11, R11, 0x800 ;  /* 0x000008000b0b7836 */ /* 0x000fc40000000000 */
[----:B-1----:R-:W-:Y:S01]  /*3560*/  IMAD.MOV.U32 R2, RZ, RZ, R4 ;  /* 0x000000ffff027224 */ /* 0x002fe200078e0004 */
[----:B--2---:R-:W-:-:S04]  /*3570*/  IADD3 R12, PT, PT, R12, R5, R8 ;  /* 0x000000050c0c7210 */ /* 0x004fc80007ffe008 */
[----:B---3--:R-:W-:Y:S01]  /*3580*/  IADD3 R12, PT, PT, R14, R13, R12 ;  /* 0x0000000d0e0c7210 */ /* 0x008fe20007ffe00c */
[----:B------:R-:W-:-:S03]  /*3590*/  IMAD.X R5, RZ, RZ, R3, P1 ;  /* 0x000000ffff057224 */ /* 0x000fc600008e0603 */
[----:B----4-:R-:W-:Y:S01]  /*35a0*/  IADD3 R12, PT, PT, R15, R7, R12 ;  /* 0x000000070f0c7210 */ /* 0x010fe20007ffe00c */
[----:B------:R-:W-:-:S03]  /*35b0*/  IMAD.MOV.U32 R3, RZ, RZ, R5 ;  /* 0x000000ffff037224 */ /* 0x000fc600078e0005 */
[----:B-----5:R-:W-:-:S07]  /*35c0*/  IADD3 R8, PT, PT, R16, R17, R12 ;  /* 0x0000001110087210 */ /* 0x020fce0007ffe00c */
.L_x_290:
[----:B------:R-:W-:Y:S05]  /*35d0*/  BSYNC.RECONVERGENT B2 ;  /* 0x0000000000027941 */ /* 0x000fea0003800200 */
.L_x_289:
        /* <DEDUP_REMOVED lines=10> */
.L_x_282:
[----:B------:R-:W-:Y:S05]  /*3680*/  BSYNC.RECONVERGENT B1 ;  /* 0x0000000000017941 */ /* 0x000fea0003800200 */
.L_x_280:
[----:B------:R-:W0:Y:S01]  /*3690*/  S2R R9, SR_LANEID ;  /* 0x0000000000097919 */ /* 0x000e220000000000 */
[----:B------:R-:W1:Y:S01]  /*36a0*/  SHFL.DOWN PT, R2, R8, 0x1, 0x1f ;  /* 0x08201f0008027f89 */ /* 0x000e6200000e0000 */
[C---:B0-----:R-:W-:Y:S02]  /*36b0*/  ISETP.GT.AND P0, PT, R9.reuse, 0x1e, PT ;  /* 0x0000001e0900780c */ /* 0x041fe40003f04270 */
[C---:B------:R-:W-:Y:S02]  /*36c0*/  ISETP.NE.AND P1, PT, R9.reuse, RZ, PT ;  /* 0x000000ff0900720c */ /* 0x040fe40003f25270 */
        /* <DEDUP_REMOVED lines=37> */
[----:B0-----:R-:W-:-:S07]  /*3920*/  IMAD.IADD R3, R0, 0x1, R9 ;  /* 0x0000000100037824 */ /* 0x001fce00078e0209 */
.L_x_252:
[----:B------:R-:W-:Y:S05]  /*3930*/  BSYNC.RECONVERGENT B0 ;  /* 0x0000000000007941 */ /* 0x000fea0003800200 */
.L_x_236:
[----:B------:R-:W-:Y:S05]  /*3940*/  @P0 EXIT ;  /* 0x000000000000094d */ /* 0x000fea0003800000 */
[----:B-1----:R-:W1:Y:S01]  /*3950*/  LDC.64 R4, c[0x0][0x388] ;  /* 0x0000e200ff047b82 */ /* 0x002e620000000a00 */
[----:B------:R-:W0:Y:S02]  /*3960*/  LDCU UR4, c[0x0][0x398] ;  /* 0x00007300ff0477ac */ /* 0x000e240008000800 */
[----:B0-234-:R-:W-:-:S05]  /*3970*/  VIADD R3, R3, UR4 ;  /* 0x0000000403037c36 */ /* 0x01dfca0008000000 */
[----:B-1----:R-:W-:Y:S01]  /*3980*/  STG.E desc[UR6][R4.64], R3 ;  /* 0x0000000304007986 */ /* 0x002fe2000c101906 */
[----:B------:R-:W-:Y:S05]  /*3990*/  EXIT ;  /* 0x000000000000794d */ /* 0x000fea0003800000 */
.L_x_291:
        /* <DEDUP_REMOVED lines=14> */
.L_x_477:


//--------------------- .text._ZN3cub18CUB_300001_SM_10006detail6reduce18DeviceReduceKernelINS2_10policy_hubIjyN4cuda3std3__44plusIjEEE10Policy1000EN6thrust24THRUST_300001_SM_1000_NS6detail15normal_iteratorINSD_10device_ptrIjEEEEyS9_jNS7_10__identityEEEvT0_PT3_T1_NS0_13GridEvenShareISN_EET2_T4_ --------------------------
	.section	.text._ZN3cub18CUB_300001_SM_10006detail6reduce18DeviceReduceKernelINS2_10policy_hubIjyN4cuda3std3__44plusIjEEE10Policy1000EN6thrust24THRUST_300001_SM_1000_NS6detail15normal_iteratorINSD_10device_ptrIjEEEEyS9_jNS7_10__identityEEEvT0_PT3_T1_NS0_13GridEvenShareISN_EET2_T4_,"ax",@progbits
	.align	128
        .global         _ZN3cub18CUB_300001_SM_10006detail6reduce18DeviceReduceKernelINS2_10policy_hubIjyN4cuda3std3__44plusIjEEE10Policy1000EN6thrust24THRUST_300001_SM_1000_NS6detail15normal_iteratorINSD_10device_ptrIjEEEEyS9_jNS7_10__identityEEEvT0_PT3_T1_NS0_13GridEvenShareISN_EET2_T4_
        .type           _ZN3cub18CUB_300001_SM_10006detail6reduce18DeviceReduceKernelINS2_10policy_hubIjyN4cuda3std3__44plusIjEEE10Policy1000EN6thrust24THRUST_300001_SM_1000_NS6detail15normal_iteratorINSD_10device_ptrIjEEEEyS9_jNS7_10__identityEEEvT0_PT3_T1_NS0_13GridEvenShareISN_EET2_T4_,@function
        .size           _ZN3cub18CUB_300001_SM_10006detail6reduce18DeviceReduceKernelINS2_10policy_hubIjyN4cuda3std3__44plusIjEEE10Policy1000EN6thrust24THRUST_300001_SM_1000_NS6detail15normal_iteratorINSD_10device_ptrIjEEEEyS9_jNS7_10__identityEEEvT0_PT3_T1_NS0_13GridEvenShareISN_EET2_T4_,(.L_x_478 - _ZN3cub18CUB_300001_SM_10006detail6reduce18DeviceReduceKernelINS2_10policy_hubIjyN4cuda3std3__44plusIjEEE10Policy1000EN6thrust24THRUST_300001_SM_1000_NS6detail15normal_iteratorINSD_10device_ptrIjEEEEyS9_jNS7_10__identityEEEvT0_PT3_T1_NS0_13GridEvenShareISN_EET2_T4_)
        .other          _ZN3cub18CUB_300001_SM_10006detail6reduce18DeviceReduceKernelINS2_10policy_hubIjyN4cuda3std3__44plusIjEEE10Policy1000EN6thrust24THRUST_300001_SM_1000_NS6detail15normal_iteratorINSD_10device_ptrIjEEEEyS9_jNS7_10__identityEEEvT0_PT3_T1_NS0_13GridEvenShareISN_EET2_T4_,@"STO_CUDA_ENTRY STV_DEFAULT"
_ZN3cub18CUB_300001_SM_10006detail6reduce18DeviceReduceKernelINS2_10policy_hubIjyN4cuda3std3__44plusIjEEE10Policy1000EN6thrust24THRUST_300001_SM_1000_NS6detail15normal_iteratorINSD_10device_ptrIjEEEEyS9_jNS7_10__identityEEEvT0_PT3_T1_NS0_13GridEvenShareISN_EET2_T4_:
.text._ZN3cub18CUB_300001_SM_10006detail6reduce18DeviceReduceKernelINS2_10policy_hubIjyN4cuda3std3__44plusIjEEE10Policy1000EN6thrust24THRUST_300001_SM_1000_NS6detail15normal_iteratorINSD_10device_ptrIjEEEEyS9_jNS7_10__identityEEEvT0_PT3_T1_NS0_13GridEvenShareISN_EET2_T4_:
        /* <DEDUP_REMOVED lines=17> */
[----:B------:R-:W-:Y:S01]  /*0110*/  VIADD R0, R2, -UR7 ;  /* 0x8000000702007c36 */ /* 0x000fe20008000000 */
[----:B------:R-:W-:Y:S01]  /*0120*/  BSSY.RECONVERGENT B1, `(.L_x_294) ;  /* 0x000000a000017945 */ /* 0x000fe20003800200 */
[----:B------:R-:W-:-:S03]  /*0130*/  IMAD.MOV.U32 R4, RZ, RZ, RZ ;  /* 0x000000ffff047224 */ /* 0x000fc600078e00ff */
[----:B0-----:R-:W-:Y:S01]  /*0140*/  ISETP.GE.AND P0, PT, R3, R0, PT ;  /* 0x000000000300720c */ /* 0x001fe20003f06270 */
[----:B------:R-:W-:-:S12]  /*0150*/  IMAD.MOV.U32 R5, RZ, RZ, R3 ;  /* 0x000000ffff057224 */ /* 0x000fd800078e0003 */
[----:B------:R-:W-:Y:S05]  /*0160*/  @P0 BRA `(.L_x_295) ;  /* 0x0000000000140947 */ /* 0x000fea0003800000 */
[----:B------:R-:W0:Y:S01]  /*0170*/  LDC.64 R6, c[0x0][0x380] ;  /* 0x0000e000ff067b82 */ /* 0x000e220000000a00 */
[----:B------:R-:W-:-:S04]  /*0180*/  VIADD R5, R3, UR7 ;  /* 0x0000000703057c36 */ /* 0x000fc80008000000 */
[----:B0-----:R-:W-:-:S05]  /*0190*/  IMAD.WIDE.U32 R6, R5, 0x4, R6 ;  /* 0x0000000405067825 */ /* 0x001fca00078e0006 */
[----:B------:R0:W5:Y:S01]  /*01a0*/  LDG.E R4, desc[UR14][R6.64] ;  /* 0x0000000e06047981 */ /* 0x000162000c1e1900 */
[----:B------:R-:W-:-:S07]  /*01b0*/  VIADD R5, R3, 0x100 ;  /* 0x0000010003057836 */ /* 0x000fce0000000000 */
.L_x_295:
[----:B------:R-:W-:Y:S05]  /*01c0*/  BSYNC.RECONVERGENT B1 ;  /* 0x0000000000017941 */ /* 0x000fea0003800200 */
.L_x_294:
[----:B------:R-:W-:Y:S01]  /*01d0*/  ISETP.GE.AND P0, PT, R5, R0, PT ;  /* 0x000000000500720c */ /* 0x000fe20003f06270 */
[----:B------:R-:W-:-:S12]  /*01e0*/  BSSY.RECONVERGENT B1, `(.L_x_296) ;  /* 0x000006c000017945 */ /* 0x000fd80003800200 */
[----:B------:R-:W-:Y:S05]  /*01f0*/  @P0 BRA `(.L_x_297) ;  /* 0x0000000400a80947 */ /* 0x000fea0003800000 */
[----:B0-----:R-:W-:Y:S01]  /*0200*/  LOP3.LUT R7, RZ, R5, RZ, 0x33, !PT ;  /* 0x00000005ff077212 */ /* 0x001fe200078e33ff */
[----:B------:R-:W-:Y:S03]  /*0210*/  BSSY.RECONVERGENT B2, `(.L_x_298) ;  /* 0x0000030000027945 */ /* 0x000fe60003800200 */
[----:B------:R-:W-:-:S04]  /*0220*/  IADD3 R7, PT, PT, R2, -UR7, R7 ;  /* 0x8000000702077c10 */ /* 0x000fc8000fffe007 */
[C---:B------:R-:W-:Y:S02]  /*0230*/  ISETP.GE.U32.AND P1, PT, R7.reuse, 0xf00, PT ;  /* 0x00000f000700780c */ /* 0x040fe40003f26070 */
[----:B------:R-:W-:-:S04]  /*0240*/  LEA.HI R2, R7, 0x1, RZ, 0x18 ;  /* 0x0000000107027811 */ /* 0x000fc800078fc0ff */
[----:B------:R-:W-:-:S04]  /*0250*/  LOP3.LUT R21, R2, 0xf, RZ, 0xc0, !PT ;  /* 0x0000000f02157812 */ /* 0x000fc800078ec0ff */
[----:B------:R-:W-:-:S03]  /*0260*/  ISETP.NE.AND P0, PT, R21, RZ, PT ;  /* 0x000000ff1500720c */ /* 0x000fc60003f05270 */
[----:B------:R-:W-:Y:S10]  /*0270*/  @!P1 BRA `(.L_x_299) ;  /* 0x0000000000a49947 */ /* 0x000ff40003800000 */
[----:B------:R-:W0:Y:S01]  /*0280*/  LDCU.64 UR8, c[0x0][0x380] ;  /* 0x00007000ff0877ac */ /* 0x000e220008000a00 */
[----:B------:R-:W-:Y:S01]  /*0290*/  IMAD.WIDE.U32 R6, R5, 0x4, RZ ;  /* 0x0000000405067825 */ /* 0x000fe200078e00ff */
[----:B------:R-:W-:Y:S01]  /*02a0*/  LOP3.LUT R8, R2, 0x1fffff0, RZ, 0xc0, !PT ;  /* 0x01fffff002087812 */ /* 0x000fe200078ec0ff */
[----:B------:R-:W-:-:S04]  /*02b0*/  UIMAD.WIDE.U32 UR4, UR16, 0x4000, URZ ;  /* 0x00004000100478a5 */ /* 0x000fc8000f8e00ff */
[----:B------:R-:W-:Y:S02]  /*02c0*/  IMAD.MOV R8, RZ, RZ, -R8 ;  /* 0x000000ffff087224 */ /* 0x000fe400078e0a08 */
[----:B------:R-:W-:Y:S02]  /*02d0*/  LOP3.LUT R14, R6, UR4, RZ, 0xfc, !PT ;  /* 0x00000004060e7c12 */ /* 0x000fe4000f8efcff */
[----:B------:R-:W-:Y:S02]  /*02e0*/  LOP3.LUT R7, R7, UR5, RZ, 0xfc, !PT ;  /* 0x0000000507077c12 */ /* 0x000fe4000f8efcff */
[----:B0-----:R-:W-:-:S04]  /*02f0*/  IADD3 R14, P1, PT, R14, UR8, RZ ;  /* 0x000000080e0e7c10 */ /* 0x001fc8000ff3e0ff */
[----:B------:R-:W-:-:S04]  /*0300*/  IADD3 R14, P2, PT, R14, 0x2000, RZ ;  /* 0x000020000e0e7810 */ /* 0x000fc80007f5e0ff */
[----:B------:R-:W-:-:S09]  /*0310*/  IADD3.X R7, PT, PT, RZ, UR9, R7, P2, P1 ;  /* 0x00000009ff077c10 */ /* 0x000fd200097e2407 */
.L_x_300:
[----:B------:R-:W-:-:S05]  /*0320*/  IMAD.MOV.U32 R6, RZ, RZ, R14 ;  /* 0x000000ffff067224 */ /* 0x000fca00078e000e */
[----:B------:R-:W2:Y:S04]  /*0330*/  LDG.E R15, desc[UR14][R6.64+-0x2000] ;  /* 0xffe0000e060f7981 */ /* 0x000ea8000c1e1900 */
[----:B------:R-:W2:Y:S04]  /*0340*/  LDG.E R16, desc[UR14][R6.64+-0x1c00] ;  /* 0xffe4000e06107981 */ /* 0x000ea8000c1e1900 */
[----:B------:R-:W3:Y:S04]  /*0350*/  LDG.E R18, desc[UR14][R6.64+-0x1800] ;  /* 0xffe8000e06127981 */ /* 0x000ee8000c1e1900 */
        /* <DEDUP_REMOVED lines=13> */
[----:B------:R-:W-:-:S02]  /*0430*/  VIADD R8, R8, 0x10 ;  /* 0x0000001008087836 */ /* 0x000fc40000000000 */
[----:B------:R-:W-:-:S03]  /*0440*/  VIADD R5, R5, 0x1000 ;  /* 0x0000100005057836 */ /* 0x000fc60000000000 */
[----:B------:R-:W-:Y:S02]  /*0450*/  ISETP.NE.AND P1, PT, R8, RZ, PT ;  /* 0x000000ff0800720c */ /* 0x000fe40003f25270 */
[----:B--2--5:R-:W-:-:S04]  /*0460*/  IADD3 R15, PT, PT, R16, R15, R4 ;  /* 0x0000000f100f7210 */ /* 0x024fc80007ffe004 */
[----:B---3--:R-:W-:-:S04]  /*0470*/  IADD3 R15, PT, PT, R17, R18, R15 ;  /* 0x00000012110f7210 */ /* 0x008fc80007ffe00f */
[----:B----4-:R-:W-:-:S04]  /*0480*/  IADD3 R15, PT, PT, R19, R20, R15 ;  /* 0x00000014130f7210 */ /* 0x010fc80007ffe00f */
[----:B------:R-:W-:-:S04]  /*0490*/  IADD3 R15, PT, PT, R23, R22, R15 ;  /* 0x00000016170f7210 */ /* 0x000fc80007ffe00f */
[----:B------:R-:W-:-:S04]  /*04a0*/  IADD3 R15, PT, PT, R25, R24, R15 ;  /* 0x00000018190f7210 */ /* 0x000fc80007ffe00f */
[----:B------:R-:W-:Y:S02]  /*04b0*/  IADD3 R13, PT, PT, R13, R14, R15 ;  /* 0x0000000e0d0d7210 */ /* 0x000fe40007ffe00f */
[----:B------:R-:W-:-:S05]  /*04c0*/  IADD3 R14, P2, PT, R6, 0x4000, RZ ;  /* 0x00004000060e7810 */ /* 0x000fca0007f5e0ff */
[----:B0-----:R-:W-:Y:S01]  /*04d0*/  IMAD.X R7, RZ, RZ, R7, P2 ;  /* 0x000000ffff077224 */ /* 0x001fe200010e0607 */
[----:B------:R-:W-:-:S04]  /*04e0*/  IADD3 R9, PT, PT, R12, R9, R13 ;  /* 0x000000090c097210 */ /* 0x000fc80007ffe00d */
[----:B------:R-:W-:Y:S01]  /*04f0*/  IADD3 R4, PT, PT, R10, R11, R9 ;  /* 0x0000000b0a047210 */ /* 0x000fe20007ffe009 */
[----:B------:R-:W-:Y:S06]  /*0500*/  @P1 BRA `(.L_x_300) ;  /* 0xfffffffc00841947 */ /* 0x000fec000383ffff */
.L_x_299:
[----:B------:R-:W-:Y:S05]  /*0510*/  BSYNC.RECONVERGENT B2 ;  /* 0x0000000000027941 */ /* 0x000fea0003800200 */
.L_x_298:
[----:B------:R-:W-:Y:S05]  /*0520*/  @!P0 BRA `(.L_x_297) ;  /* 0x0000000000dc8947 */ /* 0x000fea0003800000 */
[----:B------:R-:W-:Y:S01]  /*0530*/  ISETP.GE.U32.AND P0, PT, R21, 0x8, PT ;  /* 0x000000081500780c */ /* 0x000fe20003f06070 */
[----:B------:R-:W-:Y:S01]  /*0540*/  BSSY.RECONVERGENT B2, `(.L_x_301) ;  /* 0x0000016000027945 */ /* 0x000fe20003800200 */
[----:B------:R-:W-:-:S04]  /*0550*/  LOP3.LUT R16, R2, 0x7, RZ, 0xc0, !PT ;  /* 0x0000000702107812 */ /* 0x000fc800078ec0ff */
[----:B------:R-:W-:-:S07]  /*0560*/  ISETP.NE.AND P1, PT, R16, RZ, PT ;  /* 0x000000ff1000720c */ /* 0x000fce0003f25270 */
[----:B------:R-:W-:Y:S06]  /*0570*/  @!P0 BRA `(.L_x_302) ;  /* 0x0000000000488947 */ /* 0x000fec0003800000 */
[----:B------:R-:W0:Y:S01]  /*0580*/  LDCU.64 UR4, c[0x0][0x380] ;  /* 0x00007000ff0477ac */ /* 0x000e220008000a00 */
[----:B------:R-:W-:-:S04]  /*0590*/  IADD3 R7, P0, PT, R5, UR7, RZ ;  /* 0x0000000705077c10 */ /* 0x000fc8000ff1e0ff */
[----:B------:R-:W-:Y:S02]  /*05a0*/  LEA.HI.X.SX32 R8, R5, RZ, 0x1, P0 ;  /* 0x000000ff05087211 */ /* 0x000fe400000f0eff */
[----:B0-----:R-:W-:-:S04]  /*05b0*/  LEA R6, P0, R7, UR4, 0x2 ;  /* 0x0000000407067c11 */ /* 0x001fc8000f8010ff */
[----:B------:R-:W-:-:S05]  /*05c0*/  LEA.HI.X R7, R7, UR5, R8, 0x2, P0 ;  /* 0x0000000507077c11 */ /* 0x000fca00080f1408 */
[----:B------:R-:W2:Y:S04]  /*05d0*/  LDG.E R9, desc[UR14][R6.64] ;  /* 0x0000000e06097981 */ /* 0x000ea8000c1e1900 */
[----:B------:R-:W2:Y:S04]  /*05e0*/  LDG.E R8, desc[UR14][R6.64+0x400] ;  /* 0x0004000e06087981 */ /* 0x000ea8000c1e1900 */
[----:B------:R-:W3:Y:S04]  /*05f0*/  LDG.E R11, desc[UR14][R6.64+0x800] ;  /* 0x0008000e060b7981 */ /* 0x000ee8000c1e1900 */
[----:B------:R-:W3:Y:S04]  /*0600*/  LDG.E R10, desc[UR14][R6.64+0xc00] ;  /* 0x000c000e060a7981 */ /* 0x000ee8000c1e1900 */
[----:B------:R-:W4:Y:S04]  /*0610*/  LDG.E R13, desc[UR14][R6.64+0x1000] ;  /* 0x0010000e060d7981 */ /* 0x000f28000c1e1900 */
[----:B------:R-:W4:Y:S04]  /*0620*/  LDG.E R12, desc[UR14][R6.64+0x1400] ;  /* 0x0014000e060c7981 */ /* 0x000f28000c1e1900 */
[----:B------:R-:W4:Y:S04]  /*0630*/  LDG.E R15, desc[UR14][R6.64+0x1800] ;  /* 0x0018000e060f7981 */ /* 0x000f28000c1e1900 */
[----:B------:R-:W4:Y:S01]  /*0640*/  LDG.E R14, desc[UR14][R6.64+0x1c00] ;  /* 0x001c000e060e7981 */ /* 0x000f22000c1e1900 */
[----:B------:R-:W-:Y:S01]  /*0650*/  VIADD R5, R5, 0x800 ;  /* 0x0000080005057836 */ /* 0x000fe20000000000 */
[----:B--2--5:R-:W-:-:S04]  /*0660*/  IADD3 R8, PT, PT, R8, R9, R4 ;  /* 0x0000000908087210 */ /* 0x024fc80007ffe004 */
[----:B---3--:R-:W-:-:S04]  /*0670*/  IADD3 R8, PT, PT, R10, R11, R8 ;  /* 0x0000000b0a087210 */ /* 0x008fc80007ffe008 */
[----:B----4-:R-:W-:-:S04]  /*0680*/  IADD3 R8, PT, PT, R12, R13, R8 ;  /* 0x0000000d0c087210 */ /* 0x010fc80007ffe008 */
[----:B------:R-:W-:-:S07]  /*0690*/  IADD3 R4, PT, PT, R14, R15, R8 ;  /* 0x0000000f0e047210 */ /* 0x000fce0007ffe008 */
.L_x_302:
[----:B------:R-:W-:Y:S05]  /*06a0*/  BSYNC.RECONVERGENT B2 ;  /* 0x0000000000027941 */ /* 0x000fea0003800200 */
.L_x_301:
        /* <DEDUP_REMOVED lines=14> */
[----:B------:R-:W3:Y:S01]  /*0790*/  LDG.E R10, desc[UR14][R6.64+0xc00] ;  /* 0x000c000e060a7981 */ /* 0x000ee2000c1e1900 */
[----:B------:R-:W-:Y:S01]  /*07a0*/  VIADD R5, R5, 0x400 ;  /* 0x0000040005057836 */ /* 0x000fe20000000000 */
[----:B--2--5:R-:W-:-:S04]  /*07b0*/  IADD3 R4, PT, PT, R8, R9, R4 ;  /* 0x0000000908047210 */ /* 0x024fc80007ffe004 */
[----:B---3--:R-:W-:-:S07]  /*07c0*/  IADD3 R4, PT, PT, R10, R11, R4 ;  /* 0x0000000b0a047210 */ /* 0x008fce0007ffe004 */
.L_x_304:
[----:B------:R-:W-:Y:S05]  /*07d0*/  BSYNC.RECONVERGENT B2 ;  /* 0x0000000000027941 */ /* 0x000fea0003800200 */
.L_x_303:
[----:B------:R-:W-:Y:S05]  /*07e0*/  @!P1 BRA `(.L_x_297) ;  /* 0x00000000002c9947 */ /* 0x000fea0003800000 */
[----:B------:R-:W0:Y:S01]  /*07f0*/  LDC.64 R6, c[0x0][0x380] ;  /* 0x0000e000ff067b82 */ /* 0x000e220000000a00 */
[----:B------:R-:W-:Y:S02]  /*0800*/  IMAD.U32 R9, RZ, RZ, UR16 ;  /* 0x00000010ff097e24 */ /* 0x000fe4000f8e00ff */
[----:B------:R-:W-:Y:S02]  /*0810*/  IMAD.MOV R2, RZ, RZ, -R2 ;  /* 0x000000ffff027224 */ /* 0x000fe400078e0a02 */
[----:B0-----:R-:W-:-:S07]  /*0820*/  IMAD.WIDE.U32 R6, R9, 0x4000, R6 ;  /* 0x0000400009067825 */ /* 0x001fce00078e0006 */
.L_x_305:
[----:B------:R-:W-:-:S06]  /*0830*/  IMAD.WIDE R8, R5, 0x4, R6 ;  /* 0x0000000405087825 */ /* 0x000fcc00078e0206 */
[----:B------:R-:W2:Y:S01]  /*0840*/  LDG.E R9, desc[UR14][R8.64] ;  /* 0x0000000e08097981 */ /* 0x000ea2000c1e1900 */
[----:B------:R-:W-:Y:S02]  /*0850*/  VIADD R2, R2, 0x1 ;  /* 0x0000000102027836 */ /* 0x000fe40000000000 */
[----:B------:R-:W-:-:S03]  /*0860*/  VIADD R5, R5, 0x100 ;  /* 0x0000010005057836 */ /* 0x000fc60000000000 */
[----:B------:R-:W-:Y:S01]  /*0870*/  ISETP.NE.AND P0, PT, R2, RZ, PT ;  /* 0x000000ff0200720c */ /* 0x000fe20003f05270 */
[----:B--2--5:R-:W-:-:S12]  /*0880*/  IMAD.IADD R4, R9, 0x1, R4 ;  /* 0x0000000109047824 */ /* 0x024fd800078e0204 */
[----:B------:R-:W-:Y:S05]  /*0890*/  @P0 BRA `(.L_x_305) ;  /* 0xfffffffc00e40947 */ /* 0x000fea000383ffff */
.L_x_297:
[----:B------:R-:W-:Y:S05]  /*08a0*/  BSYNC.RECONVERGENT B1 ;  /* 0x0000000000017941 */ /* 0x000fea0003800200 */
.L_x_296:
[----:B------:R-:W-:-:S13]  /*08b0*/  ISETP.GE.AND P0, PT, R0, 0x100, PT ;  /* 0x000001000000780c */ /* 0x000fda0003f06270 */
[----:B------:R-:W-:Y:S05]  /*08c0*/  @!P0 BRA `(.L_x_306) ;  /* 0x0000000000ac8947 */ /* 0x000fea0003800000 */
[----:B------:R-:W1:Y:S01]  /*08d0*/  S2R R8, SR_LANEID ;  /* 0x0000000000087919 */ /* 0x000e620000000000 */
[----:B-----5:R-:W2:Y:S01]  /*08e0*/  SHFL.DOWN PT, R0, R4, 0x1, 0x1f ;  /* 0x08201f0004007f89 */ /* 0x020ea200000e0000 */
[C---:B-1----:R-:W-:Y:S02]  /*08f0*/  ISETP.GT.AND P0, PT, R8.reuse, 0x1e, PT ;  /* 0x0000001e0800780c */ /* 0x042fe40003f04270 */
[----:B------:R-:W-:Y:S02]  /*0900*/  ISETP.NE.AND P1, PT, R8, RZ, PT ;  /* 0x000000ff0800720c */ /* 0x000fe40003f25270 */
[----:B--2---:R-:W-:Y:S02]  /*0910*/  SEL R5, R0, RZ, !P0 ;  /* 0x000000ff00057207 */ /* 0x004fe40004000000 */
[----:B------:R-:W-:-:S03]  /*0920*/  ISETP.GT.AND P0, PT, R8, 0x1d, PT ;  /* 0x0000001d0800780c */ /* 0x000fc60003f04270 */
[----:B------:R-:W-:-:S05]  /*0930*/  IMAD.IADD R5, R5, 0x1, R4 ;  /* 0x0000000105057824 */ /* 0x000fca00078e0204 */
[----:B------:R-:W1:Y:S01]  /*0940*/  SHFL.DOWN PT, R0, R5, 0x2, 0x1f ;  /* 0x08401f0005007f89 */ /* 0x000e6200000e0000 */
[----:B0-----:R-:W0:Y:S01]  /*0950*/  @!P1 S2R R6, SR_CgaCtaId ;  /* 0x0000000000069919 */ /* 0x001e220000008800 */
[----:B-1----:R-:W-:Y:S02]  /*0960*/  SEL R0, R0, RZ, !P0 ;  /* 0x000000ff00007207 */ /* 0x002fe40004000000 */
[----:B------:R-:W-:-:S03]  /*0970*/  ISETP.GT.AND P0, PT, R8, 0x1b, PT ;  /* 0x0000001b0800780c */ /* 0x000fc60003f04270 */
[----:B------:R-:W-:Y:S01]  /*0980*/  IMAD.IADD R0, R5, 0x1, R0 ;  /* 0x0000000105007824 */ /* 0x000fe200078e0200 */
[----:B------:R-:W-:-:S04]  /*0990*/  @!P1 MOV R5, 0x400 ;  /* 0x0000040000059802 */ /* 0x000fc80000000f00 */
[----:B------:R-:W1:Y:S01]  /*09a0*/  SHFL.DOWN PT, R2, R0, 0x4, 0x1f ;  /* 0x08801f0000027f89 */ /* 0x000e6200000e0000 */
[----:B0-----:R-:W-:Y:S02]  /*09b0*/  @!P1 LEA R5, R6, R5, 0x18 ;  /* 0x0000000506059211 */ /* 0x001fe400078ec0ff */
[----:B-1----:R-:W-:Y:S02]  /*09c0*/  SEL R7, R2, RZ, !P0 ;  /* 0x000000ff02077207 */ /* 0x002fe40004000000 */
        /* <DEDUP_REMOVED lines=19> */
[----:B--2---:R-:W-:Y:S04]  /*0b00*/  LDS R0, [UR4+0xc] ;  /* 0x00000c04ff007984 */ /* 0x004fe80008000800 */
[----:B------:R-:W0:Y:S04]  /*0b10*/  LDS.128 R4, [UR4+0x10] ;  /* 0x00001004ff047984 */ /* 0x000e280008000c00 */
[----:B------:R-:W1:Y:S01]  /*0b20*/  LDS.64 R2, [UR4+0x20] ;  /* 0x00002004ff027984 */ /* 0x000e620008000a00 */
[----:B0-----:R-:W-:-:S04]  /*0b30*/  IADD3 R0, PT, PT, R4, R0, R9 ;  /* 0x0000000004007210 */ /* 0x001fc80007ffe009 */
[----:B------:R-:W-:-:S04]  /*0b40*/  IADD3 R0, PT, PT, R6, R0, R5 ;  /* 0x0000000006007210 */ /* 0x000fc80007ffe005 */
[----:B-1----:R-:W-:-:S05]  /*0b50*/  IADD3 R0, PT, PT, R2, R0, R7 ;  /* 0x0000000002007210 */ /* 0x002fca0007ffe007 */
[----:B------:R-:W-:Y:S01]  /*0b60*/  IMAD.IADD R9, R0, 0x1, R3 ;  /* 0x0000000100097824 */ /* 0x000fe200078e0203 */
[----:B------:R-:W-:Y:S06]  /*0b70*/  BRA `(.L_x_307) ;  /* 0x0000001400307947 */ /* 0x000fec0003800000 */
.L_x_306:
[----:B------:R-:W-:Y:S01]  /*0b80*/  LOP3.LUT R2, R3, 0x3e0, RZ, 0xc0, !PT ;  /* 0x000003e003027812 */ /* 0x000fe200078ec0ff */
[----:B------:R-:W1:Y:S03]  /*0b90*/  S2R R10, SR_LANEID ;  /* 0x00000000000a7919 */ /* 0x000e660000000000 */
[----:B0-----:R-:W-:Y:S01]  /*0ba0*/  LOP3.LUT R7, RZ, R2, RZ, 0x33, !PT ;  /* 0x00000002ff077212 */ /* 0x001fe200078e33ff */
[----:B------:R-:W-:-:S04]  /*0bb0*/  VIADD R5, R2, 0x20 ;  /* 0x0000002002057836 */ /* 0x000fc80000000000 */
[----:B------:R-:W-:Y:S01]  /*0bc0*/  IMAD.IADD R7, R0, 0x1, R7 ;  /* 0x0000000100077824 */ /* 0x000fe200078e0207 */
[----:B------:R-:W-:-:S04]  /*0bd0*/  ISETP.GT.AND P0, PT, R5, R0, PT ;  /* 0x000000000500720c */ /* 0x000fc80003f04270 */
[----:B------:R-:W-:-:S05]  /*0be0*/  SEL R7, R7, 0x1f, P0 ;  /* 0x0000001f07077807 */ /* 0x000fca0000000000 */
[----:B-----5:R-:W0:Y:S01]  /*0bf0*/  SHFL.DOWN PT, R2, R4, 0x1, R7 ;  /* 0x0820000004027989 */ /* 0x020e2200000e0007 */
[CC--:B-1----:R-:W-:Y:S01]  /*0c00*/  ISETP.GE.AND P0, PT, R10.reuse, R7.reuse, PT ;  /* 0x000000070a00720c */ /* 0x0c2fe20003f06270 */
[C---:B------:R-:W-:Y:S01]  /*0c10*/  VIADD R6, R10.reuse, 0x2 ;  /* 0x000000020a067836 */ /* 0x040fe20000000000 */
[C---:B------:R-:W-:Y:S01]  /*0c20*/  ISETP.NE.AND P1, PT, R10.reuse, RZ, PT ;  /* 0x000000ff0a00720c */ /* 0x040fe20003f25270 */
[----:B------:R-:W-:Y:S01]  /*0c30*/  VIADD R8, R10, 0x4 ;  /* 0x000000040a087836 */ /* 0x000fe20000000000 */
[----:B0-----:R-:W-:Y:S02]  /*0c40*/  SEL R5, R2, RZ, !P0 ;  /* 0x000000ff02057207 */ /* 0x001fe40004000000 */
        /* <DEDUP_REMOVED lines=35> */
[----:B------:R-:W0:Y:S04]  /*0e80*/  LDS.128 R4, [UR4+0x10] ;  /* 0x00001004ff047984 */ /* 0x000e280008000c00 */
[----:B------:R-:W2:Y:S04]  /*0e90*/  LDS R2, [UR4+0xc] ;  /* 0x00000c04ff027984 */ /* 0x000ea80008000800 */
[----:B------:R-:W3:Y:S01]  /*0ea0*/  LDS.64 R10, [UR4+0x20] ;  /* 0x00002004ff0a7984 */ /* 0x000ee20008000a00 */
[----:B0-----:R-:W-:Y:S02]  /*0eb0*/  SEL R4, R4, RZ, P2 ;  /* 0x000000ff04047207 */ /* 0x001fe40001000000 */
[----:B------:R-:W-:-:S02]  /*0ec0*/  ISETP.GT.AND P2, PT, R0, 0x60, PT ;  /* 0x000000600000780c */ /* 0x000fc40003f44270 */
[----:B--2---:R-:W-:Y:S02]  /*0ed0*/  SEL R2, R2, RZ, P1 ;  /* 0x000000ff02027207 */ /* 0x004fe40000800000 */
        /* <DEDUP_REMOVED lines=8> */
[----:B---3--:R-:W-:Y:S02]  /*0f60*/  SEL R10, R10, RZ, P2 ;  /* 0x000000ff0a0a7207 */ /* 0x008fe40001000000 */
[----:B------:R-:W-:Y:S02]  /*0f70*/  SEL R11, R11, RZ, P3 ;  /* 0x000000ff0b0b7207 */ /* 0x000fe40001800000 */
[----:B------:R-:W-:-:S05]  /*0f80*/  IADD3 R2, PT, PT, R10, R2, R7 ;  /* 0x000000020a027210 */ /* 0x000fca0007ffe007 */
[----:B-1----:R-:W-:Y:S01]  /*0f90*/  IMAD.IADD R9, R2, 0x1, R11 ;  /* 0x0000000102097824 */ /* 0x002fe200078e020b */
[----:B------:R-:W-:Y:S06]  /*0fa0*/  BRA `(.L_x_307) ;  /* 0x0000001000247947 */ /* 0x000fec0003800000 */
.L_x_293:
[----:B------:R-:W0:Y:S01]  /*0fb0*/  S2R R0, SR_TID.X ;  /* 0x0000000000007919 */ /* 0x000e220000002100 */
[----:B------:R-:W1:Y:S01]  /*0fc0*/  LDC.64 R4, c[0x0][0x380] ;  /* 0x0000e000ff047b82 */ /* 0x000e620000000a00 */
[----:B0-----:R-:W-:-:S04]  /*0fd0*/  VIADD R7, R0, UR7 ;  /* 0x0000000700077c36 */ /* 0x001fc80008000000 */
[----:B-1----:R-:W-:-:S05]  /*0fe0*/  IMAD.WIDE.U32 R4, R7, 0x4, R4 ;  /* 0x0000000407047825 */ /* 0x002fca00078e0004 */
[----:B------:R-:W2:Y:S04]  /*0ff0*/  LDG.E R6, desc[UR14][R4.64] ;  /* 0x0000000e04067981 */ /* 0x000ea8000c1e1900 */
        /* <DEDUP_REMOVED lines=16> */
[----:B------:R-:W-:Y:S02]  /*1100*/  ISETP.GE.U32.AND.EX P0, PT, R22, UR4, PT, P0 ;  /* 0x0000000416007c0c */ /* 0x000fe4000bf06100 */
[----:B--2---:R-:W-:-:S04]  /*1110*/  IADD3 R6, PT, PT, R8, R7, R6 ;  /* 0x0000000708067210 */ /* 0x004fc80007ffe006 */
[----:B---3--:R-:W-:-:S04]  /*1120*/  IADD3 R6, PT, PT, R10, R9, R6 ;  /* 0x000000090a067210 */ /* 0x008fc80007ffe006 */
[----:B----4-:R-:W-:-:S04]  /*1130*/  IADD3 R6, PT, PT, R12, R11, R6 ;  /* 0x0000000b0c067210 */ /* 0x010fc80007ffe006 */
[----:B-----5:R-:W-:-:S04]  /*1140*/  IADD3 R6, PT, PT, R14, R13, R6 ;  /* 0x0000000d0e067210 */ /* 0x020fc80007ffe006 */
[----:B------:R-:W-:-:S04]  /*1150*/  IADD3 R6, PT, PT, R16, R15, R6 ;  /* 0x0000000f10067210 */ /* 0x000fc80007ffe006 */
[----:B------:R-:W-:-:S04]  /*1160*/  IADD3 R6, PT, PT, R18, R17, R6 ;  /* 0x0000001112067210 */ /* 0x000fc80007ffe006 */
[----:B------:R-:W-:-:S05]  /*1170*/  IADD3 R6, PT, PT, R20, R19, R6 ;  /* 0x0000001314067210 */ /* 0x000fca0007ffe006 */
[----:B------:R-:W-:Y:S01]  /*1180*/  IMAD.IADD R8, R21, 0x1, R6 ;  /* 0x0000000115087824 */ /* 0x000fe200078e0206 */
        /* <DEDUP_REMOVED lines=12> */
[----:B------:R-:W-:Y:S01]  /*1250*/  IMAD.U32 R10, RZ, RZ, UR9 ;  /* 0x00000009ff0a7e24 */ /* 0x000fe2000f8e00ff */
[----:B------:R-:W-:Y:S01]  /*1260*/  UMOV UR10, UR8 ;  /* 0x00000008000a7c82 */ /* 0x000fe20008000000 */
[----:B------:R-:W-:-:S02]  /*1270*/  IMAD.X R4, RZ, RZ, UR9, P2 ;  /* 0x00000009ff047e24 */ /* 0x000fc400090e06ff */
[----:B------:R-:W-:Y:S01]  /*1280*/  VIADD R7, R5, -UR7 ;  /* 0x8000000705077c36 */ /* 0x000fe20008000000 */
[----:B------:R-:W-:Y:S01]  /*1290*/  ISETP.GT.U32.AND.EX P0, PT, R10, R9, PT, P0 ;  /* 0x000000090a00720c */ /* 0x000fe20003f04100 */
[----:B------:R-:W-:Y:S01]  /*12a0*/  UMOV UR7, UR9 ;  /* 0x0000000900077c82 */ /* 0x000fe20008000000 */
[----:B0-----:R-:W-:-:S04]  /*12b0*/  LEA R6, P1, R11, UR12, 0x2 ;  /* 0x0000000c0b067c11 */ /* 0x001fc8000f8210ff */
[----:B------:R-:W-:Y:S02]  /*12c0*/  IADD3 R6, P2, PT, R6, 0x2000, RZ ;  /* 0x0000200006067810 */ /* 0x000fe40007f5e0ff */
[----:B------:R-:W-:-:S05]  /*12d0*/  LEA.HI.X R11, R11, UR13, R4, 0x2, P1 ;  /* 0x0000000d0b0b7c11 */ /* 0x000fca00088f1404 */
[----:B------:R-:W-:Y:S01]  /*12e0*/  IMAD.X R11, RZ, RZ, R11, P2 ;  /* 0x000000ffff0b7224 */ /* 0x000fe200010e060b */
[----:B------:R-:W-:Y:S06]  /*12f0*/  @P0 BRA `(.L_x_309) ;  /* 0x0000000000d40947 */ /* 0x000fec0003800000 */
[----:B------:R-:W0:Y:S01]  /*1300*/  LDC.64 R2, c[0x0][0x3b8] ;  /* 0x0000ee00ff027b82 */ /* 0x000e220000000a00 */
[----:B------:R-:W1:Y:S01]  /*1310*/  LDCU.64 UR12, c[0x0][0x380] ;  /* 0x00007000ff0c77ac */ /* 0x000e620008000a00 */
[----:B------:R-:W-:Y:S01]  /*1320*/  NOP ;  /* 0x0000000000007918 */ /* 0x000fe20000000000 */
.L_x_310:
[----:B------:R-:W-:-:S05]  /*1330*/  IADD3 R5, P0, PT, R0, UR8, RZ ;  /* 0x0000000800057c10 */ /* 0x000fca000ff1e0ff */
[----:B------:R-:W-:Y:S01]  /*1340*/  IMAD.X R10, RZ, RZ, UR9, P0 ;  /* 0x00000009ff0a7e24 */ /* 0x000fe200080e06ff */
[----:B-1----:R-:W-:-:S04]  /*1350*/  LEA R4, P0, R5, UR12, 0x2 ;  /* 0x0000000c05047c11 */ /* 0x002fc8000f8010ff */
[----:B------:R-:W-:-:S05]  /*1360*/  LEA.HI.X R5, R5, UR13, R10, 0x2, P0 ;  /* 0x0000000d05057c11 */ /* 0x000fca00080f140a */
        /* <DEDUP_REMOVED lines=19> */
[----:B--2---:R-:W-:Y:S02]  /*14a0*/  IADD3 R22, PT, PT, R22, R23, R8 ;  /* 0x0000001716167210 */ /* 0x004fe40007ffe008 */
[----:B0-----:R-:W-:-:S04]  /*14b0*/  IADD3 R8, P1, PT, R2, -UR8, RZ ;  /* 0x8000000802087c10 */ /* 0x001fc8000ff3e0ff */
[----:B------:R-:W-:Y:S02]  /*14c0*/  ISETP.GE.U32.AND P0, PT, R8, UR5, PT ;  /* 0x0000000508007c0c */ /* 0x000fe4000bf06070 */
[----:B---3--:R-:W-:Y:S02]  /*14d0*/  IADD3 R22, PT, PT, R25, R24, R22 ;  /* 0x0000001819167210 */ /* 0x008fe40007ffe016 */
[----:B-1----:R-:W-:-:S04]  /*14e0*/  IADD3.X R4, PT, PT, R3, ~UR9, RZ, P1, !PT ;  /* 0x8000000903047c10 */ /* 0x002fc80008ffe4ff */
[----:B------:R-:W-:Y:S02]  /*14f0*/  ISETP.GE.U32.AND.EX P0, PT, R4, UR11, PT, P0 ;  /* 0x0000000b04007c0c */ /* 0x000fe4000bf06100 */
[----:B----4-:R-:W-:-:S04]  /*1500*/  IADD3 R22, PT, PT, R27, R26, R22 ;  /* 0x0000001a1b167210 */ /* 0x010fc80007ffe016 */
[----:B-----5:R-:W-:-:S04]  /*1510*/  IADD3 R18, PT, PT, R19, R18, R22 ;  /* 0x0000001213127210 */ /* 0x020fc80007ffe016 */
[----:B------:R-:W-:-:S04]  /*1520*/  IADD3 R10, PT, PT, R10, R15, R18 ;  /* 0x0000000f0a0a7210 */ /* 0x000fc80007ffe012 */
[----:B------:R-:W-:-:S04]  /*1530*/  IADD3 R10, PT, PT, R16, R17, R10 ;  /* 0x00000011100a7210 */ /* 0x000fc80007ffe00a */
[----:B------:R-:W-:-:S04]  /*1540*/  IADD3 R10, PT, PT, R13, R14, R10 ;  /* 0x0000000e0d0a7210 */ /* 0x000fc80007ffe00a */
[----:B------:R-:W-:Y:S01]  /*1550*/  IADD3 R8, PT, PT, R21, R12, R10 ;  /* 0x0000000c15087210 */ /* 0x000fe20007ffe00a */
[----:B------:R-:W-:Y:S06]  /*1560*/  @!P0 BRA `(.L_x_308) ;  /* 0x00000008000c8947 */ /* 0x000fec0003800000 */
[----:B------:R-:W-:Y:S02]  /*1570*/  UIADD3 UR8, UP0, UPT, UR5, UR8, URZ ;  /* 0x0000000805087290 */ /* 0x000fe4000ff1e0ff */
[----:B------:R-:W-:Y:S01]  /*1580*/  IMAD.U32 R5, RZ, RZ, UR5 ;  /* 0x00000005ff057e24 */ /* 0x000fe2000f8e00ff */
[----:B------:R-:W-:Y:S01]  /*1590*/  UIADD3 UR4, UPT, UPT, UR4, 0x1, URZ ;  /* 0x0000000104047890 */ /* 0x000fe2000fffe0ff */
[----:B------:R-:W-:Y:S01]  /*15a0*/  IMAD.MOV.U32 R10, RZ, RZ, R6 ;  /* 0x000000ffff0a7224 */ /* 0x000fe200078e0006 */
[----:B------:R-:W-:Y:S01]  /*15b0*/  UIADD3.X UR9, UPT, UPT, UR11, UR9, URZ, UP0, !UPT ;  /* 0x000000090b097290 */ /* 0x000fe200087fe4ff */
[----:B------:R-:W-:Y:S01]  /*15c0*/  VIADD R7, R7, -UR5 ;  /* 0x8000000507077c36 */ /* 0x000fe20008000000 */
[----:B------:R-:W-:Y:S01]  /*15d0*/  ISETP.LT.U32.AND P0, PT, R20, UR8, PT ;  /* 0x0000000814007c0c */ /* 0x000fe2000bf01070 */
[----:B------:R-:W-:Y:S01]  /*15e0*/  IMAD.WIDE R10, R5, 0x4, R10 ;  /* 0x00000004050a7825 */ /* 0x000fe200078e020a */
[----:B------:R-:W-:-:S03]  /*15f0*/  UMOV UR10, UR6 ;  /* 0x00000006000a7c82 */ /* 0x000fc60008000000 */
[----:B------:R-:W-:Y:S02]  /*1600*/  IMAD.U32 R4, RZ, RZ, UR9 ;  /* 0x00000009ff047e24 */ /* 0x000fe4000f8e00ff */
[----:B------:R-:W-:-:S03]  /*1610*/  IMAD.MOV.U32 R6, RZ, RZ, R10 ;  /* 0x000000ffff067224 */ /* 0x000fc600078e000a */
[----:B------:R-:W-:-:S13]  /*1620*/  ISETP.GT.U32.AND.EX P0, PT, R4, R9, PT, P0 ;  /* 0x000000090400720c */ /* 0x000fda0003f04100 */
[----:B------:R-:W-:Y:S05]  /*1630*/  @!P0 BRA `(.L_x_310) ;  /* 0xfffffffc003c8947 */ /* 0x000fea000383ffff */
[----:B------:R-:W-:-:S05]  /*1640*/  UMOV UR6, UR5 ;  /* 0x0000000500067c82 */ /* 0x000fca0008000000 */
.L_x_309:
[C---:B------:R-:W-:Y:S01]  /*1650*/  VIADD R5, R2.reuse, -UR8 ;  /* 0x8000000802057c36 */ /* 0x040fe20008000000 */
[----:B------:R-:W-:Y:S01]  /*1660*/  ISETP.LE.U32.AND P1, PT, R2, UR8, PT ;  /* 0x0000000802007c0c */ /* 0x000fe2000bf23070 */
[----:B------:R-:W-:Y:S01]  /*1670*/  IMAD.U32 R4, RZ, RZ, UR9 ;  /* 0x00000009ff047e24 */ /* 0x000fe2000f8e00ff */
[----:B------:R-:W-:Y:S02]  /*1680*/  BSSY.RECONVERGENT B1, `(.L_x_308) ;  /* 0x0000071000017945 */ /* 0x000fe40003800200 */
[----:B------:R-:W-:-:S04]  /*1690*/  ISETP.GE.AND P0, PT, R0, R5, PT ;  /* 0x000000050000720c */ /* 0x000fc80003f06270 */
        /* <DEDUP_REMOVED lines=8> */
[----:B0-----:R-:W-:-:S04]  /*1720*/  IMAD R3, R4, UR4, RZ ;  /* 0x0000000404037c24 */ /* 0x001fc8000f8e02ff */
[----:B------:R-:W-:-:S05]  /*1730*/  IMAD R2, R3, -0x1000, R2 ;  /* 0xfffff00003027824 */ /* 0x000fca00078e0202 */
[C---:B------:R-:W-:Y:S02]  /*1740*/  ISETP.GE.U32.AND P0, PT, R2.reuse, 0xf00, PT ;  /* 0x00000f000200780c */ /* 0x040fe40003f06070 */
[----:B------:R-:W-:Y:S01]  /*1750*/  LEA.HI R20, R2, 0x1, RZ, 0x18 ;  /* 0x0000000102147811 */ /* 0x000fe200078fc0ff */
[----:B------:R-:W-:-:S03]  /*1760*/  IMAD.MOV.U32 R2, RZ, RZ, R0 ;  /* 0x000000ffff027224 */ /* 0x000fc600078e0000 */
[----:B------:R-:W-:-:S04]  /*1770*/  LOP3.LUT R21, R20, 0xf, RZ, 0xc0, !PT ;  /* 0x0000000f14157812 */ /* 0x000fc800078ec0ff */
[----:B------:R-:W-:-:S03]  /*1780*/  ISETP.NE.AND P1, PT, R21, RZ, PT ;  /* 0x000000ff1500720c */ /* 0x000fc60003f25270 */
[----:B------:R-:W-:Y:S10]  /*1790*/  @!P0 BRA `(.L_x_313) ;  /* 0x00000000008c8947 */ /* 0x000ff40003800000 */
[----:B------:R-:W-:-:S04]  /*17a0*/  LEA.HI R2, R7, 0x1, RZ, 0x18 ;  /* 0x0000000107027811 */ /* 0x000fc800078fc0ff */
[----:B------:R-:W-:Y:S01]  /*17b0*/  LOP3.LUT R3, R2, 0x1fffff0, RZ, 0xc0, !PT ;  /* 0x01fffff002037812 */ /* 0x000fe200078ec0ff */
[----:B------:R-:W-:-:S04]  /*17c0*/  IMAD.MOV.U32 R2, RZ, RZ, R0 ;  /* 0x000000ffff027224 */ /* 0x000fc800078e0000 */
[----:B------:R-:W-:-:S07]  /*17d0*/  IMAD.MOV R3, RZ, RZ, -R3 ;  /* 0x000000ffff037224 */ /* 0x000fce00078e0a03 */
.L_x_314:
[----:B------:R-:W-:-:S05]  /*17e0*/  IMAD.MOV.U32 R10, RZ, RZ, R6 ;  /* 0x000000ffff0a7224 */ /* 0x000fca00078e0006 */
        /* <DEDUP_REMOVED lines=16> */
[----:B------:R-:W-:-:S02]  /*18f0*/  VIADD R3, R3, 0x10 ;  /* 0x0000001003037836 */ /* 0x000fc40000000000 */
[----:B------:R-:W-:-:S03]  /*1900*/  VIADD R2, R2, 0x1000 ;  /* 0x0000100002027836 */ /* 0x000fc60000000000 */
[----:B------:R-:W-:Y:S02]  /*1910*/  ISETP.NE.AND P0, PT, R3, RZ, PT ;  /* 0x000000ff0300720c */ /* 0x000fe40003f05270 */
[----:B--2---:R-:W-:-:S04]  /*1920*/  IADD3 R14, PT, PT, R14, R15, R8 ;  /* 0x0000000f0e0e7210 */ /* 0x004fc80007ffe008 */
[----:B---3--:R-:W-:-:S04]  /*1930*/  IADD3 R14, PT, PT, R16, R17, R14 ;  /* 0x00000011100e7210 */ /* 0x008fc80007ffe00e */
[----:B----4-:R-:W-:-:S04]  /*1940*/  IADD3 R14, PT, PT, R18, R19, R14 ;  /* 0x00000013120e7210 */ /* 0x010fc80007ffe00e */
[----:B-----5:R-:W-:-:S04]  /*1950*/  IADD3 R14, PT, PT, R22, R23, R14 ;  /* 0x00000017160e7210 */ /* 0x020fc80007ffe00e */
[----:B------:R-:W-:-:S04]  /*1960*/  IADD3 R14, PT, PT, R24, R25, R14 ;  /* 0x00000019180e7210 */ /* 0x000fc80007ffe00e */
[----:B------:R-:W-:Y:S02]  /*1970*/  IADD3 R13, PT, PT, R6, R13, R14 ;  /* 0x0000000d060d7210 */ /* 0x000fe40007ffe00e */
[----:B------:R-:W-:-:S05]  /*1980*/  IADD3 R6, P2, PT, R10, 0x4000, RZ ;  /* 0x000040000a067810 */ /* 0x000fca0007f5e0ff */
[----:B0-----:R-:W-:Y:S01]  /*1990*/  IMAD.X R11, RZ, RZ, R11, P2 ;  /* 0x000000ffff0b7224 */ /* 0x001fe200010e060b */
[----:B------:R-:W-:-:S04]  /*19a0*/  IADD3 R9, PT, PT, R12, R9, R13 ;  /* 0x000000090c097210 */ /* 0x000fc80007ffe00d */
[----:B------:R-:W-:Y:S01]  /*19b0*/  IADD3 R8, PT, PT, R5, R4, R9 ;  /* 0x0000000405087210 */ /* 0x000fe20007ffe009 */
[----:B------:R-:W-:Y:S06]  /*19c0*/  @P0 BRA `(.L_x_314) ;  /* 0xfffffffc00840947 */ /* 0x000fec000383ffff */
.L_x_313:
[----:B------:R-:W-:Y:S05]  /*19d0*/  BSYNC.RECONVERGENT B2 ;  /* 0x0000000000027941 */ /* 0x000fea0003800200 */
.L_x_312:
[----:B------:R-:W-:Y:S05]  /*19e0*/  @!P1 BRA `(.L_x_311) ;  /* 0x0000000000e89947 */ /* 0x000fea0003800000 */
[----:B------:R-:W-:Y:S01]  /*19f0*/  ISETP.GE.U32.AND P0, PT, R21, 0x8, PT ;  /* 0x000000081500780c */ /* 0x000fe20003f06070 */
[----:B------:R-:W-:Y:S01]  /*1a00*/  BSSY.RECONVERGENT B2, `(.L_x_315) ;  /* 0x0000015000027945 */ /* 0x000fe20003800200 */
[----:B------:R-:W-:-:S04]  /*1a10*/  LOP3.LUT R15, R20, 0x7, RZ, 0xc0, !PT ;  /* 0x00000007140f7812 */ /* 0x000fc800078ec0ff */
[----:B------:R-:W-:-:S07]  /*1a20*/  ISETP.NE.AND P1, PT, R15, RZ, PT ;  /* 0x000000ff0f00720c */ /* 0x000fce0003f25270 */
[----:B------:R-:W-:Y:S06]  /*1a30*/  @!P0 BRA `(.L_x_316) ;  /* 0x0000000000448947 */ /* 0x000fec0003800000 */
[----:B------:R-:W-:-:S05]  /*1a40*/  IADD3 R3, P0, PT, R2, UR8, RZ ;  /* 0x0000000802037c10 */ /* 0x000fca000ff1e0ff */
[----:B------:R-:W-:Y:S01]  /*1a50*/  IMAD.X R6, RZ, RZ, UR9, P0 ;  /* 0x00000009ff067e24 */ /* 0x000fe200080e06ff */
[----:B------:R-:W-:-:S04]  /*1a60*/  LEA R4, P0, R3, UR12, 0x2 ;  /* 0x0000000c03047c11 */ /* 0x000fc8000f8010ff */
        /* <DEDUP_REMOVED lines=8> */
[----:B------:R-:W5:Y:S01]  /*1af0*/  LDG.E R13, desc[UR14][R4.64+0x1c00] ;  /* 0x001c000e040d7981 */ /* 0x000f62000c1e1900 */
[----:B------:R-:W-:Y:S01]  /*1b00*/  VIADD R2, R2, 0x800 ;  /* 0x0000080002027836 */ /* 0x000fe20000000000 */
[----:B--2---:R-:W-:-:S04]  /*1b10*/  IADD3 R3, PT, PT, R6, R3, R8 ;  /* 0x0000000306037210 */ /* 0x004fc80007ffe008 */
[----:B---3--:R-:W-:-:S04]  /*1b20*/  IADD3 R3, PT, PT, R9, R10, R3 ;  /* 0x0000000a09037210 */ /* 0x008fc80007ffe003 */
[----:B----4-:R-:W-:-:S04]  /*1b30*/  IADD3 R3, PT, PT, R11, R12, R3 ;  /* 0x0000000c0b037210 */ /* 0x010fc80007ffe003 */
[----:B-----5:R-:W-:-:S07]  /*1b40*/  IADD3 R8, PT, PT, R13, R14, R3 ;  /* 0x0000000e0d087210 */ /* 0x020fce0007ffe003 */
.L_x_316:
[----:B------:R-:W-:Y:S05]  /*1b50*/  BSYNC.RECONVERGENT B2 ;  /* 0x0000000000027941 */ /* 0x000fea0003800200 */
.L_x_315:
[----:B------:R-:W-:Y:S05]  /*1b60*/  @!P1 BRA `(.L_x_311) ;  /* 0x0000000000889947 */ /* 0x000fea0003800000 */
[----:B------:R-:W-:Y:S01]  /*1b70*/  ISETP.GE.U32.AND P0, PT, R15, 0x4, PT ;  /* 0x000000040f00780c */ /* 0x000fe20003f06070 */
[----:B------:R-:W-:Y:S01]  /*1b80*/  BSSY.RECONVERGENT B2, `(.L_x_317) ;  /* 0x000000e000027945 */ /* 0x000fe20003800200 */
[----:B------:R-:W-:-:S11]  /*1b90*/  LOP3.LUT P1, RZ, R20, 0x3, RZ, 0xc0, !PT ;  /* 0x0000000314ff7812 */ /* 0x000fd6000782c0ff */
[----:B------:R-:W-:Y:S05]  /*1ba0*/  @!P0 BRA `(.L_x_318) ;  /* 0x00000000002c8947 */ /* 0x000fea0003800000 */
[----:B------:R-:W-:-:S05]  /*1bb0*/  IADD3 R3, P0, PT, R2, UR8, RZ ;  /* 0x0000000802037c10 */ /* 0x000fca000ff1e0ff */
[----:B------:R-:W-:Y:S01]  /*1bc0*/  IMAD.X R6, RZ, RZ, UR9, P0 ;  /* 0x00000009ff067e24 */ /* 0x000fe200080e06ff */
[----:B------:R-:W-:-:S04]  /*1bd0*/  LEA R4, P0, R3, UR12, 0x2 ;  /* 0x0000000c03047c11 */ /* 0x000fc8000f8010ff */
[----:B------:R-:W-:-:S05]  /*1be0*/  LEA.HI.X R5, R3, UR13, R6, 0x2, P0 ;  /* 0x0000000d03057c11 */ /* 0x000fca00080f1406 */
[----:B------:R-:W2:Y:S04]  /*1bf0*/  LDG.E R3, desc[UR14][R4.64] ;  /* 0x0000000e04037981 */ /* 0x000ea8000c1e1900 */
[----:B------:R-:W2:Y:S04]  /*1c00*/  LDG.E R6, desc[UR14][R4.64+0x400] ;  /* 0x0004000e04067981 */ /* 0x000ea8000c1e1900 */
[----:B------:R-:W3:Y:S04]  /*1c10*/  LDG.E R10, desc[UR14][R4.64+0x800] ;  /* 0x0008000e040a7981 */ /* 0x000ee8000c1e1900 */
[----:B------:R-:W3:Y:S01]  /*1c20*/  LDG.E R9, desc[UR14][R4.64+0xc00] ;  /* 0x000c000e04097981 */ /* 0x000ee2000c1e1900 */
[----:B------:R-:W-:Y:S01]  /*1c30*/  VIADD R2, R2, 0x400 ;  /* 0x0000040002027836 */ /* 0x000fe20000000000 */
[----:B--2---:R-:W-:-:S04]  /*1c40*/  IADD3 R3, PT, PT, R6, R3, R8 ;  /* 0x0000000306037210 */ /* 0x004fc80007ffe008 */
[----:B---3--:R-:W-:-:S07]  /*1c50*/  IADD3 R8, PT, PT, R9, R10, R3 ;  /* 0x0000000a09087210 */ /* 0x008fce0007ffe003 */
.L_x_318:
[----:B------:R-:W-:Y:S05]  /*1c60*/  BSYNC.RECONVERGENT B2 ;  /* 0x0000000000027941 */ /* 0x000fea0003800200 */
.L_x_317:
[----:B------:R-:W-:Y:S05]  /*1c70*/  @!P1 BRA `(.L_x_311) ;  /* 0x0000000000449947 */ /* 0x000fea0003800000 */
[----:B------:R-:W-:Y:S02]  /*1c80*/  LOP3.LUT R7, R7, 0xffff, RZ, 0xc0, !PT ;  /* 0x0000ffff07077812 */ /* 0x000fe400078ec0ff */
[----:B------:R-:W-:Y:S02]  /*1c90*/  IADD3 R6, P0, PT, R2, UR10, RZ ;  /* 0x0000000a02067c10 */ /* 0x000fe4000ff1e0ff */
[----:B------:R-:W-:Y:S02]  /*1ca0*/  LEA.HI R2, R7, 0x1, RZ, 0x18 ;  /* 0x0000000107027811 */ /* 0x000fe400078fc0ff */
[----:B------:R-:W-:Y:S01]  /*1cb0*/  LEA R5, P1, R6, UR12, 0x2 ;  /* 0x0000000c06057c11 */ /* 0x000fe2000f8210ff */
[----:B------:R-:W-:Y:S01]  /*1cc0*/  IMAD.X R3, RZ, RZ, UR7, P0 ;  /* 0x00000007ff037e24 */ /* 0x000fe200080e06ff */
[----:B------:R-:W-:-:S04]  /*1cd0*/  LOP3.LUT R2, R2, 0x3, RZ, 0xc0, !PT ;  /* 0x0000000302027812 */ /* 0x000fc800078ec0ff */
[----:B------:R-:W-:Y:S01]  /*1ce0*/  LEA.HI.X R6, R6, UR13, R3, 0x2, P1 ;  /* 0x0000000d06067c11 */ /* 0x000fe200088f1403 */
[----:B------:R-:W-:-:S07]  /*1cf0*/  IMAD.MOV R4, RZ, RZ, -R2 ;  /* 0x000000ffff047224 */ /* 0x000fce00078e0a02 */
.L_x_319:
[----:B------:R-:W-:Y:S02]  /*1d00*/  IMAD.MOV.U32 R3, RZ, RZ, R6 ;  /* 0x000000ffff037224 */ /* 0x000fe400078e0006 */
[----:B------:R-:W-:-:S05]  /*1d10*/  IMAD.MOV.U32 R2, RZ, RZ, R5 ;  /* 0x000000ffff027224 */ /* 0x000fca00078e0005 */
[----:B------:R-:W2:Y:S01]  /*1d20*/  LDG.E R3, desc[UR14][R2.64] ;  /* 0x0000000e02037981 */ /* 0x000ea2000c1e1900 */
[----:B------:R-:W-:Y:S01]  /*1d30*/  VIADD R4, R4, 0x1 ;  /* 0x0000000104047836 */ /* 0x000fe20000000000 */
[----:B------:R-:W-:-:S04]  /*1d40*/  IADD3 R5, P1, PT, R5, 0x400, RZ ;  /* 0x0000040005057810 */ /* 0x000fc80007f3e0ff */
[----:B------:R-:W-:Y:S01]  /*1d50*/  ISETP.NE.AND P0, PT, R4, RZ, PT ;  /* 0x000000ff0400720c */ /* 0x000fe20003f05270 */
[----:B------:R-:W-:Y:S02]  /*1d60*/  IMAD.X R6, RZ, RZ, R6, P1 ;  /* 0x000000ffff067224 */ /* 0x000fe400008e0606 */
[----:B--2---:R-:W-:-:S10]  /*1d70*/  IMAD.IADD R8, R3, 0x1, R8 ;  /* 0x0000000103087824 */ /* 0x004fd400078e0208 */
[----:B------:R-:W-:Y:S05]  /*1d80*/  @P0 BRA `(.L_x_319) ;  /* 0xfffffffc00dc0947 */ /* 0x000fea000383ffff */
.L_x_311:
[----:B------:R-:W-:Y:S05]  /*1d90*/  BSYNC.RECONVERGENT B1 ;  /* 0x0000000000017941 */ /* 0x000fea0003800200 */
.L_x_308:
        /* <DEDUP_REMOVED lines=37> */
[----:B0-----:R-:W0:Y:S01]  /*1ff0*/  LDS.64 R2, [UR4+0x20] ;  /* 0x00002004ff027984 */ /* 0x001e220008000a00 */
[----:B-1----:R-:W-:-:S04]  /*2000*/  IADD3 R0, PT, PT, R4, R0, R9 ;  /* 0x0000000004007210 */ /* 0x002fc80007ffe009 */
[----:B------:R-:W-:-:S04]  /*2010*/  IADD3 R0, PT, PT, R6, R0, R5 ;  /* 0x0000000006007210 */ /* 0x000fc80007ffe005 */
[----:B0-----:R-:W-:-:S05]  /*2020*/  IADD3 R0, PT, PT, R2, R0, R7 ;  /* 0x0000000002007210 */ /* 0x001fca0007ffe007 */
[----:B------:R-:W-:-:S07]  /*2030*/  IMAD.IADD R9, R0, 0x1, R3 ;  /* 0x0000000100097824 */ /* 0x000fce00078e0203 */
.L_x_307:
[----:B------:R-:W-:Y:S05]  /*2040*/  BSYNC.RECONVERGENT B0 ;  /* 0x0000000000007941 */ /* 0x000fea0003800200 */
.L_x_292:
[----:B------:R-:W-:Y:S05]  /*2050*/  @P0 EXIT ;  /* 0x000000000000094d */ /* 0x000fea0003800000 */
[----:B------:R-:W3:Y:S02]  /*2060*/  LDCU.64 UR4, c[0x0][0x388] ;  /* 0x00007100ff0477ac */ /* 0x000ee40008000a00 */
[----:B---3--:R-:W-:-:S06]  /*2070*/  UIMAD.WIDE.U32 UR4, UR16, 0x4, UR4 ;  /* 0x00000004100478a5 */ /* 0x008fcc000f8e0004 */
[----:B0-----:R-:W-:Y:S02]  /*2080*/  IMAD.U32 R2, RZ, RZ, UR4 ;  /* 0x00000004ff027e24 */ /* 0x001fe4000f8e00ff */
[----:B------:R-:W-:-:S05]  /*2090*/  IMAD.U32 R3, RZ, RZ, UR5 ;  /* 0x00000005ff037e24 */ /* 0x000fca000f8e00ff */
[----:B------:R-:W-:Y:S01]  /*20a0*/  STG.E desc[UR14][R2.64], R9 ;  /* 0x0000000902007986 */ /* 0x000fe2000c10190e */
[----:B------:R-:W-:Y:S05]  /*20b0*/  EXIT ;  /* 0x000000000000794d */ /* 0x000fea0003800000 */
.L_x_320:
        /* <DEDUP_REMOVED lines=12> */
.L_x_478:


//--------------------- .text._ZN3cub18CUB_300001_SM_10006detail6reduce28DeviceReduceSingleTileKernelINS2_10policy_hubIjyN4cuda3std3__44plusIjEEE10Policy1000EN6thrust24THRUST_300001_SM_1000_NS6detail15normal_iteratorINSD_10device_ptrIjEEEEPjyS9_jjNS7_10__identityEEEvT0_T1_T2_T3_T4_T6_ --------------------------
	.section	.text._ZN3cub18CUB_300001_SM_10006detail6reduce28DeviceReduceSingleTileKernelINS2_10policy_hubIjyN4cuda3std3__44plusIjEEE10Policy1000EN6thrust24THRUST_300001_SM_1000_NS6detail15normal_iteratorINSD_10device_ptrIjEEEEPjyS9_jjNS7_10__identityEEEvT0_T1_T2_T3_T4_T6_,"ax",@progbits
	.align	128
        .global         _ZN3cub18CUB_300001_SM_10006detail6reduce28DeviceReduceSingleTileKernelINS2_10policy_hubIjyN4cuda3std3__44plusIjEEE10Policy1000EN6thrust24THRUST_300001_SM_1000_NS6detail15normal_iteratorINSD_10device_ptrIjEEEEPjyS9_jjNS7_10__identityEEEvT0_T1_T2_T3_T4_T6_
        .type           _ZN3cub18CUB_300001_SM_10006detail6reduce28DeviceReduceSingleTileKernelINS2_10policy_hubIjyN4cuda3std3__44plusIjEEE10Policy1000EN6thrust24THRUST_300001_SM_1000_NS6detail15normal_iteratorINSD_10device_ptrIjEEEEPjyS9_jjNS7_10__identityEEEvT0_T1_T2_T3_T4_T6_,@function
        .size           _ZN3cub18CUB_300001_SM_10006detail6reduce28DeviceReduceSingleTileKernelINS2_10policy_hubIjyN4cuda3std3__44plusIjEEE10Policy1000EN6thrust24THRUST_300001_SM_1000_NS6detail15normal_iteratorINSD_10device_ptrIjEEEEPjyS9_jjNS7_10__identityEEEvT0_T1_T2_T3_T4_T6_,(.L_x_479 - _ZN3cub18CUB_300001_SM_10006detail6reduce28DeviceReduceSingleTileKernelINS2_10policy_hubIjyN4cuda3std3__44plusIjEEE10Policy1000EN6thrust24THRUST_300001_SM_1000_NS6detail15normal_iteratorINSD_10device_ptrIjEEEEPjyS9_jjNS7_10__identityEEEvT0_T1_T2_T3_T4_T6_)
        .other          _ZN3cub18CUB_300001_SM_10006detail6reduce28DeviceReduceSingleTileKernelINS2_10policy_hubIjyN4cuda3std3__44plusIjEEE10Policy1000EN6thrust24THRUST_300001_SM_1000_NS6detail15normal_iteratorINSD_10device_ptrIjEEEEPjyS9_jjNS7_10__identityEEEvT0_T1_T2_T3_T4_T6_,@"STO_CUDA_ENTRY STV_DEFAULT"
_ZN3cub18CUB_300001_SM_10006detail6reduce28DeviceReduceSingleTileKernelINS2_10policy_hubIjyN4cuda3std3__44plusIjEEE10Policy1000EN6thrust24THRUST_300001_SM_1000_NS6detail15normal_iteratorINSD_10device_ptrIjEEEEPjyS9_jjNS7_10__identityEEEvT0_T1_T2_T3_T4_T6_:
.text._ZN3cub18CUB_300001_SM_10006detail6reduce28DeviceReduceSingleTileKernelINS2_10policy_hubIjyN4cuda3std3__44plusIjEEE10Policy1000EN6thrust24THRUST_300001_SM_1000_NS6detail15normal_iteratorINSD_10device_ptrIjEEEEPjyS9_jjNS7_10__identityEEEvT0_T1_T2_T3_T4_T6_:
[----:B------:R-:W-:Y:S01]  /*0000*/  LDC R1, c[0x0][0x37c] ;  /* 0x0000df00ff017b82 */ /* 0x000fe20000000800 */
[----:B------:R-:W0:Y:S01]  /*0010*/  LDCU.64 UR4, c[0x0][0x390] ;  /* 0x00007200ff0477ac */ /* 0x000e220008000a00 */
[----:B------:R-:W1:Y:S01]  /*0020*/  LDCU.64 UR6, c[0x0][0x358] ;  /* 0x00006b00ff0677ac */ /* 0x000e620008000a00 */
[----:B0-----:R-:W-:Y:S02]  /*0030*/  IMAD.U32 R4, RZ, RZ, UR4 ;  /* 0x00000004ff047e24 */ /* 0x001fe4000f8e00ff */
        /* <DEDUP_REMOVED lines=11> */
.L_x_321:
[----:B------:R-:W-:Y:S01]  /*00f0*/  ISETP.GT.U32.AND P0, PT, R4, 0xfff, PT ;  /* 0x00000fff0400780c */ /* 0x000fe20003f04070 */
[----:B------:R-:W-:Y:S03]  /*0100*/  BSSY.RECONVERGENT B0, `(.L_x_322) ;  /* 0x00001d1000007945 */ /* 0x000fe60003800200 */
[----:B------:R-:W-:-:S13]  /*0110*/  ISETP.GT.U32.AND.EX P0, PT, R0, RZ, PT, P0 ;  /* 0x000000ff0000720c */ /* 0x000fda0003f04100 */
[----:B------:R-:W-:Y:S05]  /*0120*/  @P0 BRA `(.L_x_323) ;  /* 0x0000000c00940947 */ /* 0x000fea0003800000 */
[----:B------:R-:W0:Y:S01]  /*0130*/  S2R R5, SR_TID.X ;  /* 0x0000000000057919 */ /* 0x000e220000002100 */
[----:B------:R-:W-:Y:S01]  /*0140*/  BSSY.RECONVERGENT B1, `(.L_x_324) ;  /* 0x0000009000017945 */ /* 0x000fe20003800200 */
[----:B------:R-:W-:Y:S01]  /*0150*/  IMAD.MOV.U32 R6, RZ, RZ, RZ ;  /* 0x000000ffff067224 */ /* 0x000fe200078e00ff */
[----:B0-----:R-:W-:Y:S01]  /*0160*/  ISETP.GE.U32.AND P0, PT, R5, R4, PT ;  /* 0x000000040500720c */ /* 0x001fe20003f06070 */
[----:B------:R-:W-:-:S12]  /*0170*/  IMAD.MOV.U32 R7, RZ, RZ, R5 ;  /* 0x000000ffff077224 */ /* 0x000fd800078e0005 */
[----:B------:R-:W-:Y:S05]  /*0180*/  @P0 BRA `(.L_x_325) ;  /* 0x0000000000100947 */ /* 0x000fea0003800000 */
[----:B------:R-:W0:Y:S02]  /*0190*/  LDC.64 R2, c[0x0][0x380] ;  /* 0x0000e000ff027b82 */ /* 0x000e240000000a00 */
[----:B0-----:R-:W-:-:S05]  /*01a0*/  IMAD.WIDE.U32 R2, R5, 0x4, R2 ;  /* 0x0000000405027825 */ /* 0x001fca00078e0002 */
[----:B------:R0:W5:Y:S01]  /*01b0*/  LDG.E R6, desc[UR6][R2.64] ;  /* 0x0000000602067981 */ /* 0x000162000c1e1900 */
[----:B------:R-:W-:-:S07]  /*01c0*/  VIADD R7, R5, 0x100 ;  /* 0x0000010005077836 */ /* 0x000fce0000000000 */
.L_x_325:
[----:B------:R-:W-:Y:S05]  /*01d0*/  BSYNC.RECONVERGENT B1 ;  /* 0x0000000000017941 */ /* 0x000fea0003800200 */
.L_x_324:
        /* <DEDUP_REMOVED lines=12> */
[----:B------:R-:W-:-:S05]  /*02a0*/  LOP3.LUT R9, R8, 0x1fffff0, RZ, 0xc0, !PT ;  /* 0x01fffff008097812 */ /* 0x000fca00078ec0ff */
[----:B------:R-:W-:Y:S02]  /*02b0*/  IMAD.MOV R9, RZ, RZ, -R9 ;  /* 0x000000ffff097224 */ /* 0x000fe400078e0a09 */
[----:B0-----:R-:W-:-:S03]  /*02c0*/  IMAD.WIDE.U32 R2, R7, 0x4, R2 ;  /* 0x0000000407027825 */ /* 0x001fc600078e0002 */
[----:B------:R-:W-:-:S05]  /*02d0*/  IADD3 R15, P0, PT, R2, 0x2000, RZ ;  /* 0x00002000020f7810 */ /* 0x000fca0007f1e0ff */
[----:B------:R-:W-:-:S08]  /*02e0*/  IMAD.X R3, RZ, RZ, R3, P0 ;  /* 0x000000ffff037224 */ /* 0x000fd000000e0603 */
.L_x_330:
        /* <DEDUP_REMOVED lines=31> */
.L_x_329:
[----:B------:R-:W-:Y:S05]  /*04e0*/  BSYNC.RECONVERGENT B2 ;  /* 0x0000000000027941 */ /* 0x000fea0003800200 */
.L_x_328:
        /* <DEDUP_REMOVED lines=21> */
.L_x_332:
[----:B------:R-:W-:Y:S05]  /*0640*/  BSYNC.RECONVERGENT B2 ;  /* 0x0000000000027941 */ /* 0x000fea0003800200 */
.L_x_331:
        /* <DEDUP_REMOVED lines=11> */
[----:B------:R-:W3:Y:S01]  /*0700*/  LDG.E R12, desc[UR6][R2.64+0xc00] ;  /* 0x000c0006020c7981 */ /* 0x000ee2000c1e1900 */
[----:B------:R-:W-:Y:S01]  /*0710*/  VIADD R7, R7, 0x400 ;  /* 0x0000040007077836 */ /* 0x000fe20000000000 */
[----:B--2--5:R-:W-:-:S04]  /*0720*/  IADD3 R6, PT, PT, R8, R9, R6 ;  /* 0x0000000908067210 */ /* 0x024fc80007ffe006 */
[----:B---3--:R-:W-:-:S07]  /*0730*/  IADD3 R6, PT, PT, R12, R11, R6 ;  /* 0x0000000b0c067210 */ /* 0x008fce0007ffe006 */
.L_x_334:
[----:B------:R-:W-:Y:S05]  /*0740*/  BSYNC.RECONVERGENT B2 ;  /* 0x0000000000027941 */ /* 0x000fea0003800200 */
.L_x_333:
[----:B------:R-:W-:Y:S05]  /*0750*/  @!P1 BRA `(.L_x_327) ;  /* 0x0000000000249947 */ /* 0x000fea0003800000 */
[----:B------:R-:W0:Y:S01]  /*0760*/  LDC.64 R8, c[0x0][0x380] ;  /* 0x0000e000ff087b82 */ /* 0x000e220000000a00 */
[----:B------:R-:W-:-:S07]  /*0770*/  IMAD.MOV R10, RZ, RZ, -R10 ;  /* 0x000000ffff0a7224 */ /* 0x000fce00078e0a0a */
.L_x_335:
[----:B0-----:R-:W-:-:S06]  /*0780*/  IMAD.WIDE R2, R7, 0x4, R8 ;  /* 0x0000000407027825 */ /* 0x001fcc00078e0208 */
[----:B------:R-:W2:Y:S01]  /*0790*/  LDG.E R3, desc[UR6][R2.64] ;  /* 0x0000000602037981 */ /* 0x000ea2000c1e1900 */
[----:B------:R-:W-:Y:S02]  /*07a0*/  VIADD R10, R10, 0x1 ;  /* 0x000000010a0a7836 */ /* 0x000fe40000000000 */
[----:B------:R-:W-:-:S03]  /*07b0*/  VIADD R7, R7, 0x100 ;  /* 0x0000010007077836 */ /* 0x000fc60000000000 */
[----:B------:R-:W-:Y:S01]  /*07c0*/  ISETP.NE.AND P0, PT, R10, RZ, PT ;  /* 0x000000ff0a00720c */ /* 0x000fe20003f05270 */
[----:B--2--5:R-:W-:-:S12]  /*07d0*/  IMAD.IADD R6, R3, 0x1, R6 ;  /* 0x0000000103067824 */ /* 0x024fd800078e0206 */
[----:B------:R-:W-:Y:S05]  /*07e0*/  @P0 BRA `(.L_x_335) ;  /* 0xfffffffc00e40947 */ /* 0x000fea000383ffff */
.L_x_327:
[----:B------:R-:W-:Y:S05]  /*07f0*/  BSYNC.RECONVERGENT B1 ;  /* 0x0000000000017941 */ /* 0x000fea0003800200 */
.L_x_326:
[----:B------:R-:W-:-:S04]  /*0800*/  ISETP.GE.U32.AND P0, PT, R4, 0x100, PT ;  /* 0x000001000400780c */ /* 0x000fc80003f06070 */
[----:B------:R-:W-:-:S13]  /*0810*/  ISETP.GE.U32.AND.EX P0, PT, R0, RZ, PT, P0 ;  /* 0x000000ff0000720c */ /* 0x000fda0003f06100 */
[----:B------:R-:W-:Y:S05]  /*0820*/  @!P0 BRA `(.L_x_336) ;  /* 0x0000000000ac8947 */ /* 0x000fea0003800000 */
[----:B------:R-:W1:Y:S01]  /*0830*/  S2R R8, SR_LANEID ;  /* 0x0000000000087919 */ /* 0x000e620000000000 */
[----:B------:R-:W-:Y:S01]  /*0840*/  ISETP.NE.AND P5, PT, R5, RZ, PT ;  /* 0x000000ff0500720c */ /* 0x000fe20003fa5270 */
[----:B-----5:R-:W0:Y:S01]  /*0850*/  SHFL.DOWN PT, R0, R6, 0x1, 0x1f ;  /* 0x08201f0006007f89 */ /* 0x020e2200000e0000 */
[C---:B-1----:R-:W-:Y:S02]  /*0860*/  ISETP.GT.AND P0, PT, R8.reuse, 0x1e, PT ;  /* 0x0000001e0800780c */ /* 0x042fe40003f04270 */
[----:B------:R-:W-:Y:S02]  /*0870*/  ISETP.NE.AND P1, PT, R8, RZ, PT ;  /* 0x000000ff0800720c */ /* 0x000fe40003f25270 */
[----:B0-----:R-:W-:Y:S02]  /*0880*/  SEL R3, R0, RZ, !P0 ;  /* 0x000000ff00037207 */ /* 0x001fe40004000000 */
        /* <DEDUP_REMOVED lines=21> */
[----:B0-----:R-:W-:-:S05]  /*09e0*/  SEL R3, R3, RZ, !P0 ;  /* 0x000000ff03037207 */ /* 0x001fca0004000000 */
[----:B------:R-:W-:-:S05]  /*09f0*/  IMAD.IADD R7, R2, 0x1, R3 ;  /* 0x0000000102077824 */ /* 0x000fca00078e0203 */
[----:B------:R1:W-:Y:S01]  /*0a00*/  @!P1 STS [R0+0x8], R7 ;  /* 0x0000080700009388 */ /* 0x0003e20000000800 */
[----:B------:R-:W-:Y:S06]  /*0a10*/  BAR.SYNC.DEFER_BLOCKING 0x0 ;  /* 0x0000000000007b1d */ /* 0x000fec0000010000 */
[----:B------:R-:W-:Y:S05]  /*0a20*/  @P5 BRA `(.L_x_337) ;  /* 0x0000001000f85947 */ /* 0x000fea0003800000 */
[----:B------:R-:W0:Y:S01]  /*0a30*/  S2UR UR5, SR_CgaCtaId ;  /* 0x00000000000579c3 */ /* 0x000e220000008800 */
[----:B------:R-:W-:Y:S02]  /*0a40*/  UMOV UR4, 0x400 ;  /* 0x0000040000047882 */ /* 0x000fe40000000000 */
[----:B0-----:R-:W-:-:S09]  /*0a50*/  ULEA UR4, UR5, UR4, 0x18 ;  /* 0x0000000405047291 */ /* 0x001fd2000f8ec0ff */
[----:B-1----:R-:W-:Y:S04]  /*0a60*/  LDS R0, [UR4+0xc] ;  /* 0x00000c04ff007984 */ /* 0x002fe80008000800 */
[----:B------:R-:W0:Y:S04]  /*0a70*/  LDS.128 R8, [UR4+0x10] ;  /* 0x00001004ff087984 */ /* 0x000e280008000c00 */
[----:B------:R-:W1:Y:S01]  /*0a80*/  LDS.64 R2, [UR4+0x20] ;  /* 0x00002004ff027984 */ /* 0x000e620008000a00 */
[----:B0-----:R-:W-:-:S04]  /*0a90*/  IADD3 R0, PT, PT, R8, R0, R7 ;  /* 0x0000000008007210 */ /* 0x001fc80007ffe007 */
[----:B------:R-:W-:-:S04]  /*0aa0*/  IADD3 R0, PT, PT, R10, R0, R9 ;  /* 0x000000000a007210 */ /* 0x000fc80007ffe009 */
[----:B-1----:R-:W-:-:S05]  /*0ab0*/  IADD3 R0, PT, PT, R2, R0, R11 ;  /* 0x0000000002007210 */ /* 0x002fca0007ffe00b */
[----:B------:R-:W-:Y:S01]  /*0ac0*/  IMAD.IADD R7, R0, 0x1, R3 ;  /* 0x0000000100077824 */ /* 0x000fe200078e0203 */
[----:B------:R-:W-:Y:S06]  /*0ad0*/  BRA `(.L_x_337) ;  /* 0x0000001000cc7947 */ /* 0x000fec0003800000 */
.L_x_336:
[C---:B0-----:R-:W-:Y:S01]  /*0ae0*/  LOP3.LUT R2, R5.reuse, 0x3e0, RZ, 0xc0, !PT ;  /* 0x000003e005027812 */ /* 0x041fe200078ec0ff */
[----:B------:R-:W0:Y:S01]  /*0af0*/  S2R R12, SR_LANEID ;  /* 0x00000000000c7919 */ /* 0x000e220000000000 */
[----:B------:R-:W-:Y:S02]  /*0b00*/  ISETP.NE.AND P5, PT, R5, RZ, PT ;  /* 0x000000ff0500720c */ /* 0x000fe40003fa5270 */
[----:B------:R-:W-:Y:S01]  /*0b10*/  LOP3.LUT R7, RZ, R2, RZ, 0x33, !PT ;  /* 0x00000002ff077212 */ /* 0x000fe200078e33ff */
[----:B------:R-:W-:-:S04]  /*0b20*/  VIADD R3, R2, 0x20 ;  /* 0x0000002002037836 */ /* 0x000fc80000000000 */
[----:B------:R-:W-:Y:S01]  /*0b30*/  IMAD.IADD R7, R7, 0x1, R4 ;  /* 0x0000000107077824 */ /* 0x000fe200078e0204 */
[----:B------:R-:W-:-:S04]  /*0b40*/  ISETP.GT.U32.AND P0, PT, R3, R4, PT ;  /* 0x000000040300720c */ /* 0x000fc80003f04070 */
        /* <DEDUP_REMOVED lines=10> */
[----:B------:R-:W-:Y:S01]  /*0bf0*/  @!P1 SHF.R.U32.HI R9, RZ, 0x3, R5 ;  /* 0x00000003ff099819 */ /* 0x000fe20000011605 */
[----:B------:R-:W1:Y:S03]  /*0c00*/  SHFL.DOWN PT, R7, R2, 0x2, R3 ;  /* 0x0840000002077989 */ /* 0x000e6600000e0003 */
[----:B------:R-:W-:Y:S02]  /*0c10*/  @!P1 LOP3.LUT R9, R9, 0x7c, RZ, 0xc0, !PT ;  /* 0x0000007c09099812 */ /* 0x000fe400078ec0ff */
[----:B-1----:R-:W-:Y:S02]  /*0c20*/  SEL R7, R7, RZ, !P0 ;  /* 0x000000ff07077207 */ /* 0x002fe40004000000 */
[----:B------:R-:W-:Y:S02]  /*0c30*/  ISETP.GT.AND P0, PT, R10, R3, PT ;  /* 0x000000030a00720c */ /* 0x000fe40003f04270 */
[----:B------:R-:W-:Y:S01]  /*0c40*/  @!P1 MOV R10, 0x400 ;  /* 0x00000400000a9802 */ /* 0x000fe20000000f00 */
[----:B------:R-:W-:-:S02]  /*0c50*/  IMAD.IADD R8, R2, 0x1, R7 ;  /* 0x0000000102087824 */ /* 0x000fc400078e0207 */
[----:B------:R-:W-:Y:S01]  /*0c60*/  VIADD R2, R12, 0x8 ;  /* 0x000000080c027836 */ /* 0x000fe20000000000 */
[----:B0-----:R-:W-:Y:S02]  /*0c70*/  @!P1 LEA R10, R11, R10, 0x18 ;  /* 0x0000000a0b0a9211 */ /* 0x001fe400078ec0ff */
        /* <DEDUP_REMOVED lines=11> */
[----:B0-----:R-:W-:-:S05]  /*0d30*/  SEL R7, R7, RZ, !P0 ;  /* 0x000000ff07077207 */ /* 0x001fca0004000000 */
[----:B------:R-:W-:-:S05]  /*0d40*/  IMAD.IADD R7, R2, 0x1, R7 ;  /* 0x0000000102077824 */ /* 0x000fca00078e0207 */
        /* <DEDUP_REMOVED lines=8> */
[----:B------:R-:W-:Y:S02]  /*0dd0*/  ISETP.GT.U32.AND P2, PT, R4, 0x80, PT ;  /* 0x000000800400780c */ /* 0x000fe40003f44070 */
[----:B------:R-:W-:-:S02]  /*0de0*/  ISETP.GT.U32.AND.EX P0, PT, R0, RZ, PT, P0 ;  /* 0x000000ff0000720c */ /* 0x000fc40003f04100 */
[----:B------:R-:W-:Y:S02]  /*0df0*/  ISETP.GT.U32.AND.EX P6, PT, R0, RZ, PT, P6 ;  /* 0x000000ff0000720c */ /* 0x000fe40003fc4160 */
[C---:B------:R-:W-:Y:S02]  /*0e00*/  ISETP.GT.U32.AND P3, PT, R4.reuse, 0xa0, PT ;  /* 0x000000a00400780c */ /* 0x040fe40003f64070 */
[----:B------:R-:W-:Y:S02]  /*0e10*/  ISETP.GT.U32.AND P1, PT, R4, 0xc0, PT ;  /* 0x000000c00400780c */ /* 0x000fe40003f24070 */
[C---:B------:R-:W-:Y:S02]  /*0e20*/  ISETP.GT.U32.AND.EX P4, PT, R0.reuse, RZ, PT, P4 ;  /* 0x000000ff0000720c */ /* 0x040fe40003f84140 */
[C---:B------:R-:W-:Y:S02]  /*0e30*/  ISETP.GT.U32.AND.EX P2, PT, R0.reuse, RZ, PT, P2 ;  /* 0x000000ff0000720c */ /* 0x040fe40003f44120 */
[C---:B------:R-:W-:Y:S01]  /*0e40*/  ISETP.GT.U32.AND.EX P3, PT, R0.reuse, RZ, PT, P3 ;  /* 0x000000ff0000720c */ /* 0x040fe20003f64130 */
[----:B-1----:R-:W-:Y:S01]  /*0e50*/  ULEA UR4, UR5, UR4, 0x18 ;  /* 0x0000000405047291 */ /* 0x002fe2000f8ec0ff */
[----:B------:R-:W-:-:S08]  /*0e60*/  ISETP.GT.U32.AND.EX P1, PT, R0, RZ, PT, P1 ;  /* 0x000000ff0000720c */ /* 0x000fd00003f24110 */
[----:B0-----:R-:W0:Y:S04]  /*0e70*/  LDS.128 R8, [UR4+0x10] ;  /* 0x00001004ff087984 */ /* 0x001e280008000c00 */
[----:B------:R-:W1:Y:S04]  /*0e80*/  LDS R5, [UR4+0xc] ;  /* 0x00000c04ff057984 */ /* 0x000e680008000800 */
[----:B------:R-:W2:Y:S01]  /*0e90*/  LDS.64 R2, [UR4+0x20] ;  /* 0x00002004ff027984 */ /* 0x000ea20008000a00 */
[----:B0-----:R-:W-:Y:S02]  /*0ea0*/  SEL R8, R8, RZ, P0 ;  /* 0x000000ff08087207 */ /* 0x001fe40000000000 */
[----:B------:R-:W-:-:S02]  /*0eb0*/  ISETP.GT.U32.AND P0, PT, R4, 0xe0, PT ;  /* 0x000000e00400780c */ /* 0x000fc40003f04070 */
[----:B-1----:R-:W-:Y:S02]  /*0ec0*/  SEL R6, R5, RZ, P6 ;  /* 0x000000ff05067207 */ /* 0x002fe40003000000 */
[----:B------:R-:W-:Y:S02]  /*0ed0*/  SEL R9, R9, RZ, P4 ;  /* 0x000000ff09097207 */ /* 0x000fe40002000000 */
[----:B------:R-:W-:Y:S02]  /*0ee0*/  IADD3 R6, PT, PT, R8, R6, R7 ;  /* 0x0000000608067210 */ /* 0x000fe40007ffe007 */
[----:B------:R-:W-:Y:S02]  /*0ef0*/  SEL R10, R10, RZ, P2 ;  /* 0x000000ff0a0a7207 */ /* 0x000fe40001000000 */
[----:B------:R-:W-:Y:S02]  /*0f00*/  ISETP.GT.U32.AND.EX P0, PT, R0, RZ, PT, P0 ;  /* 0x000000ff0000720c */ /* 0x000fe40003f04100 */
[----:B------:R-:W-:-:S02]  /*0f10*/  SEL R11, R11, RZ, P3 ;  /* 0x000000ff0b0b7207 */ /* 0x000fc40001800000 */
[----:B------:R-:W-:Y:S02]  /*0f20*/  IADD3 R6, PT, PT, R10, R6, R9 ;  /* 0x000000060a067210 */ /* 0x000fe40007ffe009 */
[----:B--2---:R-:W-:Y:S02]  /*0f30*/  SEL R2, R2, RZ, P1 ;  /* 0x000000ff02027207 */ /* 0x004fe40000800000 */
[----:B------:R-:W-:Y:S02]  /*0f40*/  SEL R3, R3, RZ, P0 ;  /* 0x000000ff03037207 */ /* 0x000fe40000000000 */
[----:B------:R-:W-:-:S05]  /*0f50*/  IADD3 R2, PT, PT, R2, R6, R11 ;  /* 0x0000000602027210 */ /* 0x000fca0007ffe00b */
[----:B------:R-:W-:Y:S01]  /*0f60*/  IMAD.IADD R7, R2, 0x1, R3 ;  /* 0x0000000102077824 */ /* 0x000fe200078e0203 */
[----:B------:R-:W-:Y:S06]  /*0f70*/  BRA `(.L_x_337) ;  /* 0x0000000c00a47947 */ /* 0x000fec0003800000 */
.L_x_323:
[----:B------:R-:W0:Y:S01]  /*0f80*/  S2R R8, SR_TID.X ;  /* 0x0000000000087919 */ /* 0x000e220000002100 */
[----:B------:R-:W0:Y:S02]  /*0f90*/  LDC.64 R2, c[0x0][0x380] ;  /* 0x0000e000ff027b82 */ /* 0x000e240000000a00 */
[----:B0-----:R-:W-:-:S05]  /*0fa0*/  IMAD.WIDE.U32 R2, R8, 0x4, R2 ;  /* 0x0000000408027825 */ /* 0x001fca00078e0002 */
        /* <DEDUP_REMOVED lines=16> */
[----:B--2---:R-:W-:-:S04]  /*10b0*/  IADD3 R5, PT, PT, R7, R6, R5 ;  /* 0x0000000607057210 */ /* 0x004fc80007ffe005 */
[----:B---3--:R-:W-:Y:S01]  /*10c0*/  IADD3 R5, PT, PT, R12, R9, R5 ;  /* 0x000000090c057210 */ /* 0x008fe20007ffe005 */
[----:B------:R-:W-:Y:S01]  /*10d0*/  IMAD.MOV.U32 R9, RZ, RZ, 0x1000 ;  /* 0x00001000ff097424 */ /* 0x000fe200078e00ff */
[----:B------:R-:W-:-:S04]  /*10e0*/  IADD3 R12, P1, PT, R4, -0x1000, RZ ;  /* 0xfffff000040c7810 */ /* 0x000fc80007f3e0ff */
[----:B------:R-:W-:Y:S02]  /*10f0*/  ISETP.GE.U32.AND P0, PT, R12, 0x1000, PT ;  /* 0x000010000c00780c */ /* 0x000fe40003f06070 */
[----:B----4-:R-:W-:Y:S01]  /*1100*/  IADD3 R5, PT, PT, R14, R11, R5 ;  /* 0x0000000b0e057210 */ /* 0x010fe20007ffe005 */
[----:B------:R-:W-:Y:S01]  /*1110*/  IMAD.MOV.U32 R11, RZ, RZ, RZ ;  /* 0x000000ffff0b7224 */ /* 0x000fe200078e00ff */
[----:B------:R-:W-:-:S04]  /*1120*/  IADD3.X R14, PT, PT, R0, -0x1, RZ, P1, !PT ;  /* 0xffffffff000e7810 */ /* 0x000fc80000ffe4ff */
[----:B------:R-:W-:Y:S02]  /*1130*/  ISETP.GE.U32.AND.EX P0, PT, R14, RZ, PT, P0 ;  /* 0x000000ff0e00720c */ /* 0x000fe40003f06100 */
[----:B-----5:R-:W-:-:S04]  /*1140*/  IADD3 R5, PT, PT, R16, R13, R5 ;  /* 0x0000000d10057210 */ /* 0x020fc80007ffe005 */
[----:B------:R-:W-:-:S04]  /*1150*/  IADD3 R5, PT, PT, R18, R15, R5 ;  /* 0x0000000f12057210 */ /* 0x000fc80007ffe005 */
[----:B------:R-:W-:-:S04]  /*1160*/  IADD3 R5, PT, PT, R20, R17, R5 ;  /* 0x0000001114057210 */ /* 0x000fc80007ffe005 */
[----:B------:R-:W-:-:S05]  /*1170*/  IADD3 R5, PT, PT, R22, R19, R5 ;  /* 0x0000001316057210 */ /* 0x000fca0007ffe005 */
[----:B------:R-:W-:Y:S01]  /*1180*/  IMAD.IADD R10, R10, 0x1, R5 ;  /* 0x000000010a0a7824 */ /* 0x000fe200078e0205 */
[----:B------:R-:W-:Y:S06]  /*1190*/  @!P0 BRA `(.L_x_338) ;  /* 0x0000000000a08947 */ /* 0x000fec0003800000 */
[----:B------:R-:W0:Y:S01]  /*11a0*/  LDC.64 R4, c[0x0][0x390] ;  /* 0x0000e400ff047b82 */ /* 0x000e220000000a00 */
[----:B------:R-:W-:Y:S02]  /*11b0*/  IMAD.MOV.U32 R9, RZ, RZ, 0x1000 ;  /* 0x00001000ff097424 */ /* 0x000fe400078e00ff */
[----:B------:R-:W-:-:S07]  /*11c0*/  IMAD.MOV.U32 R11, RZ, RZ, RZ ;  /* 0x000000ffff0b7224 */ /* 0x000fce00078e00ff */
.L_x_340:
[----:B------:R-:W-:-:S04]  /*11d0*/  LEA R6, P0, R9, R2, 0x2 ;  /* 0x0000000209067211 */ /* 0x000fc800078010ff */
[----:B------:R-:W-:-:S05]  /*11e0*/  LEA.HI.X R7, R9, R3, R11, 0x2, P0 ;  /* 0x0000000309077211 */ /* 0x000fca00000f140b */
        /* <DEDUP_REMOVED lines=16> */
[----:B--2---:R-:W-:-:S02]  /*12f0*/  IADD3 R25, PT, PT, R26, R25, R10 ;  /* 0x000000191a197210 */ /* 0x004fc40007ffe00a */
[----:B0-----:R-:W-:-:S04]  /*1300*/  IADD3 R10, P1, PT, -R9, R4, RZ ;  /* 0x00000004090a7210 */ /* 0x001fc80007f3e1ff */
[----:B------:R-:W-:Y:S02]  /*1310*/  ISETP.GE.U32.AND P0, PT, R10, 0x1000, PT ;  /* 0x000010000a00780c */ /* 0x000fe40003f06070 */
[----:B---3--:R-:W-:-:S04]  /*1320*/  IADD3 R25, PT, PT, R28, R27, R25 ;  /* 0x0000001b1c197210 */ /* 0x008fc80007ffe019 */
[----:B----4-:R-:W-:-:S04]  /*1330*/  IADD3 R23, PT, PT, R23, R24, R25 ;  /* 0x0000001817177210 */ /* 0x010fc80007ffe019 */
[----:B-----5:R-:W-:Y:S01]  /*1340*/  IADD3 R21, PT, PT, R21, R0, R23 ;  /* 0x0000000015157210 */ /* 0x020fe20007ffe017 */
[----:B------:R-:W-:-:S04]  /*1350*/  IMAD.MOV.U32 R0, RZ, RZ, R5 ;  /* 0x000000ffff007224 */ /* 0x000fc800078e0005 */
[----:B------:R-:W-:Y:S01]  /*1360*/  IMAD.X R10, R0, 0x1, ~R11, P1 ;  /* 0x00000001000a7824 */ /* 0x000fe200008e0e0b */
[----:B------:R-:W-:-:S04]  /*1370*/  IADD3 R13, PT, PT, R16, R13, R21 ;  /* 0x0000000d100d7210 */ /* 0x000fc80007ffe015 */
[----:B------:R-:W-:Y:S02]  /*1380*/  ISETP.GE.U32.AND.EX P0, PT, R10, RZ, PT, P0 ;  /* 0x000000ff0a00720c */ /* 0x000fe40003f06100 */
[----:B------:R-:W-:-:S04]  /*1390*/  IADD3 R13, PT, PT, R18, R15, R13 ;  /* 0x0000000f120d7210 */ /* 0x000fc80007ffe00d */
[----:B------:R-:W-:-:S04]  /*13a0*/  IADD3 R13, PT, PT, R20, R17, R13 ;  /* 0x00000011140d7210 */ /* 0x000fc80007ffe00d */
[----:B------:R-:W-:-:S03]  /*13b0*/  IADD3 R10, PT, PT, R22, R19, R13 ;  /* 0x00000013160a7210 */ /* 0x000fc60007ffe00d */
[----:B------:R-:W-:Y:S05]  /*13c0*/  @!P0 BRA `(.L_x_339) ;  /* 0x0000000400e88947 */ /* 0x000fea0003800000 */
[----:B------:R-:W-:-:S05]  /*13d0*/  IADD3 R9, P0, PT, R9, 0x1000, RZ ;  /* 0x0000100009097810 */ /* 0x000fca0007f1e0ff */
[----:B------:R-:W-:Y:S01]  /*13e0*/  IMAD.X R11, RZ, RZ, R11, P0 ;  /* 0x000000ffff0b7224 */ /* 0x000fe200000e060b */
[----:B------:R-:W-:-:S04]  /*13f0*/  ISETP.GT.U32.AND P0, PT, R9, R12, PT ;  /* 0x0000000c0900720c */ /* 0x000fc80003f04070 */
[----:B------:R-:W-:-:S13]  /*1400*/  ISETP.GT.U32.AND.EX P0, PT, R11, R14, PT, P0 ;  /* 0x0000000e0b00720c */ /* 0x000fda0003f04100 */
[----:B------:R-:W-:Y:S05]  /*1410*/  @!P0 BRA `(.L_x_340) ;  /* 0xfffffffc006c8947 */ /* 0x000fea000383ffff */
.L_x_338:
[----:B------:R-:W-:Y:S01]  /*1420*/  IMAD.IADD R3, R4, 0x1, -R9 ;  /* 0x0000000104037824 */ /* 0x000fe200078e0a09 */
[----:B------:R-:W-:Y:S01]  /*1430*/  ISETP.GE.U32.AND P1, PT, R9, R4, PT ;  /* 0x000000040900720c */ /* 0x000fe20003f26070 */
[----:B------:R-:W-:Y:S03]  /*1440*/  BSSY.RECONVERGENT B1, `(.L_x_339) ;  /* 0x0000072000017945 */ /* 0x000fe60003800200 */
[----:B------:R-:W-:-:S04]  /*1450*/  ISETP.GE.AND P0, PT, R8, R3, PT ;  /* 0x000000030800720c */ /* 0x000fc80003f06270 */
[----:B------:R-:W-:-:S13]  /*1460*/  ISETP.GE.U32.OR.EX P0, PT, R11, R0, P0, P1 ;  /* 0x000000000b00720c */ /* 0x000fda0000706510 */
[----:B------:R-:W-:Y:S05]  /*1470*/  @P0 BRA `(.L_x_341) ;  /* 0x0000000400b80947 */ /* 0x000fea0003800000 */
[----:B------:R-:W-:Y:S01]  /*1480*/  LOP3.LUT R0, RZ, R8, RZ, 0x33, !PT ;  /* 0x00000008ff007212 */ /* 0x000fe200078e33ff */
[----:B------:R-:W-:Y:S03]  /*1490*/  BSSY.RECONVERGENT B2, `(.L_x_342) ;  /* 0x0000031000027945 */ /* 0x000fe60003800200 */
[----:B------:R-:W-:-:S04]  /*14a0*/  IADD3 R0, PT, PT, -R9, R4, R0 ;  /* 0x0000000409007210 */ /* 0x000fc80007ffe100 */
[C---:B------:R-:W-:Y:S02]  /*14b0*/  ISETP.GE.U32.AND P0, PT, R0.reuse, 0xf00, PT ;  /* 0x00000f000000780c */ /* 0x040fe40003f06070 */
[----:B------:R-:W-:Y:S01]  /*14c0*/  LEA.HI R4, R0, 0x1, RZ, 0x18 ;  /* 0x0000000100047811 */ /* 0x000fe200078fc0ff */
[----:B------:R-:W-:-:S03]  /*14d0*/  IMAD.MOV.U32 R0, RZ, RZ, R8 ;  /* 0x000000ffff007224 */ /* 0x000fc600078e0008 */
[----:B------:R-:W-:-:S04]  /*14e0*/  LOP3.LUT R24, R4, 0xf, RZ, 0xc0, !PT ;  /* 0x0000000f04187812 */ /* 0x000fc800078ec0ff */
[----:B------:R-:W-:-:S03]  /*14f0*/  ISETP.NE.AND P1, PT, R24, RZ, PT ;  /* 0x000000ff1800720c */ /* 0x000fc60003f25270 */
[----:B------:R-:W-:Y:S10]  /*1500*/  @!P0 BRA `(.L_x_343) ;  /* 0x0000000000a48947 */ /* 0x000ff40003800000 */
[----:B------:R-:W0:Y:S01]  /*1510*/  LDCU.64 UR4, c[0x0][0x380] ;  /* 0x00007000ff0477ac */ /* 0x000e220008000a00 */
[----:B------:R-:W-:Y:S02]  /*1520*/  IADD3 R3, P0, PT, R8, R9, RZ ;  /* 0x0000000908037210 */ /* 0x000fe40007f1e0ff */
[----:B------:R-:W-:-:S03]  /*1530*/  LOP3.LUT R6, R4, 0x1fffff0, RZ, 0xc0, !PT ;  /* 0x01fffff004067812 */ /* 0x000fc600078ec0ff */
[----:B------:R-:W-:Y:S02]  /*1540*/  IMAD.X R0, RZ, RZ, R11, P0 ;  /* 0x000000ffff007224 */ /* 0x000fe400000e060b */
[----:B------:R-:W-:Y:S01]  /*1550*/  IMAD.MOV R6, RZ, RZ, -R6 ;  /* 0x000000ffff067224 */ /* 0x000fe200078e0a06 */
[----:B0-----:R-:W-:-:S04]  /*1560*/  LEA R15, P2, R3, UR4, 0x2 ;  /* 0x00000004030f7c11 */ /* 0x001fc8000f8410ff */
[----:B------:R-:W-:Y:S02]  /*1570*/  IADD3 R15, P0, PT, R15, 0x2000, RZ ;  /* 0x000020000f0f7810 */ /* 0x000fe40007f1e0ff */
[----:B------:R-:W-:Y:S01]  /*1580*/  LEA.HI.X R3, R3, UR5, R0, 0x2, P2 ;  /* 0x0000000503037c11 */ /* 0x000fe200090f1400 */
[----:B------:R-:W-:-:S04]  /*1590*/  IMAD.MOV.U32 R0, RZ, RZ, R8 ;  /* 0x000000ffff007224 */ /* 0x000fc800078e0008 */
[----:B------:R-:W-:-:S07]  /*15a0*/  IMAD.X R3, RZ, RZ, R3, P0 ;  /* 0x000000ffff037224 */ /* 0x000fce00000e0603 */
.L_x_344:
        /* <DEDUP_REMOVED lines=31> */
.L_x_343:
[----:B------:R-:W-:Y:S05]  /*17a0*/  BSYNC.RECONVERGENT B2 ;  /* 0x0000000000027941 */ /* 0x000fea0003800200 */
.L_x_342:
        /* <DEDUP_REMOVED lines=24> */
.L_x_346:
[----:B------:R-:W-:Y:S05]  /*1930*/  BSYNC.RECONVERGENT B2 ;  /* 0x0000000000027941 */ /* 0x000fea0003800200 */
.L_x_345:
        /* <DEDUP_REMOVED lines=18> */
.L_x_348:
[----:B------:R-:W-:Y:S05]  /*1a60*/  BSYNC.RECONVERGENT B2 ;  /* 0x0000000000027941 */ /* 0x000fea0003800200 */
.L_x_347:
[----:B------:R-:W-:Y:S05]  /*1a70*/  @!P1 BRA `(.L_x_341) ;  /* 0x0000000000389947 */ /* 0x000fea0003800000 */
[----:B------:R-:W0:Y:S01]  /*1a80*/  LDCU.64 UR4, c[0x0][0x380] ;  /* 0x00007000ff0477ac */ /* 0x000e220008000a00 */
[----:B------:R-:W-:Y:S01]  /*1a90*/  IADD3 R5, P0, PT, R0, R9, RZ ;  /* 0x0000000900057210 */ /* 0x000fe20007f1e0ff */
[----:B------:R-:W-:-:S04]  /*1aa0*/  IMAD.MOV R0, RZ, RZ, -R6 ;  /* 0x000000ffff007224 */ /* 0x000fc800078e0a06 */
[----:B------:R-:W-:Y:S01]  /*1ab0*/  IMAD.X R4, RZ, RZ, R11, P0 ;  /* 0x000000ffff047224 */ /* 0x000fe200000e060b */
[----:B0-----:R-:W-:-:S04]  /*1ac0*/  LEA R2, P1, R5, UR4, 0x2 ;  /* 0x0000000405027c11 */ /* 0x001fc8000f8210ff */
[----:B------:R-:W-:-:S09]  /*1ad0*/  LEA.HI.X R5, R5, UR5, R4, 0x2, P1 ;  /* 0x0000000505057c11 */ /* 0x000fd200088f1404 */
.L_x_349:
[----:B------:R-:W-:-:S06]  /*1ae0*/  IMAD.MOV.U32 R3, RZ, RZ, R5 ;  /* 0x000000ffff037224 */ /* 0x000fcc00078e0005 */
[----:B------:R0:W2:Y:S01]  /*1af0*/  LDG.E R3, desc[UR6][R2.64] ;  /* 0x0000000602037981 */ /* 0x0000a2000c1e1900 */
[----:B------:R-:W-:-:S05]  /*1b00*/  VIADD R0, R0, 0x1 ;  /* 0x0000000100007836 */ /* 0x000fca0000000000 */
[----:B------:R-:W-:Y:S02]  /*1b10*/  ISETP.NE.AND P0, PT, R0, RZ, PT ;  /* 0x000000ff0000720c */ /* 0x000fe40003f05270 */
[----:B0-----:R-:W-:-:S05]  /*1b20*/  IADD3 R2, P1, PT, R2, 0x400, RZ ;  /* 0x0000040002027810 */ /* 0x001fca0007f3e0ff */
[----:B------:R-:W-:Y:S02]  /*1b30*/  IMAD.X R5, RZ, RZ, R5, P1 ;  /* 0x000000ffff057224 */ /* 0x000fe400008e0605 */
[----:B--2---:R-:W-:-:S04]  /*1b40*/  IMAD.IADD R10, R3, 0x1, R10 ;  /* 0x00000001030a7824 */ /* 0x004fc800078e020a */
[----:B------:R-:W-:Y:S05]  /*1b50*/  @P0 BRA `(.L_x_349) ;  /* 0xfffffffc00e00947 */ /* 0x000fea000383ffff */
.L_x_341:
[----:B------:R-:W-:Y:S05]  /*1b60*/  BSYNC.RECONVERGENT B1 ;  /* 0x0000000000017941 */ /* 0x000fea0003800200 */
.L_x_339:
[----:B------:R-:W0:Y:S01]  /*1b70*/  S2R R6, SR_LANEID ;  /* 0x0000000000067919 */ /* 0x000e220000000000 */
[----:B------:R-:W-:Y:S01]  /*1b80*/  ISETP.NE.AND P5, PT, R8, RZ, PT ;  /* 0x000000ff0800720c */ /* 0x000fe20003fa5270 */
        /* <DEDUP_REMOVED lines=39> */
[----:B------:R-:W-:-:S07]  /*1e00*/  IMAD.IADD R7, R0, 0x1, R3 ;  /* 0x0000000100077824 */ /* 0x000fce00078e0203 */
.L_x_337:
[----:B------:R-:W-:Y:S05]  /*1e10*/  BSYNC.RECONVERGENT B0 ;  /* 0x0000000000007941 */ /* 0x000fea0003800200 */
.L_x_322:
[----:B------:R-:W-:Y:S05]  /*1e20*/  @P5 EXIT ;  /* 0x000000000000594d */ /* 0x000fea0003800000 */
[----:B------:R-:W3:Y:S01]  /*1e30*/  LDC.64 R2, c[0x0][0x388] ;  /* 0x0000e200ff027b82 */ /* 0x000ee20000000a00 */
[----:B------:R-:W0:Y:S02]  /*1e40*/  LDCU UR4, c[0x0][0x39c] ;  /* 0x00007380ff0477ac */ /* 0x000e240008000800 */
[----:B012---:R-:W-:-:S05]  /*1e50*/  VIADD R7, R7, UR4 ;  /* 0x0000000407077c36 */ /* 0x007fca0008000000 */
[----:B---3--:R-:W-:Y:S01]  /*1e60*/  STG.E desc[UR6][R2.64], R7 ;  /* 0x0000000702007986 */ /* 0x008fe2000c101906 */
[----:B------:R-:W-:Y:S05]  /*1e70*/  EXIT ;  /* 0x000000000000794d */ /* 0x000fea0003800000 */
.L_x_350:
        /* <DEDUP_REMOVED lines=16> */
.L_x_479:


//--------------------- .text._ZN3cub18CUB_300001_SM_10006detail6reduce28DeviceReduceSingleTileKernelINS2_10policy_hubIjjN4cuda3std3__44plusIjEEE10Policy1000EPjSC_iS9_jjNS7_10__identityEEEvT0_T1_T2_T3_T4_T6_ --------------------------
	.section	.text._ZN3cub18CUB_300001_SM_10006detail6reduce28DeviceReduceSingleTileKernelINS2_10policy_hubIjjN4cuda3std3__44plusIjEEE10Policy1000EPjSC_iS9_jjNS7_10__identityEEEvT0_T1_T2_T3_T4_T6_,"ax",@progbits
	.align	128
        .global         _ZN3cub18CUB_300001_SM_10006detail6reduce28DeviceReduceSingleTileKernelINS2_10policy_hubIjjN4cuda3std3__44plusIjEEE10Policy1000EPjSC_iS9_jjNS7_10__identityEEEvT0_T1_T2_T3_T4_T6_
        .type           _ZN3cub18CUB_300001_SM_10006detail6reduce28DeviceReduceSingleTileKernelINS2_10policy_hubIjjN4cuda3std3__44plusIjEEE10Policy1000EPjSC_iS9_jjNS7_10__identityEEEvT0_T1_T2_T3_T4_T6_,@function
        .size           _ZN3cub18CUB_300001_SM_10006detail6reduce28DeviceReduceSingleTileKernelINS2_10policy_hubIjjN4cuda3std3__44plusIjEEE10Policy1000EPjSC_iS9_jjNS7_10__identityEEEvT0_T1_T2_T3_T4_T6_,(.L_x_480 - _ZN3cub18CUB_300001_SM_10006detail6reduce28DeviceReduceSingleTileKernelINS2_10policy_hubIjjN4cuda3std3__44plusIjEEE10Policy1000EPjSC_iS9_jjNS7_10__identityEEEvT0_T1_T2_T3_T4_T6_)
        .other          _ZN3cub18CUB_300001_SM_10006detail6reduce28DeviceReduceSingleTileKernelINS2_10policy_hubIjjN4cuda3std3__44plusIjEEE10Policy1000EPjSC_iS9_jjNS7_10__identityEEEvT0_T1_T2_T3_T4_T6_,@"STO_CUDA_ENTRY STV_DEFAULT"
_ZN3cub18CUB_300001_SM_10006detail6reduce28DeviceReduceSingleTileKernelINS2_10policy_hubIjjN4cuda3std3__44plusIjEEE10Policy1000EPjSC_iS9_jjNS7_10__identityEEEvT0_T1_T2_T3_T4_T6_:
.text._ZN3cub18CUB_300001_SM_10006detail6reduce28DeviceReduceSingleTileKernelINS2_10policy_hubIjjN4cuda3std3__44plusIjEEE10Policy1000EPjSC_iS9_jjNS7_10__identityEEEvT0_T1_T2_T3_T4_T6_:
        /* <DEDUP_REMOVED lines=13> */
.L_x_351:
        /* <DEDUP_REMOVED lines=16> */
.L_x_356:
[----:B------:R-:W-:Y:S05]  /*01d0*/  BSYNC.RECONVERGENT B1 ;  /* 0x0000000000017941 */ /* 0x000fea0003800200 */
.L_x_355:
        /* <DEDUP_REMOVED lines=16> */
.L_x_361:
        /* <DEDUP_REMOVED lines=9> */
.L_x_360:
[----:B------:R-:W-:Y:S05]  /*0370*/  BSYNC.RECONVERGENT B2 ;  /* 0x0000000000027941 */ /* 0x000fea0003800200 */
.L_x_359:
        /* <DEDUP_REMOVED lines=8> */
.L_x_364:
        /* <DEDUP_REMOVED lines=35> */
.L_x_363:
[----:B------:R-:W-:Y:S05]  /*0630*/  BSYNC.RECONVERGENT B2 ;  /* 0x0000000000027941 */ /* 0x000fea0003800200 */
.L_x_362:
        /* <DEDUP_REMOVED lines=22> */
.L_x_366:
[----:B------:R-:W-:Y:S05]  /*07a0*/  BSYNC.RECONVERGENT B2 ;  /* 0x0000000000027941 */ /* 0x000fea0003800200 */
.L_x_365:
        /* <DEDUP_REMOVED lines=10> */
.L_x_358:
[----:B------:R-:W-:Y:S05]  /*0850*/  BSYNC.RECONVERGENT B1 ;  /* 0x0000000000017941 */ /* 0x000fea0003800200 */
.L_x_357:
        /* <DEDUP_REMOVED lines=45> */
.L_x_367:
        /* <DEDUP_REMOVED lines=67> */
.L_x_354:
        /* <DEDUP_REMOVED lines=22> */
.L_x_371:
        /* <DEDUP_REMOVED lines=20> */
.L_x_369:
        /* <DEDUP_REMOVED lines=20> */
.L_x_375:
        /* <DEDUP_REMOVED lines=8> */
.L_x_374:
[----:B------:R-:W-:Y:S05]  /*13c0*/  BSYNC.RECONVERGENT B2 ;  /* 0x0000000000027941 */ /* 0x000fea0003800200 */
.L_x_373:
        /* <DEDUP_REMOVED lines=16> */
.L_x_378:
        /* <DEDUP_REMOVED lines=39> */
.L_x_377:
[----:B------:R-:W-:Y:S05]  /*1740*/  BSYNC.RECONVERGENT B2 ;  /* 0x0000000000027941 */ /* 0x000fea0003800200 */
.L_x_376:
        /* <DEDUP_REMOVED lines=27> */
.L_x_380:
[----:B------:R-:W-:Y:S05]  /*1900*/  BSYNC.RECONVERGENT B2 ;  /* 0x0000000000027941 */ /* 0x000fea0003800200 */
.L_x_379:
        /* <DEDUP_REMOVED lines=10> */
.L_x_372:
[----:B------:R-:W-:Y:S05]  /*19b0*/  BSYNC.RECONVERGENT B1 ;  /* 0x0000000000017941 */ /* 0x000fea0003800200 */
.L_x_370:
        /* <DEDUP_REMOVED lines=43> */
.L_x_353:
        /* <DEDUP_REMOVED lines=12> */
.L_x_383:
[----:B------:R-:W-:Y:S05]  /*1d30*/  BSYNC.RECONVERGENT B1 ;  /* 0x0000000000017941 */ /* 0x000fea0003800200 */
.L_x_382:
        /* <DEDUP_REMOVED lines=16> */
.L_x_388:
        /* <DEDUP_REMOVED lines=9> */
.L_x_387:
[----:B------:R-:W-:Y:S05]  /*1ed0*/  BSYNC.RECONVERGENT B2 ;  /* 0x0000000000027941 */ /* 0x000fea0003800200 */
.L_x_386:
        /* <DEDUP_REMOVED lines=8> */
.L_x_391:
        /* <DEDUP_REMOVED lines=35> */
.L_x_390:
[----:B------:R-:W-:Y:S05]  /*2190*/  BSYNC.RECONVERGENT B2 ;  /* 0x0000000000027941 */ /* 0x000fea0003800200 */
.L_x_389:
        /* <DEDUP_REMOVED lines=22> */
.L_x_393:
[----:B------:R-:W-:Y:S05]  /*2300*/  BSYNC.RECONVERGENT B2 ;  /* 0x0000000000027941 */ /* 0x000fea0003800200 */
.L_x_392:
        /* <DEDUP_REMOVED lines=10> */
.L_x_385:
[----:B------:R-:W-:Y:S05]  /*23b0*/  BSYNC.RECONVERGENT B1 ;  /* 0x0000000000017941 */ /* 0x000fea0003800200 */
.L_x_384:
        /* <DEDUP_REMOVED lines=45> */
.L_x_394:
        /* <DEDUP_REMOVED lines=67> */
.L_x_381:
        /* <DEDUP_REMOVED lines=33> */
.L_x_397:
        /* <DEDUP_REMOVED lines=32> */
.L_x_395:
        /* <DEDUP_REMOVED lines=20> */
.L_x_401:
        /* <DEDUP_REMOVED lines=8> */
.L_x_400:
[----:B------:R-:W-:Y:S05]  /*3090*/  BSYNC.RECONVERGENT B2 ;  /* 0x0000000000027941 */ /* 0x000fea0003800200 */
.L_x_399:
        /* <DEDUP_REMOVED lines=16> */
.L_x_404:
        /* <DEDUP_REMOVED lines=39> */
.L_x_403:
[----:B------:R-:W-:Y:S05]  /*3410*/  BSYNC.RECONVERGENT B2 ;  /* 0x0000000000027941 */ /* 0x000fea0003800200 */
.L_x_402:
        /* <DEDUP_REMOVED lines=27> */
.L_x_406:
[----:B------:R-:W-:Y:S05]  /*35d0*/  BSYNC.RECONVERGENT B2 ;  /* 0x0000000000027941 */ /* 0x000fea0003800200 */
.L_x_405:
        /* <DEDUP_REMOVED lines=10> */
.L_x_398:
[----:B------:R-:W-:Y:S05]  /*3680*/  BSYNC.RECONVERGENT B1 ;  /* 0x0000000000017941 */ /* 0x000fea0003800200 */
.L_x_396:
        /* <DEDUP_REMOVED lines=42> */
.L_x_368:
[----:B------:R-:W-:Y:S05]  /*3930*/  BSYNC.RECONVERGENT B0 ;  /* 0x0000000000007941 */ /* 0x000fea0003800200 */
.L_x_352:
[----:B------:R-:W-:Y:S05]  /*3940*/  @P0 EXIT ;  /* 0x000000000000094d */ /* 0x000fea0003800000 */
[----:B-1----:R-:W1:Y:S01]  /*3950*/  LDC.64 R4, c[0x0][0x388] ;  /* 0x0000e200ff047b82 */ /* 0x002e620000000a00 */
[----:B------:R-:W0:Y:S02]  /*3960*/  LDCU UR4, c[0x0][0x398] ;  /* 0x00007300ff0477ac */ /* 0x000e240008000800 */
[----:B0-234-:R-:W-:-:S05]  /*3970*/  VIADD R3, R3, UR4 ;  /* 0x0000000403037c36 */ /* 0x01dfca0008000000 */
[----:B-1----:R-:W-:Y:S01]  /*3980*/  STG.E desc[UR6][R4.64], R3 ;  /* 0x0000000304007986 */ /* 0x002fe2000c101906 */
[----:B------:R-:W-:Y:S05]  /*3990*/  EXIT ;  /* 0x000000000000794d */ /* 0x000fea0003800000 */
.L_x_407:
        /* <DEDUP_REMOVED lines=14> */
.L_x_480:


//--------------------- .text._ZN3cub18CUB_300001_SM_10006detail6reduce18DeviceReduceKernelINS2_10policy_hubIjjN4cuda3std3__44plusIjEEE10Policy1000EN6thrust24THRUST_300001_SM_1000_NS6detail15normal_iteratorINSD_10device_ptrIjEEEEjS9_jNS7_10__identityEEEvT0_PT3_T1_NS0_13GridEvenShareISN_EET2_T4_ --------------------------
	.section	.text._ZN3cub18CUB_300001_SM_10006detail6reduce18DeviceReduceKernelINS2_10policy_hubIjjN4cuda3std3__44plusIjEEE10Policy1000EN6thrust24THRUST_300001_SM_1000_NS6detail15normal_iteratorINSD_10device_ptrIjEEEEjS9_jNS7_10__identityEEEvT0_PT3_T1_NS0_13GridEvenShareISN_EET2_T4_,"ax",@progbits
	.align	128
        .global         _ZN3cub18CUB_300001_SM_10006detail6reduce18DeviceReduceKernelINS2_10policy_hubIjjN4cuda3std3__44plusIjEEE10Policy1000EN6thrust24THRUST_300001_SM_1000_NS6detail15normal_iteratorINSD_10device_ptrIjEEEEjS9_jNS7_10__identityEEEvT0_PT3_T1_NS0_13GridEvenShareISN_EET2_T4_
        .type           _ZN3cub18CUB_300001_SM_10006detail6reduce18DeviceReduceKernelINS2_10policy_hubIjjN4cuda3std3__44plusIjEEE10Policy1000EN6thrust24THRUST_300001_SM_1000_NS6detail15normal_iteratorINSD_10device_ptrIjEEEEjS9_jNS7_10__identityEEEvT0_PT3_T1_NS0_13GridEvenShareISN_EET2_T4_,@function
        .size           _ZN3cub18CUB_300001_SM_10006detail6reduce18DeviceReduceKernelINS2_10policy_hubIjjN4cuda3std3__44plusIjEEE10Policy1000EN6thrust24THRUST_300001_SM_1000_NS6detail15normal_iteratorINSD_10device_ptrIjEEEEjS9_jNS7_10__identityEEEvT0_PT3_T1_NS0_13GridEvenShareISN_EET2_T4_,(.L_x_481 - _ZN3cub18CUB_300001_SM_10006detail6reduce18DeviceReduceKernelINS2_10policy_hubIjjN4cuda3std3__44plusIjEEE10Policy1000EN6thrust24THRUST_300001_SM_1000_NS6detail15normal_iteratorINSD_10device_ptrIjEEEEjS9_jNS7_10__identityEEEvT0_PT3_T1_NS0_13GridEvenShareISN_EET2_T4_)
        .other          _ZN3cub18CUB_300001_SM_10006detail6reduce18DeviceReduceKernelINS2_10policy_hubIjjN4cuda3std3__44plusIjEEE10Policy1000EN6thrust24THRUST_300001_SM_1000_NS6detail15normal_iteratorINSD_10device_ptrIjEEEEjS9_jNS7_10__identityEEEvT0_PT3_T1_NS0_13GridEvenShareISN_EET2_T4_,@"STO_CUDA_ENTRY STV_DEFAULT"
_ZN3cub18CUB_300001_SM_10006detail6reduce18DeviceReduceKernelINS2_10policy_hubIjjN4cuda3std3__44plusIjEEE10Policy1000EN6thrust24THRUST_300001_SM_1000_NS6detail15normal_iteratorINSD_10device_ptrIjEEEEjS9_jNS7_10__identityEEEvT0_PT3_T1_NS0_13GridEvenShareISN_EET2_T4_:
.text._ZN3cub18CUB_300001_SM_10006detail6reduce18DeviceReduceKernelINS2_10policy_hubIjjN4cuda3std3__44plusIjEEE10Policy1000EN6thrust24THRUST_300001_SM_1000_NS6detail15normal_iteratorINSD_10device_ptrIjEEEEjS9_jNS7_10__identityEEEvT0_PT3_T1_NS0_13GridEvenShareISN_EET2_T4_:
[----:B------:R-:W-:Y:S01]  /*0000*/  LDC R1, c[0x0][0x37c] ;  /* 0x0000df00ff017b82 */ /* 0x000fe20000000800 */
[----:B------:R-:W0:Y:S07]  /*0010*/  S2R R3, SR_CTAID.X ;  /* 0x0000000000037919 */ /* 0x000e2e0000002500 */
[----:B------:R-:W1:Y:S01]  /*0020*/  LDC.64 R8, c[0x0][0x3a8] ;  /* 0x0000ea00ff087b82 */ /* 0x000e620000000a00 */
[----:B------:R-:W2:Y:S01]  /*0030*/  LDCU.64 UR6, c[0x0][0x358] ;  /* 0x00006b00ff0677ac */ /* 0x000ea20008000a00 */
[----:B------:R-:W-:Y:S01]  /*0040*/  BSSY.RECONVERGENT B0, `(.L_x_408) ;  /* 0x0000236000007945 */ /* 0x000fe20003800200 */
[----:B-1----:R-:W-:-:S02]  /*0050*/  IMAD.SHL.U32 R13, R9, 0x1000, RZ ;  /* 0x00001000090d7824 */ /* 0x002fc400078e00ff */
[----:B0-----:R-:W-:-:S05]  /*0060*/  IMAD R0, R3, -0x1000, R8 ;  /* 0xfffff00003007824 */ /* 0x001fca00078e0208 */
[----:B------:R-:W-:-:S13]  /*0070*/  ISETP.GT.U32.AND P0, PT, R0, 0xfff, PT ;  /* 0x00000fff0000780c */ /* 0x000fda0003f04070 */
[----:B--2---:R-:W-:Y:S05]  /*0080*/  @P0 BRA `(.L_x_409) ;  /* 0x0000001000540947 */ /* 0x004fea0003800000 */
[----:B------:R-:W0:Y:S01]  /*0090*/  S2R R2, SR_TID.X ;  /* 0x0000000000027919 */ /* 0x000e220000002100 */
[----:B------:R-:W-:Y:S01]  /*00a0*/  BSSY.RECONVERGENT B1, `(.L_x_410) ;  /* 0x000000a000017945 */ /* 0x000fe20003800200 */
[----:B------:R-:W-:Y:S01]  /*00b0*/  IMAD.MOV.U32 R14, RZ, RZ, RZ ;  /* 0x000000ffff0e7224 */ /* 0x000fe200078e00ff */
[----:B0-----:R-:W-:Y:S01]  /*00c0*/  ISETP.GE.U32.AND P0, PT, R2, R0, PT ;  /* 0x000000000200720c */ /* 0x001fe20003f06070 */
[----:B------:R-:W-:-:S12]  /*00d0*/  IMAD.MOV.U32 R4, RZ, RZ, R2 ;  /* 0x000000ffff047224 */ /* 0x000fd800078e0002 */
[----:B------:R-:W-:Y:S05]  /*00e0*/  @P0 BRA `(.L_x_411) ;  /* 0x0000000000140947 */ /* 0x000fea0003800000 */
[----:B------:R-:W0:Y:S01]  /*00f0*/  LDC.64 R14, c[0x0][0x380] ;  /* 0x0000e000ff0e7b82 */ /* 0x000e220000000a00 */
[----:B------:R-:W-:-:S04]  /*0100*/  IMAD R5, R3, 0x1000, R2 ;  /* 0x0000100003057824 */ /* 0x000fc800078e0202 */
[----:B0-----:R-:W-:-:S06]  /*0110*/  IMAD.WIDE.U32 R14, R5, 0x4, R14 ;  /* 0x00000004050e7825 */ /* 0x001fcc00078e000e */
[----:B------:R0:W5:Y:S01]  /*0120*/  LDG.E R14, desc[UR6][R14.64] ;  /* 0x000000060e0e7981 */ /* 0x000162000c1e1900 */
[----:B------:R-:W-:-:S07]  /*0130*/  VIADD R4, R2, 0x100 ;  /* 0x0000010002047836 */ /* 0x000fce0000000000 */
.L_x_411:
[----:B------:R-:W-:Y:S05]  /*0140*/  BSYNC.RECONVERGENT B1 ;  /* 0x0000000000017941 */ /* 0x000fea0003800200 */
.L_x_410:
[----:B------:R-:W-:Y:S01]  /*0150*/  ISETP.GE.U32.AND P0, PT, R4, R0, PT ;  /* 0x000000000400720c */ /* 0x000fe20003f06070 */
[----:B------:R-:W-:-:S12]  /*0160*/  BSSY.RECONVERGENT B1, `(.L_x_412) ;  /* 0x0000097000017945 */ /* 0x000fd80003800200 */
[----:B------:R-:W-:Y:S05]  /*0170*/  @P0 BRA `(.L_x_413) ;  /* 0x0000000800540947 */ /* 0x000fea0003800000 */
[----:B------:R-:W-:Y:S01]  /*0180*/  LOP3.LUT R5, RZ, R4, RZ, 0x33, !PT ;  /* 0x00000004ff057212 */ /* 0x000fe200078e33ff */
[----:B------:R-:W-:Y:S04]  /*0190*/  BSSY.RECONVERGENT B2, `(.L_x_414) ;  /* 0x000004b000027945 */ /* 0x000fe80003800200 */
[----:B------:R-:W-:-:S04]  /*01a0*/  IMAD.IADD R8, R5, 0x1, R8 ;  /* 0x0000000105087824 */ /* 0x000fc800078e0208 */
[----:B------:R-:W-:-:S05]  /*01b0*/  IMAD R8, R3, -0x1000, R8 ;  /* 0xfffff00003087824 */ /* 0x000fca00078e0208 */
[C---:B------:R-:W-:Y:S02]  /*01c0*/  ISETP.GE.U32.AND P0, PT, R8.reuse, 0xf00, PT ;  /* 0x00000f000800780c */ /* 0x040fe40003f06070 */
[----:B------:R-:W-:-:S04]  /*01d0*/  LEA.HI R5, R8, 0x1, RZ, 0x18 ;  /* 0x0000000108057811 */ /* 0x000fc800078fc0ff */
[----:B------:R-:W-:-:S07]  /*01e0*/  LOP3.LUT R6, R5, 0xf, RZ, 0xc0, !PT ;  /* 0x0000000f05067812 */ /* 0x000fce00078ec0ff */
[----:B------:R-:W-:Y:S05]  /*01f0*/  @!P0 BRA `(.L_x_415) ;  /* 0x0000000400108947 */ /* 0x000fea0003800000 */
[----:B------:R-:W-:Y:S01]  /*0200*/  LOP3.LUT R8, R5, 0x1fffff0, RZ, 0xc0, !PT ;  /* 0x01fffff005087812 */ /* 0x000fe200078ec0ff */
[----:B------:R-:W-:Y:S01]  /*0210*/  BSSY.RECONVERGENT B3, `(.L_x_416) ;  /* 0x0000041000037945 */ /* 0x000fe20003800200 */
[----:B------:R-:W-:Y:S01]  /*0220*/  LOP3.LUT R7, R4, 0x800, RZ, 0xfc, !PT ;  /* 0x0000080004077812 */ /* 0x000fe200078efcff */
[----:B------:R-:W-:Y:S01]  /*0230*/  IMAD R4, R3, 0x1000, R4 ;  /* 0x0000100003047824 */ /* 0x000fe200078e0204 */
[----:B------:R-:W-:-:S07]  /*0240*/  IADD3 R8, PT, PT, -R8, RZ, RZ ;  /* 0x000000ff08087210 */ /* 0x000fce0007ffe1ff */
.L_x_417:
[----:B------:R-:W1:Y:S01]  /*0250*/  LDC.64 R12, c[0x0][0x380] ;  /* 0x0000e000ff0c7b82 */ /* 0x000e620000000a00 */
[----:B------:R-:W-:-:S04]  /*0260*/  VIADD R21, R4, 0x100 ;  /* 0x0000010004157836 */ /* 0x000fc80000000000 */
[----:B-1----:R-:W-:-:S04]  /*0270*/  IMAD.WIDE.U32 R20, R21, 0x4, R12 ;  /* 0x0000000415147825 */ /* 0x002fc800078e000c */
[C---:B------:R-:W-:Y:S01]  /*0280*/  IMAD.WIDE.U32 R16, R4.reuse, 0x4, R12 ;  /* 0x0000000404107825 */ /* 0x040fe200078e000c */
[----:B0-----:R-:W2:Y:S04]  /*0290*/  LDG.E R15, desc[UR6][R20.64] ;  /* 0x00000006140f7981 */ /* 0x001ea8000c1e1900 */
[----:B------:R0:W2:Y:S01]  /*02a0*/  LDG.E R9, desc[UR6][R16.64] ;  /* 0x0000000610097981 */ /* 0x0000a2000c1e1900 */
[C---:B------:R-:W-:Y:S02]  /*02b0*/  VIADD R29, R4.reuse, 0x600 ;  /* 0x00000600041d7836 */ /* 0x040fe40000000000 */
[C---:B------:R-:W-:Y:S01]  /*02c0*/  VIADD R27, R4.reuse, 0x300 ;  /* 0x00000300041b7836 */ /* 0x040fe20000000000 */
[C---:B------:R-:W-:Y:S01]  /*02d0*/  IADD3 R28, PT, PT, R4.reuse, 0x800, RZ ;  /* 0x00000800041c7810 */ /* 0x040fe20007ffe0ff */
[----:B------:R-:W-:-:S02]  /*02e0*/  VIADD R11, R4, 0x200 ;  /* 0x00000200040b7836 */ /* 0x000fc40000000000 */
[----:B------:R-:W-:-:S04]  /*02f0*/  IMAD.WIDE.U32 R26, R27, 0x4, R12 ;  /* 0x000000041b1a7825 */ /* 0x000fc800078e000c */
[--C-:B0-----:R-:W-:Y:S02]  /*0300*/  IMAD.WIDE.U32 R16, R29, 0x4, R12.reuse ;  /* 0x000000041d107825 */ /* 0x101fe400078e000c */
[----:B------:R-:W3:Y:S02]  /*0310*/  LDG.E R26, desc[UR6][R26.64] ;  /* 0x000000061a1a7981 */ /* 0x000ee4000c1e1900 */
[C---:B------:R-:W-:Y:S02]  /*0320*/  VIADD R19, R4.reuse, 0x400 ;  /* 0x0000040004137836 */ /* 0x040fe40000000000 */
[C---:B------:R-:W-:Y:S01]  /*0330*/  VIADD R23, R4.reuse, 0x500 ;  /* 0x0000050004177836 */ /* 0x040fe20000000000 */
[----:B------:R0:W4:Y:S01]  /*0340*/  LDG.E R22, desc[UR6][R16.64] ;  /* 0x0000000610167981 */ /* 0x000122000c1e1900 */
[----:B------:R-:W-:Y:S02]  /*0350*/  VIADD R29, R4, 0x700 ;  /* 0x00000700041d7836 */ /* 0x000fe40000000000 */
[----:B------:R-:W-:-:S04]  /*0360*/  IMAD.WIDE.U32 R10, R11, 0x4, R12 ;  /* 0x000000040b0a7825 */ /* 0x000fc800078e000c */
[--C-:B------:R-:W-:Y:S01]  /*0370*/  IMAD.WIDE.U32 R18, R19, 0x4, R12.reuse ;  /* 0x0000000413127825 */ /* 0x100fe200078e000c */
[----:B------:R1:W3:Y:S03]  /*0380*/  LDG.E R25, desc[UR6][R10.64] ;  /* 0x000000060a197981 */ /* 0x0002e6000c1e1900 */
[--C-:B------:R-:W-:Y:S01]  /*0390*/  IMAD.WIDE.U32 R20, R23, 0x4, R12.reuse ;  /* 0x0000000417147825 */ /* 0x100fe200078e000c */
[----:B------:R-:W4:Y:S03]  /*03a0*/  LDG.E R24, desc[UR6][R18.64] ;  /* 0x0000000612187981 */ /* 0x000f26000c1e1900 */
[--C-:B0-----:R-:W-:Y:S01]  /*03b0*/  IMAD.WIDE.U32 R16, R29, 0x4, R12.reuse ;  /* 0x000000041d107825 */ /* 0x101fe200078e000c */
[----:B------:R0:W4:Y:S03]  /*03c0*/  LDG.E R23, desc[UR6][R20.64] ;  /* 0x0000000614177981 */ /* 0x000126000c1e1900 */
[----:B------:R-:W-:Y:S01]  /*03d0*/  IMAD.WIDE.U32 R28, R28, 0x4, R12 ;  /* 0x000000041c1c7825 */ /* 0x000fe200078e000c */
[----:B------:R-:W4:Y:S03]  /*03e0*/  LDG.E R19, desc[UR6][R16.64] ;  /* 0x0000000610137981 */ /* 0x000f26000c1e1900 */
[----:B------:R-:W-:-:S02]  /*03f0*/  VIADD R27, R4, 0xa00 ;  /* 0x00000a00041b7836 */ /* 0x000fc40000000000 */
[----:B-1----:R-:W-:Y:S01]  /*0400*/  VIADD R11, R4, 0x900 ;  /* 0x00000900040b7836 */ /* 0x002fe20000000000 */
[----:B------:R1:W4:Y:S01]  /*0410*/  LDG.E R18, desc[UR6][R28.64] ;  /* 0x000000061c127981 */ /* 0x000322000c1e1900 */
[----:B0-----:R-:W-:-:S04]  /*0420*/  IMAD.WIDE.U32 R20, R27, 0x4, R12 ;  /* 0x000000041b147825 */ /* 0x001fc800078e000c */
[----:B------:R-:W-:Y:S02]  /*0430*/  VIADD R27, R4, 0xb00 ;  /* 0x00000b00041b7836 */ /* 0x000fe40000000000 */
[----:B------:R-:W-:-:S04]  /*0440*/  IMAD.WIDE.U32 R10, R11, 0x4, R12 ;  /* 0x000000040b0a7825 */ /* 0x000fc800078e000c */
[----:B-1----:R-:W-:Y:S02]  /*0450*/  VIADD R29, R4, 0xc00 ;  /* 0x00000c00041d7836 */ /* 0x002fe40000000000 */
[----:B------:R-:W4:Y:S02]  /*0460*/  LDG.E R11, desc[UR6][R10.64] ;  /* 0x000000060a0b7981 */ /* 0x000f24000c1e1900 */
[----:B------:R-:W-:-:S06]  /*0470*/  IMAD.WIDE.U32 R16, R29, 0x4, R12 ;  /* 0x000000041d107825 */ /* 0x000fcc00078e000c */
[----:B------:R0:W4:Y:S04]  /*0480*/  LDG.E R16, desc[UR6][R16.64] ;  /* 0x0000000610107981 */ /* 0x000128000c1e1900 */
[----:B------:R1:W4:Y:S01]  /*0490*/  LDG.E R10, desc[UR6][R20.64] ;  /* 0x00000006140a7981 */ /* 0x000322000c1e1900 */
[----:B0-----:R-:W-:Y:S01]  /*04a0*/  VIADD R17, R4, 0xf00 ;  /* 0x00000f0004117836 */ /* 0x001fe20000000000 */
[----:B--2--5:R-:W-:Y:S01]  /*04b0*/  IADD3 R9, PT, PT, R15, R9, R14 ;  /* 0x000000090f097210 */ /* 0x024fe20007ffe00e */
[----:B------:R-:W-:-:S04]  /*04c0*/  IMAD.WIDE.U32 R14, R27, 0x4, R12 ;  /* 0x000000041b0e7825 */ /* 0x000fc800078e000c */
[----:B------:R-:W-:Y:S02]  /*04d0*/  VIADD R27, R4, 0xd00 ;  /* 0x00000d00041b7836 */ /* 0x000fe40000000000 */
[----:B------:R-:W2:Y:S02]  /*04e0*/  LDG.E R15, desc[UR6][R14.64] ;  /* 0x000000060e0f7981 */ /* 0x000ea4000c1e1900 */
[----:B------:R-:W-:-:S04]  /*04f0*/  IMAD.WIDE.U32 R28, R27, 0x4, R12 ;  /* 0x000000041b1c7825 */ /* 0x000fc800078e000c */
[----:B------:R-:W-:Y:S02]  /*0500*/  VIADD R27, R4, 0xe00 ;  /* 0x00000e00041b7836 */ /* 0x000fe40000000000 */
[----:B------:R-:W2:Y:S02]  /*0510*/  LDG.E R29, desc[UR6][R28.64] ;  /* 0x000000061c1d7981 */ /* 0x000ea4000c1e1900 */
[----:B-1----:R-:W-:-:S04]  /*0520*/  IMAD.WIDE.U32 R20, R27, 0x4, R12 ;  /* 0x000000041b147825 */ /* 0x002fc800078e000c */
[----:B------:R-:W-:Y:S02]  /*0530*/  IMAD.WIDE.U32 R12, R17, 0x4, R12 ;  /* 0x00000004110c7825 */ /* 0x000fe400078e000c */
[----:B------:R-:W2:Y:S04]  /*0540*/  LDG.E R20, desc[UR6][R20.64] ;  /* 0x0000000614147981 */ /* 0x000ea8000c1e1900 */
[----:B------:R-:W2:Y:S01]  /*0550*/  LDG.E R12, desc[UR6][R12.64] ;  /* 0x000000060c0c7981 */ /* 0x000ea2000c1e1900 */
[----:B---3--:R-:W-:Y:S02]  /*0560*/  IADD3 R9, PT, PT, R26, R25, R9 ;  /* 0x000000191a097210 */ /* 0x008fe40007ffe009 */
[----:B------:R-:W-:Y:S02]  /*0570*/  IADD3 R8, PT, PT, R8, 0x10, RZ ;  /* 0x0000001008087810 */ /* 0x000fe40007ffe0ff */
[----:B----4-:R-:W-:-:S02]  /*0580*/  IADD3 R9, PT, PT, R23, R24, R9 ;  /* 0x0000001817097210 */ /* 0x010fc40007ffe009 */
[----:B------:R-:W-:Y:S02]  /*0590*/  ISETP.NE.AND P0, PT, R8, RZ, PT ;  /* 0x000000ff0800720c */ /* 0x000fe40003f05270 */
[----:B------:R-:W-:Y:S01]  /*05a0*/  IADD3 R9, PT, PT, R19, R22, R9 ;  /* 0x0000001613097210 */ /* 0x000fe20007ffe009 */
[----:B------:R-:W-:Y:S02]  /*05b0*/  VIADD R7, R7, 0x1000 ;  /* 0x0000100007077836 */ /* 0x000fe40000000000 */
[----:B------:R-:W-:Y:S01]  /*05c0*/  VIADD R4, R4, 0x1000 ;  /* 0x0000100004047836 */ /* 0x000fe20000000000 */
[----:B------:R-:W-:-:S04]  /*05d0*/  IADD3 R9, PT, PT, R11, R18, R9 ;  /* 0x000000120b097210 */ /* 0x000fc80007ffe009 */
[----:B--2---:R-:W-:-:S04]  /*05e0*/  IADD3 R9, PT, PT, R15, R10, R9 ;  /* 0x0000000a0f097210 */ /* 0x004fc80007ffe009 */
[----:B------:R-:W-:-:S04]  /*05f0*/  IADD3 R9, PT, PT, R29, R16, R9 ;  /* 0x000000101d097210 */ /* 0x000fc80007ffe009 */
[----:B------:R-:W-:Y:S01]  /*0600*/  IADD3 R14, PT, PT, R12, R20, R9 ;  /* 0x000000140c0e7210 */ /* 0x000fe20007ffe009 */
[----:B------:R-:W-:Y:S06]  /*0610*/  @P0 BRA `(.L_x_417) ;  /* 0xfffffffc000c0947 */ /* 0x000fec000383ffff */
[----:B------:R-:W-:Y:S05]  /*0620*/  BSYNC.RECONVERGENT B3 ;  /* 0x0000000000037941 */ /* 0x000fea0003800200 */
.L_x_416:
[----:B------:R-:W-:-:S07]  /*0630*/  VIADD R4, R7, 0xfffff800 ;  /* 0xfffff80007047836 */ /* 0x000fce0000000000 */
.L_x_415:
[----:B------:R-:W-:Y:S05]  /*0640*/  BSYNC.RECONVERGENT B2 ;  /* 0x0000000000027941 */ /* 0x000fea0003800200 */
.L_x_414:
        /* <DEDUP_REMOVED lines=8> */
[----:B------:R-:W-:-:S04]  /*06d0*/  IMAD R27, R3, 0x1000, R4 ;  /* 0x00001000031b7824 */ /* 0x000fc800078e0204 */
[C---:B------:R-:W-:Y:S02]  /*06e0*/  VIADD R21, R27.reuse, 0x100 ;  /* 0x000001001b157836 */ /* 0x040fe40000000000 */
[C---:B------:R-:W-:Y:S02]  /*06f0*/  VIADD R17, R27.reuse, 0x300 ;  /* 0x000003001b117836 */ /* 0x040fe40000000000 */
[C---:B------:R-:W-:Y:S01]  /*0700*/  VIADD R23, R27.reuse, 0x200 ;  /* 0x000002001b177836 */ /* 0x040fe20000000000 */
[C---:B------:R-:W-:Y:S01]  /*0710*/  IADD3 R7, PT, PT, R27.reuse, 0x400, RZ ;  /* 0x000004001b077810 */ /* 0x040fe20007ffe0ff */
[C---:B------:R-:W-:Y:S02]  /*0720*/  VIADD R9, R27.reuse, 0x500 ;  /* 0x000005001b097836 */ /* 0x040fe40000000000 */
[C---:B------:R-:W-:Y:S02]  /*0730*/  VIADD R25, R27.reuse, 0x600 ;  /* 0x000006001b197836 */ /* 0x040fe40000000000 */
[----:B-1----:R-:W-:-:S04]  /*0740*/  IMAD.WIDE.U32 R12, R27, 0x4, R10 ;  /* 0x000000041b0c7825 */ /* 0x002fc800078e000a */
[--C-:B------:R-:W-:Y:S01]  /*0750*/  IMAD.WIDE.U32 R20, R21, 0x4, R10.reuse ;  /* 0x0000000415147825 */ /* 0x100fe200078e000a */
[----:B0-----:R0:W2:Y:S03]  /*0760*/  LDG.E R15, desc[UR6][R12.64] ;  /* 0x000000060c0f7981 */ /* 0x0010a6000c1e1900 */
[--C-:B------:R-:W-:Y:S01]  /*0770*/  IMAD.WIDE.U32 R16, R17, 0x4, R10.reuse ;  /* 0x0000000411107825 */ /* 0x100fe200078e000a */
[----:B------:R-:W2:Y:S03]  /*0780*/  LDG.E R18, desc[UR6][R20.64] ;  /* 0x0000000614127981 */ /* 0x000ea6000c1e1900 */
[----:B------:R-:W-:Y:S02]  /*0790*/  IMAD.WIDE.U32 R22, R23, 0x4, R10 ;  /* 0x0000000417167825 */ /* 0x000fe400078e000a */
[----:B------:R-:W3:Y:S02]  /*07a0*/  LDG.E R16, desc[UR6][R16.64] ;  /* 0x0000000610107981 */ /* 0x000ee4000c1e1900 */
[----:B------:R-:W-:-:S02]  /*07b0*/  VIADD R27, R27, 0x700 ;  /* 0x000007001b1b7836 */ /* 0x000fc40000000000 */
[--C-:B------:R-:W-:Y:S01]  /*07c0*/  IMAD.WIDE.U32 R6, R7, 0x4, R10.reuse ;  /* 0x0000000407067825 */ /* 0x100fe200078e000a */
[----:B------:R-:W3:Y:S03]  /*07d0*/  LDG.E R19, desc[UR6][R22.64] ;  /* 0x0000000616137981 */ /* 0x000ee6000c1e1900 */
[--C-:B------:R-:W-:Y:S02]  /*07e0*/  IMAD.WIDE.U32 R8, R9, 0x4, R10.reuse ;  /* 0x0000000409087825 */ /* 0x100fe400078e000a */
[----:B------:R-:W4:Y:S02]  /*07f0*/  LDG.E R7, desc[UR6][R6.64] ;  /* 0x0000000606077981 */ /* 0x000f24000c1e1900 */
[--C-:B0-----:R-:W-:Y:S02]  /*0800*/  IMAD.WIDE.U32 R12, R25, 0x4, R10.reuse ;  /* 0x00000004190c7825 */ /* 0x101fe400078e000a */
[----:B------:R-:W4:Y:S02]  /*0810*/  LDG.E R8, desc[UR6][R8.64] ;  /* 0x0000000608087981 */ /* 0x000f24000c1e1900 */
[----:B------:R-:W-:-:S02]  /*0820*/  IMAD.WIDE.U32 R10, R27, 0x4, R10 ;  /* 0x000000041b0a7825 */ /* 0x000fc400078e000a */
[----:B------:R-:W4:Y:S04]  /*0830*/  LDG.E R13, desc[UR6][R12.64] ;  /* 0x000000060c0d7981 */ /* 0x000f28000c1e1900 */
[----:B------:R-:W4:Y:S01]  /*0840*/  LDG.E R10, desc[UR6][R10.64] ;  /* 0x000000060a0a7981 */ /* 0x000f22000c1e1900 */
[----:B------:R-:W-:Y:S01]  /*0850*/  VIADD R4, R4, 0x800 ;  /* 0x0000080004047836 */ /* 0x000fe20000000000 */
[----:B--2--5:R-:W-:-:S04]  /*0860*/  IADD3 R18, PT, PT, R18, R15, R14 ;  /* 0x0000000f12127210 */ /* 0x024fc80007ffe00e */
[----:B---3--:R-:W-:-:S04]  /*0870*/  IADD3 R18, PT, PT, R16, R19, R18 ;  /* 0x0000001310127210 */ /* 0x008fc80007ffe012 */
[----:B----4-:R-:W-:-:S04]  /*0880*/  IADD3 R18, PT, PT, R8, R7, R18 ;  /* 0x0000000708127210 */ /* 0x010fc80007ffe012 */
[----:B------:R-:W-:-:S07]  /*0890*/  IADD3 R14, PT, PT, R10, R13, R18 ;  /* 0x0000000d0a0e7210 */ /* 0x000fce0007ffe012 */
.L_x_419:
[----:B------:R-:W-:Y:S05]  /*08a0*/  BSYNC.RECONVERGENT B2 ;  /* 0x0000000000027941 */ /* 0x000fea0003800200 */
.L_x_418:
        /* <DEDUP_REMOVED lines=8> */
[C---:B------:R-:W-:Y:S01]  /*0930*/  VIADD R13, R11.reuse, 0x100 ;  /* 0x000001000b0d7836 */ /* 0x040fe20000000000 */
[C---:B------:R-:W-:Y:S01]  /*0940*/  IADD3 R17, PT, PT, R11.reuse, 0x300, RZ ;  /* 0x000003000b117810 */ /* 0x040fe20007ffe0ff */
[C---:B0-----:R-:W-:Y:S02]  /*0950*/  VIADD R15, R11.reuse, 0x200 ;  /* 0x000002000b0f7836 */ /* 0x041fe40000000000 */
[----:B-1----:R-:W-:-:S04]  /*0960*/  IMAD.WIDE.U32 R8, R11, 0x4, R6 ;  /* 0x000000040b087825 */ /* 0x002fc800078e0006 */
[--C-:B------:R-:W-:Y:S02]  /*0970*/  IMAD.WIDE.U32 R10, R13, 0x4, R6.reuse ;  /* 0x000000040d0a7825 */ /* 0x100fe400078e0006 */
[----:B------:R-:W2:Y:S02]  /*0980*/  LDG.E R9, desc[UR6][R8.64] ;  /* 0x0000000608097981 */ /* 0x000ea4000c1e1900 */
[--C-:B------:R-:W-:Y:S02]  /*0990*/  IMAD.WIDE.U32 R12, R15, 0x4, R6.reuse ;  /* 0x000000040f0c7825 */ /* 0x100fe400078e0006 */
[----:B------:R-:W2:Y:S02]  /*09a0*/  LDG.E R10, desc[UR6][R10.64] ;  /* 0x000000060a0a7981 */ /* 0x000ea4000c1e1900 */
[----:B------:R-:W-:Y:S02]  /*09b0*/  IMAD.WIDE.U32 R6, R17, 0x4, R6 ;  /* 0x0000000411067825 */ /* 0x000fe400078e0006 */
[----:B------:R-:W3:Y:S04]  /*09c0*/  LDG.E R13, desc[UR6][R12.64] ;  /* 0x000000060c0d7981 */ /* 0x000ee8000c1e1900 */
[----:B------:R-:W3:Y:S01]  /*09d0*/  LDG.E R6, desc[UR6][R6.64] ;  /* 0x0000000606067981 */ /* 0x000ee2000c1e1900 */
[----:B------:R-:W-:Y:S01]  /*09e0*/  VIADD R4, R4, 0x400 ;  /* 0x0000040004047836 */ /* 0x000fe20000000000 */
[----:B--2--5:R-:W-:-:S04]  /*09f0*/  IADD3 R14, PT, PT, R10, R9, R14 ;  /* 0x000000090a0e7210 */ /* 0x024fc80007ffe00e */
[----:B---3--:R-:W-:-:S07]  /*0a00*/  IADD3 R14, PT, PT, R6, R13, R14 ;  /* 0x0000000d060e7210 */ /* 0x008fce0007ffe00e */
.L_x_421:
[----:B------:R-:W-:Y:S05]  /*0a10*/  BSYNC.RECONVERGENT B2 ;  /* 0x0000000000027941 */ /* 0x000fea0003800200 */
.L_x_420:
[----:B------:R-:W-:Y:S05]  /*0a20*/  @!P1 BRA `(.L_x_413) ;  /* 0x0000000000289947 */ /* 0x000fea0003800000 */
[----:B------:R-:W1:Y:S01]  /*0a30*/  LDC.64 R6, c[0x0][0x380] ;  /* 0x0000e000ff067b82 */ /* 0x000e620000000a00 */
[----:B------:R-:W-:Y:S02]  /*0a40*/  IMAD R9, R3, 0x1000, R4 ;  /* 0x0000100003097824 */ /* 0x000fe400078e0204 */
[----:B------:R-:W-:-:S07]  /*0a50*/  IMAD.MOV R8, RZ, RZ, -R5 ;  /* 0x000000ffff087224 */ /* 0x000fce00078e0a05 */
.L_x_422:
[----:B-1----:R-:W-:-:S06]  /*0a60*/  IMAD.WIDE.U32 R4, R9, 0x4, R6 ;  /* 0x0000000409047825 */ /* 0x002fcc00078e0006 */
[----:B------:R-:W2:Y:S01]  /*0a70*/  LDG.E R5, desc[UR6][R4.64] ;  /* 0x0000000604057981 */ /* 0x000ea2000c1e1900 */
[----:B------:R-:W-:Y:S02]  /*0a80*/  VIADD R8, R8, 0x1 ;  /* 0x0000000108087836 */ /* 0x000fe40000000000 */
[----:B------:R-:W-:-:S03]  /*0a90*/  VIADD R9, R9, 0x100 ;  /* 0x0000010009097836 */ /* 0x000fc60000000000 */
[----:B------:R-:W-:Y:S01]  /*0aa0*/  ISETP.NE.AND P0, PT, R8, RZ, PT ;  /* 0x000000ff0800720c */ /* 0x000fe20003f05270 */
[----:B--2--5:R-:W-:-:S12]  /*0ab0*/  IMAD.IADD R14, R5, 0x1, R14 ;  /* 0x00000001050e7824 */ /* 0x024fd800078e020e */
[----:B------:R-:W-:Y:S05]  /*0ac0*/  @P0 BRA `(.L_x_422) ;  /* 0xfffffffc00e40947 */ /* 0x000fea000383ffff */
.L_x_413:
[----:B------:R-:W-:Y:S05]  /*0ad0*/  BSYNC.RECONVERGENT B1 ;  /* 0x0000000000017941 */ /* 0x000fea0003800200 */
.L_x_412:
[----:B------:R-:W-:-:S13]  /*0ae0*/  ISETP.GE.U32.AND P0, PT, R0, 0x100, PT ;  /* 0x000001000000780c */ /* 0x000fda0003f06070 */
[----:B------:R-:W-:Y:S05]  /*0af0*/  @!P0 BRA `(.L_x_423) ;  /* 0x0000000000ac8947 */ /* 0x000fea0003800000 */
[----:B------:R-:W1:Y:S01]  /*0b00*/  S2R R8, SR_LANEID ;  /* 0x0000000000087919 */ /* 0x000e620000000000 */
[----:B-----5:R-:W2:Y:S01]  /*0b10*/  SHFL.DOWN PT, R0, R14, 0x1, 0x1f ;  /* 0x08201f000e007f89 */ /* 0x020ea200000e0000 */
[C---:B-1----:R-:W-:Y:S02]  /*0b20*/  ISETP.GT.AND P0, PT, R8.reuse, 0x1e, PT ;  /* 0x0000001e0800780c */ /* 0x042fe40003f04270 */
[----:B------:R-:W-:Y:S02]  /*0b30*/  ISETP.NE.AND P1, PT, R8, RZ, PT ;  /* 0x000000ff0800720c */ /* 0x000fe40003f25270 */
[----:B--2---:R-:W-:Y:S02]  /*0b40*/  SEL R5, R0, RZ, !P0 ;  /* 0x000000ff00057207 */ /* 0x004fe40004000000 */
[----:B------:R-:W-:Y:S02]  /*0b50*/  ISETP.GT.AND P0, PT, R8, 0x1d, PT ;  /* 0x0000001d0800780c */ /* 0x000fe40003f04270 */
[----:B------:R-:W-:-:S05]  /*0b60*/  IADD3 R5, PT, PT, R5, R14, RZ ;  /* 0x0000000e05057210 */ /* 0x000fca0007ffe0ff */
[----:B------:R-:W1:Y:S02]  /*0b70*/  SHFL.DOWN PT, R0, R5, 0x2, 0x1f ;  /* 0x08401f0005007f89 */ /* 0x000e6400000e0000 */
[----:B------:R-:W-:Y:S01]  /*0b80*/  @!P1 MOV R6, 0x400 ;  /* 0x0000040000069802 */ /* 0x000fe20000000f00 */
[----:B------:R-:W2:Y:S01]  /*0b90*/  @!P1 S2R R9, SR_CgaCtaId ;  /* 0x0000000000099919 */ /* 0x000ea20000008800 */
[----:B-1----:R-:W-:Y:S02]  /*0ba0*/  SEL R0, R0, RZ, !P0 ;  /* 0x000000ff00007207 */ /* 0x002fe40004000000 */
[----:B------:R-:W-:-:S03]  /*0bb0*/  ISETP.GT.AND P0, PT, R8, 0x1b, PT ;  /* 0x0000001b0800780c */ /* 0x000fc60003f04270 */
[----:B------:R-:W-:-:S05]  /*0bc0*/  IMAD.IADD R0, R5, 0x1, R0 ;  /* 0x0000000105007824 */ /* 0x000fca00078e0200 */
[----:B------:R-:W1:Y:S01]  /*0bd0*/  SHFL.DOWN PT, R4, R0, 0x4, 0x1f ;  /* 0x08801f0000047f89 */ /* 0x000e6200000e0000 */
[----:B--2---:R-:W-:Y:S02]  /*0be0*/  @!P1 LEA R9, R9, R6, 0x18 ;  /* 0x0000000609099211 */ /* 0x004fe400078ec0ff */
[----:B-1----:R-:W-:Y:S02]  /*0bf0*/  SEL R7, R4, RZ, !P0 ;  /* 0x000000ff04077207 */ /* 0x002fe40004000000 */
[----:B------:R-:W-:-:S03]  /*0c00*/  ISETP.GT.AND P0, PT, R8, 0x17, PT ;  /* 0x000000170800780c */ /* 0x000fc60003f04270 */
[----:B------:R-:W-:Y:S01]  /*0c10*/  IMAD.IADD R7, R0, 0x1, R7 ;  /* 0x0000000100077824 */ /* 0x000fe200078e0207 */
[----:B------:R-:W-:-:S04]  /*0c20*/  @!P1 SHF.R.U32.HI R0, RZ, 0x3, R2 ;  /* 0x00000003ff009819 */ /* 0x000fc80000011602 */
[----:B------:R-:W1:Y:S01]  /*0c30*/  SHFL.DOWN PT, R4, R7, 0x8, 0x1f ;  /* 0x09001f0007047f89 */ /* 0x000e6200000e0000 */
[----:B------:R-:W-:-:S05]  /*0c40*/  @!P1 LOP3.LUT R0, R0, 0x7c, RZ, 0xc0, !PT ;  /* 0x0000007c00009812 */ /* 0x000fca00078ec0ff */
[----:B------:R-:W-:Y:S01]  /*0c50*/  @!P1 IMAD.IADD R0, R0, 0x1, R9 ;  /* 0x0000000100009824 */ /* 0x000fe200078e0209 */
[----:B-1----:R-:W-:Y:S02]  /*0c60*/  SEL R4, R4, RZ, !P0 ;  /* 0x000000ff04047207 */ /* 0x002fe40004000000 */
[----:B------:R-:W-:-:S03]  /*0c70*/  ISETP.GT.AND P0, PT, R8, 0xf, PT ;  /* 0x0000000f0800780c */ /* 0x000fc60003f04270 */
[----:B------:R-:W-:-:S05]  /*0c80*/  IMAD.IADD R4, R7, 0x1, R4 ;  /* 0x0000000107047824 */ /* 0x000fca00078e0204 */
[----:B------:R-:W1:Y:S02]  /*0c90*/  SHFL.DOWN PT, R5, R4, 0x10, 0x1f ;  /* 0x0a001f0004057f89 */ /* 0x000e6400000e0000 */
[----:B-1----:R-:W-:Y:S02]  /*0ca0*/  SEL R5, R5, RZ, !P0 ;  /* 0x000000ff05057207 */ /* 0x002fe40004000000 */
        /* <DEDUP_REMOVED lines=8> */
[----:B--2---:R-:W-:Y:S04]  /*0d30*/  LDS R0, [UR4+0xc] ;  /* 0x00000c04ff007984 */ /* 0x004fe80008000800 */
[----:B------:R-:W1:Y:S04]  /*0d40*/  LDS.128 R4, [UR4+0x10] ;  /* 0x00001004ff047984 */ /* 0x000e680008000c00 */
[----:B------:R-:W2:Y:S01]  /*0d50*/  LDS.64 R8, [UR4+0x20] ;  /* 0x00002004ff087984 */ /* 0x000ea20008000a00 */
[----:B-1----:R-:W-:-:S04]  /*0d60*/  IADD3 R0, PT, PT, R4, R0, R11 ;  /* 0x0000000004007210 */ /* 0x002fc80007ffe00b */
[----:B------:R-:W-:-:S04]  /*0d70*/  IADD3 R0, PT, PT, R6, R0, R5 ;  /* 0x0000000006007210 */ /* 0x000fc80007ffe005 */
[----:B--2---:R-:W-:-:S05]  /*0d80*/  IADD3 R0, PT, PT, R8, R0, R7 ;  /* 0x0000000008007210 */ /* 0x004fca0007ffe007 */
[----:B------:R-:W-:Y:S01]  /*0d90*/  IMAD.IADD R11, R0, 0x1, R9 ;  /* 0x00000001000b7824 */ /* 0x000fe200078e0209 */
[----:B------:R-:W-:Y:S06]  /*0da0*/  BRA `(.L_x_424) ;  /* 0x00000014007c7947 */ /* 0x000fec0003800000 */
.L_x_423:
[----:B------:R-:W-:Y:S01]  /*0db0*/  LOP3.LUT R4, R2, 0x3e0, RZ, 0xc0, !PT ;  /* 0x000003e002047812 */ /* 0x000fe200078ec0ff */
[----:B------:R-:W1:Y:S03]  /*0dc0*/  S2R R10, SR_LANEID ;  /* 0x00000000000a7919 */ /* 0x000e660000000000 */
[----:B------:R-:W-:Y:S02]  /*0dd0*/  LOP3.LUT R7, RZ, R4, RZ, 0x33, !PT ;  /* 0x00000004ff077212 */ /* 0x000fe400078e33ff */
[----:B------:R-:W-:-:S03]  /*0de0*/  IADD3 R5, PT, PT, R4, 0x20, RZ ;  /* 0x0000002004057810 */ /* 0x000fc60007ffe0ff */
[----:B------:R-:W-:Y:S01]  /*0df0*/  IMAD.IADD R7, R0, 0x1, R7 ;  /* 0x0000000100077824 */ /* 0x000fe200078e0207 */
[----:B------:R-:W-:-:S04]  /*0e00*/  ISETP.GT.U32.AND P0, PT, R5, R0, PT ;  /* 0x000000000500720c */ /* 0x000fc80003f04070 */
[----:B------:R-:W-:-:S05]  /*0e10*/  SEL R7, R7, 0x1f, P0 ;  /* 0x0000001f07077807 */ /* 0x000fca0000000000 */
[----:B-----5:R-:W2:Y:S01]  /*0e20*/  SHFL.DOWN PT, R4, R14, 0x1, R7 ;  /* 0x082000000e047989 */ /* 0x020ea200000e0007 */
[CC--:B-1----:R-:W-:Y:S01]  /*0e30*/  ISETP.GE.AND P0, PT, R10.reuse, R7.reuse, PT ;  /* 0x000000070a00720c */ /* 0x0c2fe20003f06270 */
[C---:B------:R-:W-:Y:S01]  /*0e40*/  VIADD R6, R10.reuse, 0x2 ;  /* 0x000000020a067836 */ /* 0x040fe20000000000 */
[C---:B------:R-:W-:Y:S01]  /*0e50*/  ISETP.NE.AND P1, PT, R10.reuse, RZ, PT ;  /* 0x000000ff0a00720c */ /* 0x040fe20003f25270 */
[----:B------:R-:W-:Y:S01]  /*0e60*/  VIADD R8, R10, 0x4 ;  /* 0x000000040a087836 */ /* 0x000fe20000000000 */
[----:B--2---:R-:W-:Y:S02]  /*0e70*/  SEL R5, R4, RZ, !P0 ;  /* 0x000000ff04057207 */ /* 0x004fe40004000000 */
[----:B------:R-:W-:-:S03]  /*0e80*/  ISETP.GT.AND P0, PT, R6, R7, PT ;  /* 0x000000070600720c */ /* 0x000fc60003f04270 */
[----:B------:R-:W-:-:S06]  /*0e90*/  IMAD.IADD R4, R5, 0x1, R14 ;  /* 0x0000000105047824 */ /* 0x000fcc00078e020e */
[----:B------:R-:W1:Y:S01]  /*0ea0*/  @!P1 S2R R11, SR_CgaCtaId ;  /* 0x00000000000b9919 */ /* 0x000e620000008800 */
[----:B------:R-:W-:Y:S01]  /*0eb0*/  @!P1 SHF.R.U32.HI R9, RZ, 0x3, R2 ;  /* 0x00000003ff099819 */ /* 0x000fe20000011602 */
[----:B------:R-:W2:Y:S03]  /*0ec0*/  SHFL.DOWN PT, R5, R4, 0x2, R7 ;  /* 0x0840000004057989 */ /* 0x000ea600000e0007 */
[----:B------:R-:W-:Y:S02]  /*0ed0*/  @!P1 LOP3.LUT R9, R9, 0x7c, RZ, 0xc0, !PT ;  /* 0x0000007c09099812 */ /* 0x000fe400078ec0ff */
[----:B--2---:R-:W-:Y:S02]  /*0ee0*/  SEL R5, R5, RZ, !P0 ;  /* 0x000000ff05057207 */ /* 0x004fe40004000000 */
[----:B------:R-:W-:-:S03]  /*0ef0*/  ISETP.GT.AND P0, PT, R8, R7, PT ;  /* 0x000000070800720c */ /* 0x000fc60003f04270 */
[----:B------:R-:W-:Y:S01]  /*0f00*/  IMAD.IADD R6, R4, 0x1, R5 ;  /* 0x0000000104067824 */ /* 0x000fe200078e0205 */
[----:B------:R-:W-:-:S04]  /*0f10*/  IADD3 R4, PT, PT, R10, 0x8, RZ ;  /* 0x000000080a047810 */ /* 0x000fc80007ffe0ff */
[----:B------:R-:W2:Y:S02]  /*0f20*/  SHFL.DOWN PT, R5, R6, 0x4, R7 ;  /* 0x0880000006057989 */ /* 0x000ea400000e0007 */
[----:B--2---:R-:W-:Y:S02]  /*0f30*/  SEL R5, R5, RZ, !P0 ;  /* 0x000000ff05057207 */ /* 0x004fe40004000000 */
[----:B------:R-:W-:-:S03]  /*0f40*/  ISETP.GT.AND P0, PT, R4, R7, PT ;  /* 0x000000070400720c */ /* 0x000fc60003f04270 */
[----:B------:R-:W-:Y:S02]  /*0f50*/  IMAD.IADD R8, R6, 0x1, R5 ;  /* 0x0000000106087824 */ /* 0x000fe400078e0205 */
[----:B------:R-:W-:Y:S01]  /*0f60*/  VIADD R6, R10, 0x10 ;  /* 0x000000100a067836 */ /* 0x000fe20000000000 */
[----:B------:R-:W-:Y:S02]  /*0f70*/  @!P1 MOV R10, 0x400 ;  /* 0x00000400000a9802 */ /* 0x000fe40000000f00 */
[----:B------:R-:W2:Y:S02]  /*0f80*/  SHFL.DOWN PT, R5, R8, 0x8, R7 ;  /* 0x0900000008057989 */ /* 0x000ea400000e0007 */
[----:B-1----:R-:W-:-:S05]  /*0f90*/  @!P1 LEA R10, R11, R10, 0x18 ;  /* 0x0000000a0b0a9211 */ /* 0x002fca00078ec0ff */
[----:B------:R-:W-:Y:S01]  /*0fa0*/  @!P1 IMAD.IADD R10, R9, 0x1, R10 ;  /* 0x00000001090a9824 */ /* 0x000fe200078e020a */
[----:B--2---:R-:W-:Y:S02]  /*0fb0*/  SEL R5, R5, RZ, !P0 ;  /* 0x000000ff05057207 */ /* 0x004fe40004000000 */
[----:B------:R-:W-:-:S03]  /*0fc0*/  ISETP.GT.AND P0, PT, R6, R7, PT ;  /* 0x000000070600720c */ /* 0x000fc60003f04270 */
[----:B------:R-:W-:-:S05]  /*0fd0*/  IMAD.IADD R4, R8, 0x1, R5 ;  /* 0x0000000108047824 */ /* 0x000fca00078e0205 */
[----:B------:R-:W1:Y:S02]  /*0fe0*/  SHFL.DOWN PT, R5, R4, 0x10, R7 ;  /* 0x0a00000004057989 */ /* 0x000e6400000e0007 */
[----:B-1----:R-:W-:Y:S02]  /*0ff0*/  SEL R5, R5, RZ, !P0 ;  /* 0x000000ff05057207 */ /* 0x002fe40004000000 */
[----:B------:R-:W-:-:S03]  /*1000*/  ISETP.NE.AND P0, PT, R2, RZ, PT ;  /* 0x000000ff0200720c */ /* 0x000fc60003f05270 */
[----:B------:R-:W-:-:S05]  /*1010*/  IMAD.IADD R11, R4, 0x1, R5 ;  /* 0x00000001040b7824 */ /* 0x000fca00078e0205 */
[----:B------:R1:W-:Y:S01]  /*1020*/  @!P1 STS [R10+0x8], R11 ;  /* 0x0000080b0a009388 */ /* 0x0003e20000000800 */
[----:B------:R-:W-:Y:S06]  /*1030*/  BAR.SYNC.DEFER_BLOCKING 0x0 ;  /* 0x0000000000007b1d */ /* 0x000fec0000010000 */
[----:B------:R-:W-:Y:S05]  /*1040*/  @P0 BRA `(.L_x_424) ;  /* 0x0000001000d40947 */ /* 0x000fea0003800000 */
[----:B------:R-:W2:Y:S01]  /*1050*/  S2UR UR5, SR_CgaCtaId ;  /* 0x00000000000579c3 */ /* 0x000ea20000008800 */
[----:B------:R-:W-:Y:S01]  /*1060*/  UMOV UR4, 0x400 ;  /* 0x0000040000047882 */ /* 0x000fe20000000000 */
[C---:B------:R-:W-:Y:S02]  /*1070*/  ISETP.GT.U32.AND P2, PT, R0.reuse, 0x40, PT ;  /* 0x000000400000780c */ /* 0x040fe40003f44070 */
[C---:B------:R-:W-:Y:S02]  /*1080*/  ISETP.GT.U32.AND P1, PT, R0.reuse, 0x20, PT ;  /* 0x000000200000780c */ /* 0x040fe40003f24070 */
[----:B------:R-:W-:Y:S01]  /*1090*/  ISETP.GT.U32.AND P3, PT, R0, 0x80, PT ;  /* 0x000000800000780c */ /* 0x000fe20003f64070 */
[----:B--2---:R-:W-:-:S09]  /*10a0*/  ULEA UR4, UR5, UR4, 0x18 ;  /* 0x0000000405047291 */ /* 0x004fd2000f8ec0ff */
[----:B------:R-:W2:Y:S04]  /*10b0*/  LDS.128 R4, [UR4+0x10] ;  /* 0x00001004ff047984 */ /* 0x000ea80008000c00 */
[----:B------:R-:W3:Y:S04]  /*10c0*/  LDS R2, [UR4+0xc] ;  /* 0x00000c04ff027984 */ /* 0x000ee80008000800 */
[----:B------:R-:W4:Y:S01]  /*10d0*/  LDS.64 R8, [UR4+0x20] ;  /* 0x00002004ff087984 */ /* 0x000f220008000a00 */
[----:B--2---:R-:W-:Y:S02]  /*10e0*/  SEL R4, R4, RZ, P2 ;  /* 0x000000ff04047207 */ /* 0x004fe40001000000 */
[----:B------:R-:W-:-:S02]  /*10f0*/  ISETP.GT.U32.AND P2, PT, R0, 0x60, PT ;  /* 0x000000600000780c */ /* 0x000fc40003f44070 */
[----:B---3--:R-:W-:Y:S02]  /*1100*/  SEL R2, R2, RZ, P1 ;  /* 0x000000ff02027207 */ /* 0x008fe40000800000 */
[----:B------:R-:W-:Y:S02]  /*1110*/  SEL R5, R5, RZ, P2 ;  /* 0x000000ff05057207 */ /* 0x000fe40001000000 */
[----:B------:R-:W-:Y:S02]  /*1120*/  IADD3 R2, PT, PT, R4, R2, R11 ;  /* 0x0000000204027210 */ /* 0x000fe40007ffe00b */
[----:B------:R-:W-:Y:S02]  /*1130*/  ISETP.GT.U32.AND P1, PT, R0, 0xa0, PT ;  /* 0x000000a00000780c */ /* 0x000fe40003f24070 */
[----:B------:R-:W-:Y:S02]  /*1140*/  SEL R6, R6, RZ, P3 ;  /* 0x000000ff06067207 */ /* 0x000fe40001800000 */
[----:B------:R-:W-:-:S02]  /*1150*/  ISETP.GT.U32.AND P2, PT, R0, 0xc0, PT ;  /* 0x000000c00000780c */ /* 0x000fc40003f44070 */
[----:B------:R-:W-:Y:S02]  /*1160*/  ISETP.GT.U32.AND P3, PT, R0, 0xe0, PT ;  /* 0x000000e00000780c */ /* 0x000fe40003f64070 */
[----:B------:R-:W-:Y:S02]  /*1170*/  SEL R7, R7, RZ, P1 ;  /* 0x000000ff07077207 */ /* 0x000fe40000800000 */
[----:B------:R-:W-:Y:S02]  /*1180*/  IADD3 R2, PT, PT, R6, R2, R5 ;  /* 0x0000000206027210 */ /* 0x000fe40007ffe005 */
[----:B----4-:R-:W-:Y:S02]  /*1190*/  SEL R8, R8, RZ, P2 ;  /* 0x000000ff08087207 */ /* 0x010fe40001000000 */
[----:B------:R-:W-:Y:S02]  /*11a0*/  SEL R9, R9, RZ, P3 ;  /* 0x000000ff09097207 */ /* 0x000fe40001800000 */
[----:B------:R-:W-:-:S05]  /*11b0*/  IADD3 R2, PT, PT, R8, R2, R7 ;  /* 0x0000000208027210 */ /* 0x000fca0007ffe007 */
[----:B-1----:R-:W-:Y:S01]  /*11c0*/  IMAD.IADD R11, R2, 0x1, R9 ;  /* 0x00000001020b7824 */ /* 0x002fe200078e0209 */
[----:B------:R-:W-:Y:S06]  /*11d0*/  BRA `(.L_x_424) ;  /* 0x0000001000707947 */ /* 0x000fec0003800000 */
.L_x_409:
[----:B------:R-:W0:Y:S01]  /*11e0*/  S2R R2, SR_TID.X ;  /* 0x0000000000027919 */ /* 0x000e220000002100 */
[----:B------:R-:W1:Y:S02]  /*11f0*/  LDCU.64 UR4, c[0x0][0x380] ;  /* 0x00007000ff0477ac */ /* 0x000e640008000a00 */
[----:B-1----:R-:W-:Y:S01]  /*1200*/  MOV R4, UR4 ;  /* 0x0000000400047c02 */ /* 0x002fe20008000f00 */
[----:B------:R-:W-:Y:S02]  /*1210*/  IMAD.U32 R5, RZ, RZ, UR5 ;  /* 0x00000005ff057e24 */ /* 0x000fe4000f8e00ff */
[----:B0-----:R-:W-:-:S04]  /*1220*/  IMAD R7, R3, 0x1000, R2 ;  /* 0x0000100003077824 */ /* 0x001fc800078e0202 */
[----:B------:R-:W-:-:S05]  /*1230*/  IMAD.WIDE.U32 R6, R7, 0x4, R4 ;  /* 0x0000000407067825 */ /* 0x000fca00078e0004 */
        /* <DEDUP_REMOVED lines=16> */
[----:B------:R-:W-:-:S02]  /*1340*/  ISETP.GE.U32.AND P0, PT, R0, R13, PT ;  /* 0x0000000d0000720c */ /* 0x000fc40003f06070 */
        /* <DEDUP_REMOVED lines=9> */
[----:B------:R-:W-:Y:S01]  /*13e0*/  IMAD R9, R3, 0x1000, R13 ;  /* 0x0000100003097824 */ /* 0x000fe200078e020d */
[----:B------:R-:W-:Y:S01]  /*13f0*/  LOP3.LUT R6, RZ, R2, RZ, 0x33, !PT ;  /* 0x00000002ff067212 */ /* 0x000fe200078e33ff */
[----:B------:R-:W-:Y:S01]  /*1400*/  VIADD R0, R8, 0xfffff000 ;  /* 0xfffff00008007836 */ /* 0x000fe20000000000 */
[----:B------:R-:W-:Y:S02]  /*1410*/  UMOV UR4, URZ ;  /* 0x000000ff00047c82 */ /* 0x000fe40008000000 */
[----:B------:R-:W-:Y:S02]  /*1420*/  IADD3 R6, PT, PT, -R13, R8, R6 ;  /* 0x000000080d067210 */ /* 0x000fe40007ffe106 */
[C---:B------:R-:W-:Y:S02]  /*1430*/  ISETP.GT.U32.AND P0, PT, R9.reuse, R0, PT ;  /* 0x000000000900720c */ /* 0x040fe40003f04070 */
[----:B------:R-:W-:Y:S01]  /*1440*/  IADD3 R7, PT, PT, R9, 0x800, R2 ;  /* 0x0000080009077810 */ /* 0x000fe20007ffe002 */
[----:B------:R-:W-:-:S02]  /*1450*/  IMAD.MOV.U32 R2, RZ, RZ, R9 ;  /* 0x000000ffff027224 */ /* 0x000fc400078e0009 */
[----:B------:R-:W-:-:S08]  /*1460*/  IMAD R6, R3, -0x1000, R6 ;  /* 0xfffff00003067824 */ /* 0x000fd000078e0206 */
[----:B------:R-:W-:Y:S05]  /*1470*/  @P0 BRA `(.L_x_426) ;  /* 0x00000000009c0947 */ /* 0x000fea0003800000 */
[----:B------:R-:W0:Y:S08]  /*1480*/  LDC R8, c[0x0][0x3a8] ;  /* 0x0000ea00ff087b82 */ /* 0x000e300000000800 */
[----:B------:R-:W1:Y:S02]  /*1490*/  LDC.64 R4, c[0x0][0x380] ;  /* 0x0000e000ff047b82 */ /* 0x000e640000000a00 */
.L_x_427:
[----:B------:R-:W2:Y:S02]  /*14a0*/  S2R R10, SR_TID.X ;  /* 0x00000000000a7919 */ /* 0x000ea40000002100 */
[----:B--2---:R-:W-:-:S04]  /*14b0*/  IMAD.IADD R11, R10, 0x1, R9 ;  /* 0x000000010a0b7824 */ /* 0x004fc800078e0209 */
        /* <DEDUP_REMOVED lines=11> */
[----:B------:R-:W5:Y:S01]  /*1570*/  LDG.E R21, desc[UR6][R10.64+0x2c00] ;  /* 0x002c00060a157981 */ /* 0x000f62000c1e1900 */
[----:B--2---:R-:W-:-:S03]  /*1580*/  IADD3 R20, PT, PT, R20, R18, R27 ;  /* 0x0000001214147210 */ /* 0x004fc60007ffe01b */
[----:B------:R-:W2:Y:S04]  /*1590*/  LDG.E R18, desc[UR6][R10.64+0x2800] ;  /* 0x002800060a127981 */ /* 0x000ea8000c1e1900 */
[----:B------:R-:W2:Y:S01]  /*15a0*/  LDG.E R27, desc[UR6][R10.64+0x3800] ;  /* 0x003800060a1b7981 */ /* 0x000ea2000c1e1900 */
[----:B---3--:R-:W-:-:S03]  /*15b0*/  IADD3 R24, PT, PT, R23, R22, R20 ;  /* 0x0000001617187210 */ /* 0x008fc60007ffe014 */
[----:B------:R-:W3:Y:S04]  /*15c0*/  LDG.E R23, desc[UR6][R10.64+0x3000] ;  /* 0x003000060a177981 */ /* 0x000ee8000c1e1900 */
[----:B------:R-:W3:Y:S04]  /*15d0*/  LDG.E R20, desc[UR6][R10.64+0x3400] ;  /* 0x003400060a147981 */ /* 0x000ee8000c1e1900 */
[----:B------:R-:W3:Y:S01]  /*15e0*/  LDG.E R22, desc[UR6][R10.64+0x3c00] ;  /* 0x003c00060a167981 */ /* 0x000ee2000c1e1900 */
[----:B----4-:R-:W-:-:S04]  /*15f0*/  IADD3 R14, PT, PT, R17, R14, R24 ;  /* 0x0000000e110e7210 */ /* 0x010fc80007ffe018 */
[----:B-----5:R-:W-:-:S04]  /*1600*/  IADD3 R14, PT, PT, R19, R16, R14 ;  /* 0x00000010130e7210 */ /* 0x020fc80007ffe00e */
[----:B------:R-:W-:Y:S02]  /*1610*/  IADD3 R12, PT, PT, R15, R12, R14 ;  /* 0x0000000c0f0c7210 */ /* 0x000fe40007ffe00e */
[----:B0-----:R-:W-:-:S04]  /*1620*/  IADD3 R14, PT, PT, -R9, R8, RZ ;  /* 0x00000008090e7210 */ /* 0x001fc80007ffe1ff */
[----:B------:R-:W-:Y:S02]  /*1630*/  ISETP.GE.U32.AND P0, PT, R14, R13, PT ;  /* 0x0000000d0e00720c */ /* 0x000fe40003f06070 */
[----:B--2---:R-:W-:-:S04]  /*1640*/  IADD3 R12, PT, PT, R21, R18, R12 ;  /* 0x00000012150c7210 */ /* 0x004fc80007ffe00c */
[----:B---3--:R-:W-:-:S04]  /*1650*/  IADD3 R12, PT, PT, R20, R23, R12 ;  /* 0x00000017140c7210 */ /* 0x008fc80007ffe00c */
[----:B------:R-:W-:-:S03]  /*1660*/  IADD3 R27, PT, PT, R22, R27, R12 ;  /* 0x0000001b161b7210 */ /* 0x000fc60007ffe00c */
[----:B------:R-:W-:Y:S05]  /*1670*/  @!P0 BRA `(.L_x_425) ;  /* 0x00000008009c8947 */ /* 0x000fea0003800000 */
[C---:B------:R-:W-:Y:S01]  /*1680*/  IMAD.IADD R9, R13.reuse, 0x1, R9 ;  /* 0x000000010d097824 */ /* 0x040fe200078e0209 */
[----:B------:R-:W-:Y:S01]  /*1690*/  UIADD3 UR4, UPT, UPT, UR4, 0x1, URZ ;  /* 0x0000000104047890 */ /* 0x000fe2000fffe0ff */
[----:B------:R-:W-:Y:S02]  /*16a0*/  IMAD.IADD R2, R13, 0x1, R2 ;  /* 0x000000010d027824 */ /* 0x000fe400078e0202 */
[----:B------:R-:W-:Y:S01]  /*16b0*/  IMAD.IADD R6, R6, 0x1, -R13 ;  /* 0x0000000106067824 */ /* 0x000fe200078e0a0d */
[----:B------:R-:W-:Y:S01]  /*16c0*/  ISETP.GT.U32.AND P0, PT, R9, R0, PT ;  /* 0x000000000900720c */ /* 0x000fe20003f04070 */
[----:B------:R-:W-:-:S12]  /*16d0*/  IMAD.IADD R7, R13, 0x1, R7 ;  /* 0x000000010d077824 */ /* 0x000fd800078e0207 */
[----:B------:R-:W-:Y:S05]  /*16e0*/  @!P0 BRA `(.L_x_427) ;  /* 0xfffffffc006c8947 */ /* 0x000fea000383ffff */
.L_x_426:
[----:B------:R-:W0:Y:S01]  /*16f0*/  S2R R13, SR_TID.X ;  /* 0x00000000000d7919 */ /* 0x000e220000002100 */
[----:B------:R-:W-:Y:S01]  /*1700*/  IMAD.IADD R0, R8, 0x1, -R9 ;  /* 0x0000000108007824 */ /* 0x000fe200078e0a09 */
[----:B------:R-:W-:Y:S04]  /*1710*/  BSSY.RECONVERGENT B1, `(.L_x_425) ;  /* 0x000009d000017945 */ /* 0x000fe80003800200 */
[----:B0-----:R-:W-:-:S04]  /*1720*/  ISETP.GE.AND P0, PT, R13, R0, PT ;  /* 0x000000000d00720c */ /* 0x001fc80003f06270 */
[----:B------:R-:W-:-:S13]  /*1730*/  ISETP.GE.U32.OR P0, PT, R9, R8, P0 ;  /* 0x000000080900720c */ /* 0x000fda0000706470 */
[----:B------:R-:W-:Y:S05]  /*1740*/  @P0 BRA `(.L_x_428) ;  /* 0x0000000800640947 */ /* 0x000fea0003800000 */
[----:B------:R-:W0:Y:S01]  /*1750*/  LDC R10, c[0x0][0x3ac] ;  /* 0x0000eb00ff0a7b82 */ /* 0x000e220000000800 */
[----:B------:R-:W-:Y:S01]  /*1760*/  LOP3.LUT R11, RZ, R13, RZ, 0x33, !PT ;  /* 0x0000000dff0b7212 */ /* 0x000fe200078e33ff */
[----:B------:R-:W-:Y:S06]  /*1770*/  BSSY.RECONVERGENT B2, `(.L_x_429) ;  /* 0x000004f000027945 */ /* 0x000fec0003800200 */
[----:B------:R-:W1:Y:S01]  /*1780*/  LDC R0, c[0x0][0x3ac] ;  /* 0x0000eb00ff007b82 */ /* 0x000e620000000800 */
[----:B0-----:R-:W-:-:S05]  /*1790*/  IMAD.SHL.U32 R10, R10, 0x1000, RZ ;  /* 0x000010000a0a7824 */ /* 0x001fca00078e00ff */
[----:B------:R-:W-:-:S04]  /*17a0*/  LEA R10, R3, R10, 0xc ;  /* 0x0000000a030a7211 */ /* 0x000fc800078e60ff */
[----:B------:R-:W-:Y:S01]  /*17b0*/  IADD3 R8, PT, PT, -R10, R8, R11 ;  /* 0x000000080a087210 */ /* 0x000fe20007ffe10b */
[----:B-1----:R-:W-:Y:S02]  /*17c0*/  IMAD R11, R0, UR4, RZ ;  /* 0x00000004000b7c24 */ /* 0x002fe4000f8e02ff */
[----:B------:R-:W-:Y:S02]  /*17d0*/  IMAD.MOV.U32 R0, RZ, RZ, R13 ;  /* 0x000000ffff007224 */ /* 0x000fe400078e000d */
        /* <DEDUP_REMOVED lines=8> */
[----:B------:R-:W-:-:S05]  /*1860*/  LOP3.LUT R0, R0, 0x1fffff0, RZ, 0xc0, !PT ;  /* 0x01fffff000007812 */ /* 0x000fca00078ec0ff */
[----:B------:R-:W-:-:S07]  /*1870*/  IMAD.MOV R0, RZ, RZ, -R0 ;  /* 0x000000ffff007224 */ /* 0x000fce00078e0a00 */
.L_x_432:
[C---:B------:R-:W-:Y:S02]  /*1880*/  VIADD R15, R7.reuse, 0xfffff800 ;  /* 0xfffff800070f7836 */ /* 0x040fe40000000000 */
[----:B------:R-:W-:Y:S02]  /*1890*/  VIADD R21, R7, 0xfffff900 ;  /* 0xfffff90007157836 */ /* 0x000fe40000000000 */
[----:B------:R-:W-:-:S04]  /*18a0*/  IMAD.WIDE.U32 R14, R15, 0x4, R4 ;  /* 0x000000040f0e7825 */ /* 0x000fc800078e0004 */
[--C-:B------:R-:W-:Y:S01]  /*18b0*/  IMAD.WIDE.U32 R20, R21, 0x4, R4.reuse ;  /* 0x0000000415147825 */ /* 0x100fe200078e0004 */
[----:B------:R0:W2:Y:S04]  /*18c0*/  LDG.E R28, desc[UR6][R14.64] ;  /* 0x000000060e1c7981 */ /* 0x0000a8000c1e1900 */
[----:B------:R-:W2:Y:S01]  /*18d0*/  LDG.E R29, desc[UR6][R20.64] ;  /* 0x00000006141d7981 */ /* 0x000ea2000c1e1900 */
[C---:B------:R-:W-:Y:S02]  /*18e0*/  VIADD R17, R7.reuse, 0xfffffa00 ;  /* 0xfffffa0007117836 */ /* 0x040fe40000000000 */
[----:B------:R-:W-:Y:S02]  /*18f0*/  VIADD R19, R7, 0xfffffb00 ;  /* 0xfffffb0007137836 */ /* 0x000fe40000000000 */
[----:B------:R-:W-:-:S04]  /*1900*/  IMAD.WIDE.U32 R16, R17, 0x4, R4 ;  /* 0x0000000411107825 */ /* 0x000fc800078e0004 */
[--C-:B------:R-:W-:Y:S01]  /*1910*/  IMAD.WIDE.U32 R18, R19, 0x4, R4.reuse ;  /* 0x0000000413127825 */ /* 0x100fe200078e0004 */
[----:B------:R1:W3:Y:S04]  /*1920*/  LDG.E R13, desc[UR6][R16.64] ;  /* 0x00000006100d7981 */ /* 0x0002e8000c1e1900 */
[----:B------:R4:W3:Y:S01]  /*1930*/  LDG.E R12, desc[UR6][R18.64] ;  /* 0x00000006120c7981 */ /* 0x0008e2000c1e1900 */
[C---:B------:R-:W-:Y:S01]  /*1940*/  VIADD R22, R7.reuse, 0xfffffd00 ;  /* 0xfffffd0007167836 */ /* 0x040fe20000000000 */
[C---:B------:R-:W-:Y:S01]  /*1950*/  IADD3 R23, PT, PT, R7.reuse, -0x400, RZ ;  /* 0xfffffc0007177810 */ /* 0x040fe20007ffe0ff */
[----:B------:R-:W-:Y:S02]  /*1960*/  VIADD R26, R7, 0xfffffe00 ;  /* 0xfffffe00071a7836 */ /* 0x000fe40000000000 */
[----:B0-----:R-:W-:-:S04]  /*1970*/  IMAD.WIDE.U32 R14, R22, 0x4, R4 ;  /* 0x00000004160e7825 */ /* 0x001fc800078e0004 */
[--C-:B-1----:R-:W-:Y:S02]  /*1980*/  IMAD.WIDE.U32 R16, R26, 0x4, R4.reuse ;  /* 0x000000041a107825 */ /* 0x102fe400078e0004 */
[----:B------:R0:W5:Y:S02]  /*1990*/  LDG.E R26, desc[UR6][R14.64] ;  /* 0x000000060e1a7981 */ /* 0x000164000c1e1900 */
[C-C-:B------:R-:W-:Y:S02]  /*19a0*/  IMAD.WIDE.U32 R24, R7.reuse, 0x4, R4.reuse ;  /* 0x0000000407187825 */ /* 0x140fe400078e0004 */
[----:B------:R-:W5:Y:S02]  /*19b0*/  LDG.E R16, desc[UR6][R16.64] ;  /* 0x0000000610107981 */ /* 0x000f64000c1e1900 */
[----:B----4-:R-:W-:Y:S02]  /*19c0*/  VIADD R19, R7, 0xffffff00 ;  /* 0xffffff0007137836 */ /* 0x010fe40000000000 */
[----:B------:R-:W-:Y:S01]  /*19d0*/  IMAD.WIDE.U32 R20, R23, 0x4, R4 ;  /* 0x0000000417147825 */ /* 0x000fe200078e0004 */
[----:B------:R-:W4:Y:S03]  /*19e0*/  LDG.E R24, desc[UR6][R24.64] ;  /* 0x0000000618187981 */ /* 0x000f26000c1e1900 */
[----:B0-----:R-:W-:-:S02]  /*19f0*/  VIADD R15, R7, 0x200 ;  /* 0x00000200070f7836 */ /* 0x001fc40000000000 */
[----:B------:R-:W-:Y:S02]  /*1a00*/  VIADD R23, R7, 0x100 ;  /* 0x0000010007177836 */ /* 0x000fe40000000000 */
[--C-:B------:R-:W-:Y:S01]  /*1a10*/  IMAD.WIDE.U32 R18, R19, 0x4, R4.reuse ;  /* 0x0000000413127825 */ /* 0x100fe200078e0004 */
[----:B------:R0:W5:Y:S03]  /*1a20*/  LDG.E R25, desc[UR6][R20.64] ;  /* 0x0000000614197981 */ /* 0x000166000c1e1900 */
[----:B------:R-:W-:Y:S02]  /*1a30*/  IMAD.WIDE.U32 R22, R23, 0x4, R4 ;  /* 0x0000000417167825 */ /* 0x000fe400078e0004 */
[----:B------:R-:W4:Y:S04]  /*1a40*/  LDG.E R19, desc[UR6][R18.64] ;  /* 0x0000000612137981 */ /* 0x000f28000c1e1900 */
[----:B------:R1:W4:Y:S01]  /*1a50*/  LDG.E R23, desc[UR6][R22.64] ;  /* 0x0000000616177981 */ /* 0x000322000c1e1900 */
[----:B0-----:R-:W-:-:S04]  /*1a60*/  VIADD R21, R7, 0x300 ;  /* 0x0000030007157836 */ /* 0x001fc80000000000 */
[----:B------:R-:W-:-:S04]  /*1a70*/  IMAD.WIDE.U32 R20, R21, 0x4, R4 ;  /* 0x0000000415147825 */ /* 0x000fc800078e0004 */
[----:B-1----:R-:W-:Y:S02]  /*1a80*/  VIADD R22, R7, 0x700 ;  /* 0x0000070007167836 */ /* 0x002fe40000000000 */
[----:B------:R-:W4:Y:S01]  /*1a90*/  LDG.E R21, desc[UR6][R20.64] ;  /* 0x0000000614157981 */ /* 0x000f22000c1e1900 */
[----:B--2---:R-:W-:Y:S01]  /*1aa0*/  IADD3 R27, PT, PT, R29, R28, R27 ;  /* 0x0000001c1d1b7210 */ /* 0x004fe20007ffe01b */
[----:B------:R-:W-:Y:S01]  /*1ab0*/  IMAD.WIDE.U32 R28, R15, 0x4, R4 ;  /* 0x000000040f1c7825 */ /* 0x000fe200078e0004 */
[----:B------:R-:W-:-:S05]  /*1ac0*/  IADD3 R15, PT, PT, R7, 0x400, RZ ;  /* 0x00000400070f7810 */ /* 0x000fca0007ffe0ff */
[----:B------:R0:W2:Y:S01]  /*1ad0*/  LDG.E R28, desc[UR6][R28.64] ;  /* 0x000000061c1c7981 */ /* 0x0000a2000c1e1900 */
[----:B------:R-:W-:-:S05]  /*1ae0*/  IMAD.WIDE.U32 R14, R15, 0x4, R4 ;  /* 0x000000040f0e7825 */ /* 0x000fca00078e0004 */
[----:B------:R1:W2:Y:S01]  /*1af0*/  LDG.E R17, desc[UR6][R14.64] ;  /* 0x000000060e117981 */ /* 0x0002a2000c1e1900 */
[----:B---3--:R-:W-:Y:S01]  /*1b00*/  IADD3 R27, PT, PT, R12, R13, R27 ;  /* 0x0000000d0c1b7210 */ /* 0x008fe20007ffe01b */
[----:B0-----:R-:W-:-:S04]  /*1b10*/  VIADD R29, R7, 0x500 ;  /* 0x00000500071d7836 */ /* 0x001fc80000000000 */
[----:B------:R-:W-:-:S04]  /*1b20*/  IMAD.WIDE.U32 R12, R29, 0x4, R4 ;  /* 0x000000041d0c7825 */ /* 0x000fc800078e0004 */
[----:B-1----:R-:W-:Y:S01]  /*1b30*/  VIADD R15, R7, 0x600 ;  /* 0x00000600070f7836 */ /* 0x002fe20000000000 */
[----:B------:R0:W3:Y:S03]  /*1b40*/  LDG.E R18, desc[UR6][R12.64] ;  /* 0x000000060c127981 */ /* 0x0000e6000c1e1900 */
[----:B------:R-:W-:-:S04]  /*1b50*/  IMAD.WIDE.U32 R14, R15, 0x4, R4 ;  /* 0x000000040f0e7825 */ /* 0x000fc800078e0004 */
[----:B0-----:R-:W-:Y:S02]  /*1b60*/  IMAD.WIDE.U32 R12, R22, 0x4, R4 ;  /* 0x00000004160c7825 */ /* 0x001fe400078e0004 */
[----:B------:R-:W3:Y:S04]  /*1b70*/  LDG.E R22, desc[UR6][R14.64] ;  /* 0x000000060e167981 */ /* 0x000ee8000c1e1900 */
[----:B------:R-:W3:Y:S01]  /*1b80*/  LDG.E R20, desc[UR6][R12.64] ;  /* 0x000000060c147981 */ /* 0x000ee2000c1e1900 */
[----:B------:R-:W-:Y:S01]  /*1b90*/  VIADD R0, R0, 0x10 ;  /* 0x0000001000007836 */ /* 0x000fe20000000000 */
[----:B-----5:R-:W-:-:S04]  /*1ba0*/  IADD3 R25, PT, PT, R26, R25, R27 ;  /* 0x000000191a197210 */ /* 0x020fc80007ffe01b */
[----:B----4-:R-:W-:Y:S02]  /*1bb0*/  IADD3 R16, PT, PT, R19, R16, R25 ;  /* 0x0000001013107210 */ /* 0x010fe40007ffe019 */
[----:B------:R-:W-:Y:S02]  /*1bc0*/  ISETP.NE.AND P0, PT, R0, RZ, PT ;  /* 0x000000ff0000720c */ /* 0x000fe40003f05270 */
[----:B------:R-:W-:Y:S01]  /*1bd0*/  IADD3 R16, PT, PT, R23, R24, R16 ;  /* 0x0000001817107210 */ /* 0x000fe20007ffe010 */
[----:B------:R-:W-:Y:S02]  /*1be0*/  VIADD R11, R11, 0x1000 ;  /* 0x000010000b0b7836 */ /* 0x000fe40000000000 */
[----:B------:R-:W-:Y:S01]  /*1bf0*/  VIADD R7, R7, 0x1000 ;  /* 0x0000100007077836 */ /* 0x000fe20000000000 */
[----:B--2---:R-:W-:-:S04]  /*1c00*/  IADD3 R16, PT, PT, R21, R28, R16 ;  /* 0x0000001c15107210 */ /* 0x004fc80007ffe010 */
[----:B---3--:R-:W-:-:S04]  /*1c10*/  IADD3 R17, PT, PT, R18, R17, R16 ;  /* 0x0000001112117210 */ /* 0x008fc80007ffe010 */
[----:B------:R-:W-:Y:S01]  /*1c20*/  IADD3 R27, PT, PT, R20, R22, R17 ;  /* 0x00000016141b7210 */ /* 0x000fe20007ffe011 */
[----:B------:R-:W-:Y:S06]  /*1c30*/  @P0 BRA `(.L_x_432) ;  /* 0xfffffffc00100947 */ /* 0x000fec000383ffff */
[----:B------:R-:W-:Y:S05]  /*1c40*/  BSYNC.RECONVERGENT B3 ;  /* 0x0000000000037941 */ /* 0x000fea0003800200 */
.L_x_431:
[----:B------:R-:W-:-:S07]  /*1c50*/  IADD3 R0, PT, PT, R11, -0x800, RZ ;  /* 0xfffff8000b007810 */ /* 0x000fce0007ffe0ff */
.L_x_430:
[----:B------:R-:W-:Y:S05]  /*1c60*/  BSYNC.RECONVERGENT B2 ;  /* 0x0000000000027941 */ /* 0x000fea0003800200 */
.L_x_429:
[----:B------:R-:W-:-:S13]  /*1c70*/  ISETP.NE.AND P0, PT, R10, RZ, PT ;  /* 0x000000ff0a00720c */ /* 0x000fda0003f05270 */
[----:B------:R-:W-:Y:S05]  /*1c80*/  @!P0 BRA `(.L_x_428) ;  /* 0x0000000400148947 */ /* 0x000fea0003800000 */
[----:B------:R-:W-:Y:S01]  /*1c90*/  ISETP.GE.U32.AND P0, PT, R10, 0x8, PT ;  /* 0x000000080a00780c */ /* 0x000fe20003f06070 */
[----:B------:R-:W-:Y:S01]  /*1ca0*/  BSSY.RECONVERGENT B2, `(.L_x_433) ;  /* 0x0000021000027945 */ /* 0x000fe20003800200 */
[----:B------:R-:W-:-:S04]  /*1cb0*/  LOP3.LUT R23, R8, 0x7, RZ, 0xc0, !PT ;  /* 0x0000000708177812 */ /* 0x000fc800078ec0ff */
[----:B------:R-:W-:-:S07]  /*1cc0*/  ISETP.NE.AND P1, PT, R23, RZ, PT ;  /* 0x000000ff1700720c */ /* 0x000fce0003f25270 */
[----:B------:R-:W-:Y:S06]  /*1cd0*/  @!P0 BRA `(.L_x_434) ;  /* 0x0000000000748947 */ /* 0x000fec0003800000 */
[----:B------:R-:W-:-:S04]  /*1ce0*/  IMAD.IADD R11, R0, 0x1, R9 ;  /* 0x00000001000b7824 */ /* 0x000fc800078e0209 */
[C---:B------:R-:W-:Y:S02]  /*1cf0*/  VIADD R19, R11.reuse, 0x100 ;  /* 0x000001000b137836 */ /* 0x040fe40000000000 */
[C---:B------:R-:W-:Y:S02]  /*1d00*/  VIADD R21, R11.reuse, 0x200 ;  /* 0x000002000b157836 */ /* 0x040fe40000000000 */
[C---:B------:R-:W-:Y:S02]  /*1d10*/  VIADD R13, R11.reuse, 0x300 ;  /* 0x000003000b0d7836 */ /* 0x040fe40000000000 */
[----:B------:R-:W-:-:S04]  /*1d20*/  IMAD.WIDE.U32 R16, R11, 0x4, R4 ;  /* 0x000000040b107825 */ /* 0x000fc800078e0004 */
[--C-:B------:R-:W-:Y:S01]  /*1d30*/  IMAD.WIDE.U32 R18, R19, 0x4, R4.reuse ;  /* 0x0000000413127825 */ /* 0x100fe200078e0004 */
[----:B------:R0:W2:Y:S03]  /*1d40*/  LDG.E R22, desc[UR6][R16.64] ;  /* 0x0000000610167981 */ /* 0x0000a6000c1e1900 */
[--C-:B------:R-:W-:Y:S01]  /*1d50*/  IMAD.WIDE.U32 R20, R21, 0x4, R4.reuse ;  /* 0x0000000415147825 */ /* 0x100fe200078e0004 */
[----:B------:R1:W2:Y:S03]  /*1d60*/  LDG.E R7, desc[UR6][R18.64] ;  /* 0x0000000612077981 */ /* 0x0002a6000c1e1900 */
[C---:B------:R-:W-:Y:S02]  /*1d70*/  VIADD R15, R11.reuse, 0x400 ;  /* 0x000004000b0f7836 */ /* 0x040fe40000000000 */
[C---:B------:R-:W-:Y:S01]  /*1d80*/  VIADD R25, R11.reuse, 0x500 ;  /* 0x000005000b197836 */ /* 0x040fe20000000000 */
[----:B------:R-:W-:Y:S01]  /*1d90*/  IADD3 R29, PT, PT, R11, 0x600, RZ ;  /* 0x000006000b1d7810 */ /* 0x000fe20007ffe0ff */
[----:B------:R-:W-:Y:S01]  /*1da0*/  IMAD.WIDE.U32 R12, R13, 0x4, R4 ;  /* 0x000000040d0c7825 */ /* 0x000fe200078e0004 */
[----:B------:R-:W3:Y:S03]  /*1db0*/  LDG.E R20, desc[UR6][R20.64] ;  /* 0x0000000614147981 */ /* 0x000ee6000c1e1900 */
[----:B------:R-:W-:-:S02]  /*1dc0*/  VIADD R24, R11, 0x700 ;  /* 0x000007000b187836 */ /* 0x000fc40000000000 */
[--C-:B------:R-:W-:Y:S01]  /*1dd0*/  IMAD.WIDE.U32 R14, R15, 0x4, R4.reuse ;  /* 0x000000040f0e7825 */ /* 0x100fe200078e0004 */
[----:B------:R-:W3:Y:S03]  /*1de0*/  LDG.E R12, desc[UR6][R12.64] ;  /* 0x000000060c0c7981 */ /* 0x000ee6000c1e1900 */
[--C-:B------:R-:W-:Y:S02]  /*1df0*/  IMAD.WIDE.U32 R10, R25, 0x4, R4.reuse ;  /* 0x00000004190a7825 */ /* 0x100fe400078e0004 */
[----:B------:R-:W4:Y:S02]  /*1e00*/  LDG.E R14, desc[UR6][R14.64] ;  /* 0x000000060e0e7981 */ /* 0x000f24000c1e1900 */
[--C-:B0-----:R-:W-:Y:S02]  /*1e10*/  IMAD.WIDE.U32 R16, R29, 0x4, R4.reuse ;  /* 0x000000041d107825 */ /* 0x101fe400078e0004 */
[----:B------:R-:W4:Y:S02]  /*1e20*/  LDG.E R10, desc[UR6][R10.64] ;  /* 0x000000060a0a7981 */ /* 0x000f24000c1e1900 */
[----:B-1----:R-:W-:-:S02]  /*1e30*/  IMAD.WIDE.U32 R18, R24, 0x4, R4 ;  /* 0x0000000418127825 */ /* 0x002fc400078e0004 */
[----:B------:R-:W5:Y:S04]  /*1e40*/  LDG.E R16, desc[UR6][R16.64] ;  /* 0x0000000610107981 */ /* 0x000f68000c1e1900 */
[----:B------:R-:W5:Y:S01]  /*1e50*/  LDG.E R18, desc[UR6][R18.64] ;  /* 0x0000000612127981 */ /* 0x000f62000c1e1900 */
[----:B------:R-:W-:Y:S01]  /*1e60*/  VIADD R0, R0, 0x800 ;  /* 0x0000080000007836 */ /* 0x000fe20000000000 */
[----:B--2---:R-:W-:-:S04]  /*1e70*/  IADD3 R7, PT, PT, R7, R22, R27 ;  /* 0x0000001607077210 */ /* 0x004fc80007ffe01b */
[----:B---3--:R-:W-:-:S04]  /*1e80*/  IADD3 R7, PT, PT, R12, R20, R7 ;  /* 0x000000140c077210 */ /* 0x008fc80007ffe007 */
[----:B----4-:R-:W-:-:S04]  /*1e90*/  IADD3 R7, PT, PT, R10, R14, R7 ;  /* 0x0000000e0a077210 */ /* 0x010fc80007ffe007 */
[----:B-----5:R-:W-:-:S07]  /*1ea0*/  IADD3 R27, PT, PT, R18, R16, R7 ;  /* 0x00000010121b7210 */ /* 0x020fce0007ffe007 */
.L_x_434:
[----:B------:R-:W-:Y:S05]  /*1eb0*/  BSYNC.RECONVERGENT B2 ;  /* 0x0000000000027941 */ /* 0x000fea0003800200 */
.L_x_433:
[----:B------:R-:W-:Y:S05]  /*1ec0*/  @!P1 BRA `(.L_x_428) ;  /* 0x0000000000849947 */ /* 0x000fea0003800000 */
[----:B------:R-:W-:Y:S01]  /*1ed0*/  ISETP.GE.U32.AND P0, PT, R23, 0x4, PT ;  /* 0x000000041700780c */ /* 0x000fe20003f06070 */
[----:B------:R-:W-:Y:S01]  /*1ee0*/  BSSY.RECONVERGENT B2, `(.L_x_435) ;  /* 0x0000012000027945 */ /* 0x000fe20003800200 */
[----:B------:R-:W-:-:S11]  /*1ef0*/  LOP3.LUT P1, RZ, R8, 0x3, RZ, 0xc0, !PT ;  /* 0x0000000308ff7812 */ /* 0x000fd6000782c0ff */
[----:B------:R-:W-:Y:S05]  /*1f00*/  @!P0 BRA `(.L_x_436) ;  /* 0x00000000003c8947 */ /* 0x000fea0003800000 */
[----:B------:R-:W-:-:S04]  /*1f10*/  IMAD.IADD R7, R0, 0x1, R9 ;  /* 0x0000000100077824 */ /* 0x000fc800078e0209 */
[C---:B------:R-:W-:Y:S02]  /*1f20*/  VIADD R11, R7.reuse, 0x100 ;  /* 0x00000100070b7836 */ /* 0x040fe40000000000 */
[----:B------:R-:W-:-:S04]  /*1f30*/  IMAD.WIDE.U32 R8, R7, 0x4, R4 ;  /* 0x0000000407087825 */ /* 0x000fc800078e0004 */
[C---:B------:R-:W-:Y:S02]  /*1f40*/  VIADD R13, R7.reuse, 0x200 ;  /* 0x00000200070d7836 */ /* 0x040fe40000000000 */
[----:B------:R-:W-:Y:S01]  /*1f50*/  VIADD R15, R7, 0x300 ;  /* 0x00000300070f7836 */ /* 0x000fe20000000000 */
[----:B------:R-:W2:Y:S01]  /*1f60*/  LDG.E R8, desc[UR6][R8.64] ;  /* 0x0000000608087981 */ /* 0x000ea2000c1e1900 */
[----:B------:R-:W-:-:S04]  /*1f70*/  IMAD.WIDE.U32 R10, R11, 0x4, R4 ;  /* 0x000000040b0a7825 */ /* 0x000fc800078e0004 */
[--C-:B------:R-:W-:Y:S02]  /*1f80*/  IMAD.WIDE.U32 R12, R13, 0x4, R4.reuse ;  /* 0x000000040d0c7825 */ /* 0x100fe400078e0004 */
[----:B------:R-:W2:Y:S02]  /*1f90*/  LDG.E R10, desc[UR6][R10.64] ;  /* 0x000000060a0a7981 */ /* 0x000ea4000c1e1900 */
[----:B------:R-:W-:Y:S02]  /*1fa0*/  IMAD.WIDE.U32 R14, R15, 0x4, R4 ;  /* 0x000000040f0e7825 */ /* 0x000fe400078e0004 */
[----:B------:R-:W3:Y:S04]  /*1fb0*/  LDG.E R12, desc[UR6][R12.64] ;  /* 0x000000060c0c7981 */ /* 0x000ee8000c1e1900 */
[----:B------:R-:W3:Y:S01]  /*1fc0*/  LDG.E R14, desc[UR6][R14.64] ;  /* 0x000000060e0e7981 */ /* 0x000ee2000c1e1900 */
[----:B------:R-:W-:-:S02]  /*1fd0*/  IADD3 R0, PT, PT, R0, 0x400, RZ ;  /* 0x0000040000007810 */ /* 0x000fc40007ffe0ff */
[----:B--2---:R-:W-:-:S04]  /*1fe0*/  IADD3 R27, PT, PT, R10, R8, R27 ;  /* 0x000000080a1b7210 */ /* 0x004fc80007ffe01b */
[----:B---3--:R-:W-:-:S07]  /*1ff0*/  IADD3 R27, PT, PT, R14, R12, R27 ;  /* 0x0000000c0e1b7210 */ /* 0x008fce0007ffe01b */
.L_x_436:
[----:B------:R-:W-:Y:S05]  /*2000*/  BSYNC.RECONVERGENT B2 ;  /* 0x0000000000027941 */ /* 0x000fea0003800200 */
.L_x_435:
[----:B------:R-:W-:Y:S05]  /*2010*/  @!P1 BRA `(.L_x_428) ;  /* 0x0000000000309947 */ /* 0x000fea0003800000 */
[----:B------:R-:W-:Y:S01]  /*2020*/  LOP3.LUT R6, R6, 0xffff, RZ, 0xc0, !PT ;  /* 0x0000ffff06067812 */ /* 0x000fe200078ec0ff */
[----:B------:R-:W-:-:S03]  /*2030*/  IMAD.IADD R9, R0, 0x1, R2 ;  /* 0x0000000100097824 */ /* 0x000fc600078e0202 */
[----:B------:R-:W-:-:S04]  /*2040*/  LEA.HI R6, R6, 0x1, RZ, 0x18 ;  /* 0x0000000106067811 */ /* 0x000fc800078fc0ff */
[----:B------:R-:W-:-:S05]  /*2050*/  LOP3.LUT R6, R6, 0x3, RZ, 0xc0, !PT ;  /* 0x0000000306067812 */ /* 0x000fca00078ec0ff */
[----:B------:R-:W-:-:S07]  /*2060*/  IMAD.MOV R0, RZ, RZ, -R6 ;  /* 0x000000ffff007224 */ /* 0x000fce00078e0a06 */
.L_x_437:
[----:B------:R-:W-:-:S06]  /*2070*/  IMAD.WIDE.U32 R6, R9, 0x4, R4 ;  /* 0x0000000409067825 */ /* 0x000fcc00078e0004 */
[----:B------:R-:W2:Y:S01]  /*2080*/  LDG.E R6, desc[UR6][R6.64] ;  /* 0x0000000606067981 */ /* 0x000ea2000c1e1900 */
[----:B------:R-:W-:Y:S02]  /*2090*/  VIADD R0, R0, 0x1 ;  /* 0x0000000100007836 */ /* 0x000fe40000000000 */
[----:B------:R-:W-:-:S03]  /*20a0*/  VIADD R9, R9, 0x100 ;  /* 0x0000010009097836 */ /* 0x000fc60000000000 */
[----:B------:R-:W-:Y:S01]  /*20b0*/  ISETP.NE.AND P0, PT, R0, RZ, PT ;  /* 0x000000ff0000720c */ /* 0x000fe20003f05270 */
[----:B--2---:R-:W-:-:S12]  /*20c0*/  IMAD.IADD R27, R6, 0x1, R27 ;  /* 0x00000001061b7824 */ /* 0x004fd800078e021b */
[----:B------:R-:W-:Y:S05]  /*20d0*/  @P0 BRA `(.L_x_437) ;  /* 0xfffffffc00e40947 */ /* 0x000fea000383ffff */
.L_x_428:
[----:B------:R-:W-:Y:S05]  /*20e0*/  BSYNC.RECONVERGENT B1 ;  /* 0x0000000000017941 */ /* 0x000fea0003800200 */
.L_x_425:
[----:B------:R-:W0:Y:S01]  /*20f0*/  S2R R9, SR_LANEID ;  /* 0x0000000000097919 */ /* 0x000e220000000000 */
[----:B------:R-:W1:Y:S01]  /*2100*/  SHFL.DOWN PT, R0, R27, 0x1, 0x1f ;  /* 0x08201f001b007f89 */ /* 0x000e6200000e0000 */
[----:B------:R-:W2:Y:S01]  /*2110*/  S2R R8, SR_TID.X ;  /* 0x0000000000087919 */ /* 0x000ea20000002100 */
[C---:B0-----:R-:W-:Y:S02]  /*2120*/  ISETP.GT.AND P0, PT, R9.reuse, 0x1e, PT ;  /* 0x0000001e0900780c */ /* 0x041fe40003f04270 */
[C---:B------:R-:W-:Y:S02]  /*2130*/  ISETP.NE.AND P1, PT, R9.reuse, RZ, PT ;  /* 0x000000ff0900720c */ /* 0x040fe40003f25270 */
[----:B-1----:R-:W-:Y:S02]  /*2140*/  SEL R0, R0, RZ, !P0 ;  /* 0x000000ff00007207 */ /* 0x002fe40004000000 */
[----:B------:R-:W-:-:S03]  /*2150*/  ISETP.GT.AND P0, PT, R9, 0x1d, PT ;  /* 0x0000001d0900780c */ /* 0x000fc60003f04270 */
[----:B------:R-:W-:-:S05]  /*2160*/  IMAD.IADD R0, R0, 0x1, R27 ;  /* 0x0000000100007824 */ /* 0x000fca00078e021b */
[----:B------:R-:W0:Y:S01]  /*2170*/  SHFL.DOWN PT, R2, R0, 0x2, 0x1f ;  /* 0x08401f0000027f89 */ /* 0x000e2200000e0000 */
[----:B------:R-:W1:Y:S01]  /*2180*/  @!P1 S2R R6, SR_CgaCtaId ;  /* 0x0000000000069919 */ /* 0x000e620000008800 */
[----:B0-----:R-:W-:Y:S02]  /*2190*/  SEL R5, R2, RZ, !P0 ;  /* 0x000000ff02057207 */ /* 0x001fe40004000000 */
[----:B------:R-:W-:Y:S02]  /*21a0*/  ISETP.GT.AND P0, PT, R9, 0x1b, PT ;  /* 0x0000001b0900780c */ /* 0x000fe40003f04270 */
[----:B------:R-:W-:-:S05]  /*21b0*/  IADD3 R5, PT, PT, R0, R5, RZ ;  /* 0x0000000500057210 */ /* 0x000fca0007ffe0ff */
[----:B------:R-:W0:Y:S02]  /*21c0*/  SHFL.DOWN PT, R2, R5, 0x4, 0x1f ;  /* 0x08801f0005027f89 */ /* 0x000e2400000e0000 */
[----:B0-----:R-:W-:Y:S02]  /*21d0*/  SEL R2, R2, RZ, !P0 ;  /* 0x000000ff02027207 */ /* 0x001fe40004000000 */
[----:B------:R-:W-:-:S03]  /*21e0*/  ISETP.GT.AND P0, PT, R9, 0x17, PT ;  /* 0x000000170900780c */ /* 0x000fc60003f04270 */
[----:B------:R-:W-:Y:S01]  /*21f0*/  IMAD.IADD R2, R5, 0x1, R2 ;  /* 0x0000000105027824 */ /* 0x000fe200078e0202 */
[----:B------:R-:W-:-:S04]  /*2200*/  @!P1 MOV R5, 0x400 ;  /* 0x0000040000059802 */ /* 0x000fc80000000f00 */
[----:B------:R-:W0:Y:S01]  /*2210*/  SHFL.DOWN PT, R4, R2, 0x8, 0x1f ;  /* 0x09001f0002047f89 */ /* 0x000e2200000e0000 */
[----:B-1----:R-:W-:Y:S02]  /*2220*/  @!P1 LEA R5, R6, R5, 0x18 ;  /* 0x0000000506059211 */ /* 0x002fe400078ec0ff */
[----:B0-----:R-:W-:Y:S02]  /*2230*/  SEL R7, R4, RZ, !P0 ;  /* 0x000000ff04077207 */ /* 0x001fe40004000000 */
[----:B------:R-:W-:Y:S02]  /*2240*/  ISETP.GT.AND P0, PT, R9, 0xf, PT ;  /* 0x0000000f0900780c */ /* 0x000fe40003f04270 */
[----:B--2---:R-:W-:Y:S01]  /*2250*/  @!P1 SHF.R.U32.HI R4, RZ, 0x3, R8 ;  /* 0x00000003ff049819 */ /* 0x004fe20000011608 */
[----:B------:R-:W-:-:S03]  /*2260*/  IMAD.IADD R7, R2, 0x1, R7 ;  /* 0x0000000102077824 */ /* 0x000fc600078e0207 */
[----:B------:R-:W-:Y:S02]  /*2270*/  @!P1 LOP3.LUT R4, R4, 0x7c, RZ, 0xc0, !PT ;  /* 0x0000007c04049812 */ /* 0x000fe400078ec0ff */
[----:B------:R-:W0:Y:S03]  /*2280*/  SHFL.DOWN PT, R0, R7, 0x10, 0x1f ;  /* 0x0a001f0007007f89 */ /* 0x000e2600000e0000 */
[----:B------:R-:W-:Y:S01]  /*2290*/  @!P1 IMAD.IADD R4, R4, 0x1, R5 ;  /* 0x0000000104049824 */ /* 0x000fe200078e0205 */
        /* <DEDUP_REMOVED lines=15> */
[----:B------:R-:W-:-:S07]  /*2390*/  IMAD.IADD R11, R0, 0x1, R9 ;  /* 0x00000001000b7824 */ /* 0x000fce00078e0209 */
.L_x_424:
[----:B------:R-:W-:Y:S05]  /*23a0*/  BSYNC.RECONVERGENT B0 ;  /* 0x0000000000007941 */ /* 0x000fea0003800200 */
.L_x_408:
[----:B------:R-:W-:Y:S05]  /*23b0*/  @P0 EXIT ;  /* 0x000000000000094d */ /* 0x000fea0003800000 */
[----:B---3--:R-:W3:Y:S02]  /*23c0*/  LDC.64 R4, c[0x0][0x388] ;  /* 0x0000e200ff047b82 */ /* 0x008ee40000000a00 */
[----:B---3--:R-:W-:-:S05]  /*23d0*/  IMAD.WIDE.U32 R2, R3, 0x4, R4 ;  /* 0x0000000403027825 */ /* 0x008fca00078e0004 */
[----:B------:R-:W-:Y:S01]  /*23e0*/  STG.E desc[UR6][R2.64], R11 ;  /* 0x0000000b02007986 */ /* 0x000fe2000c101906 */
[----:B------:R-:W-:Y:S05]  /*23f0*/  EXIT ;  /* 0x000000000000794d */ /* 0x000fea0003800000 */
.L_x_438:
        /* <DEDUP_REMOVED lines=16> */
.L_x_481:


//--------------------- .text._ZN3cub18CUB_300001_SM_10006detail6reduce28DeviceReduceSingleTileKernelINS2_10policy_hubIjjN4cuda3std3__44plusIjEEE10Policy1000EN6thrust24THRUST_300001_SM_1000_NS6detail15normal_iteratorINSD_10device_ptrIjEEEEPjjS9_jjNS7_10__identityEEEvT0_T1_T2_T3_T4_T6_ --------------------------
	.section	.text._ZN3cub18CUB_300001_SM_10006detail6reduce28DeviceReduceSingleTileKernelINS2_10policy_hubIjjN4cuda3std3__44plusIjEEE10Policy1000EN6thrust24THRUST_300001_SM_1000_NS6detail15normal_iteratorINSD_10device_ptrIjEEEEPjjS9_jjNS7_10__identityEEEvT0_T1_T2_T3_T4_T6_,"ax",@progbits
	.align	128
        .global         _ZN3cub18CUB_300001_SM_10006detail6reduce28DeviceReduceSingleTileKernelINS2_10policy_hubIjjN4cuda3std3__44plusIjEEE10Policy1000EN6thrust24THRUST_300001_SM_1000_NS6detail15normal_iteratorINSD_10device_ptrIjEEEEPjjS9_jjNS7_10__identityEEEvT0_T1_T2_T3_T4_T6_
        .type           _ZN3cub18CUB_300001_SM_10006detail6reduce28DeviceReduceSingleTileKernelINS2_10policy_hubIjjN4cuda3std3__44plusIjEEE10Policy1000EN6thrust24THRUST_300001_SM_1000_NS6detail15normal_iteratorINSD_10device_ptrIjEEEEPjjS9_jjNS7_10__identityEEEvT0_T1_T2_T3_T4_T6_,@function
        .size           _ZN3cub18CUB_300001_SM_10006detail6reduce28DeviceReduceSingleTileKernelINS2_10policy_hubIjjN4cuda3std3__44plusIjEEE10Policy1000EN6thrust24THRUST_300001_SM_1000_NS6detail15normal_iteratorINSD_10device_ptrIjEEEEPjjS9_jjNS7_10__identityEEEvT0_T1_T2_T3_T4_T6_,(.L_x_482 - _ZN3cub18CUB_300001_SM_10006detail6reduce28DeviceReduceSingleTileKernelINS2_10policy_hubIjjN4cuda3std3__44plusIjEEE10Policy1000EN6thrust24THRUST_300001_SM_1000_NS6detail15normal_iteratorINSD_10device_ptrIjEEEEPjjS9_jjNS7_10__identityEEEvT0_T1_T2_T3_T4_T6_)
        .other          _ZN3cub18CUB_300001_SM_10006detail6reduce28DeviceReduceSingleTileKernelINS2_10policy_hubIjjN4cuda3std3__44plusIjEEE10Policy1000EN6thrust24THRUST_300001_SM_1000_NS6detail15normal_iteratorINSD_10device_ptrIjEEEEPjjS9_jjNS7_10__identityEEEvT0_T1_T2_T3_T4_T6_,@"STO_CUDA_ENTRY STV_DEFAULT"
_ZN3cub18CUB_300001_SM_10006detail6reduce28DeviceReduceSingleTileKernelINS2_10policy_hubIjjN4cuda3std3__44plusIjEEE10Policy1000EN6thrust24THRUST_300001_SM_1000_NS6detail15normal_iteratorINSD_10device_ptrIjEEEEPjjS9_jjNS7_10__identityEEEvT0_T1_T2_T3_T4_T6_:
.text._ZN3cub18CUB_300001_SM_10006detail6reduce28DeviceReduceSingleTileKernelINS2_10policy_hubIjjN4cuda3std3__44plusIjEEE10Policy1000EN6thrust24THRUST_300001_SM_1000_NS6detail15normal_iteratorINSD_10device_ptrIjEEEEPjjS9_jjNS7_10__identityEEEvT0_T1_T2_T3_T4_T6_:
        /* <DEDUP_REMOVED lines=13> */
.L_x_439:
[----:B------:R-:W-:Y:S01]  /*00d0*/  ISETP.GT.U32.AND P0, PT, R2, 0xfff, PT ;  /* 0x00000fff0200780c */ /* 0x000fe20003f04070 */
[----:B------:R-:W-:-:S12]  /*00e0*/  BSSY.RECONVERGENT B0, `(.L_x_440) ;  /* 0x00001e7000007945 */ /* 0x000fd80003800200 */
        /* <DEDUP_REMOVED lines=11> */
.L_x_443:
[----:B------:R-:W-:Y:S05]  /*01a0*/  BSYNC.RECONVERGENT B1 ;  /* 0x0000000000017941 */ /* 0x000fea0003800200 */
.L_x_442:
        /* <DEDUP_REMOVED lines=17> */
.L_x_448:
        /* <DEDUP_REMOVED lines=31> */
.L_x_447:
[----:B------:R-:W-:Y:S05]  /*04b0*/  BSYNC.RECONVERGENT B2 ;  /* 0x0000000000027941 */ /* 0x000fea0003800200 */
.L_x_446:
        /* <DEDUP_REMOVED lines=21> */
.L_x_450:
[----:B------:R-:W-:Y:S05]  /*0610*/  BSYNC.RECONVERGENT B2 ;  /* 0x0000000000027941 */ /* 0x000fea0003800200 */
.L_x_449:
        /* <DEDUP_REMOVED lines=11> */
[----:B------:R-:W3:Y:S01]  /*06d0*/  LDG.E R10, desc[UR6][R6.64+0xc00] ;  /* 0x000c0006060a7981 */ /* 0x000ee2000c1e1900 */
[----:B------:R-:W-:Y:S01]  /*06e0*/  VIADD R5, R5, 0x400 ;  /* 0x0000040005057836 */ /* 0x000fe20000000000 */
[----:B--2--5:R-:W-:-:S04]  /*06f0*/  IADD3 R0, PT, PT, R4, R9, R0 ;  /* 0x0000000904007210 */ /* 0x024fc80007ffe000 */
[----:B---3--:R-:W-:-:S07]  /*0700*/  IADD3 R0, PT, PT, R10, R11, R0 ;  /* 0x0000000b0a007210 */ /* 0x008fce0007ffe000 */
.L_x_452:
[----:B------:R-:W-:Y:S05]  /*0710*/  BSYNC.RECONVERGENT B2 ;  /* 0x0000000000027941 */ /* 0x000fea0003800200 */
.L_x_451:
[----:B------:R-:W-:Y:S05]  /*0720*/  @!P1 BRA `(.L_x_445) ;  /* 0x0000000000309947 */ /* 0x000fea0003800000 */
[----:B------:R-:W0:Y:S02]  /*0730*/  LDC.64 R6, c[0x0][0x380] ;  /* 0x0000e000ff067b82 */ /* 0x000e240000000a00 */
[----:B0-----:R-:W-:-:S04]  /*0740*/  IMAD.WIDE.U32 R4, R5, 0x4, R6 ;  /* 0x0000000405047825 */ /* 0x001fc800078e0006 */
[----:B------:R-:W-:Y:S02]  /*0750*/  IMAD.MOV R6, RZ, RZ, -R8 ;  /* 0x000000ffff067224 */ /* 0x000fe400078e0a08 */
[----:B------:R-:W-:-:S07]  /*0760*/  IMAD.MOV.U32 R7, RZ, RZ, R5 ;  /* 0x000000ffff077224 */ /* 0x000fce00078e0005 */
.L_x_453:
[----:B------:R-:W-:-:S06]  /*0770*/  IMAD.MOV.U32 R5, RZ, RZ, R7 ;  /* 0x000000ffff057224 */ /* 0x000fcc00078e0007 */
[----:B------:R0:W2:Y:S01]  /*0780*/  LDG.E R5, desc[UR6][R4.64] ;  /* 0x0000000604057981 */ /* 0x0000a2000c1e1900 */
[----:B------:R-:W-:-:S05]  /*0790*/  VIADD R6, R6, 0x1 ;  /* 0x0000000106067836 */ /* 0x000fca0000000000 */
[----:B------:R-:W-:Y:S02]  /*07a0*/  ISETP.NE.AND P0, PT, R6, RZ, PT ;  /* 0x000000ff0600720c */ /* 0x000fe40003f05270 */
[----:B0-----:R-:W-:-:S05]  /*07b0*/  IADD3 R4, P1, PT, R4, 0x400, RZ ;  /* 0x0000040004047810 */ /* 0x001fca0007f3e0ff */
[----:B------:R-:W-:Y:S02]  /*07c0*/  IMAD.X R7, RZ, RZ, R7, P1 ;  /* 0x000000ffff077224 */ /* 0x000fe400008e0607 */
[----:B--2--5:R-:W-:-:S04]  /*07d0*/  IMAD.IADD R0, R5, 0x1, R0 ;  /* 0x0000000105007824 */ /* 0x024fc800078e0200 */
[----:B------:R-:W-:Y:S05]  /*07e0*/  @P0 BRA `(.L_x_453) ;  /* 0xfffffffc00e00947 */ /* 0x000fea000383ffff */
.L_x_445:
[----:B------:R-:W-:Y:S05]  /*07f0*/  BSYNC.RECONVERGENT B1 ;  /* 0x0000000000017941 */ /* 0x000fea0003800200 */
.L_x_444:
[----:B------:R-:W-:-:S13]  /*0800*/  ISETP.GE.U32.AND P0, PT, R2, 0x100, PT ;  /* 0x000001000200780c */ /* 0x000fda0003f06070 */
        /* <DEDUP_REMOVED lines=38> */
[----:B-1----:R-:W1:Y:S01]  /*0a70*/  LDS.64 R2, [UR4+0x20] ;  /* 0x00002004ff027984 */ /* 0x002e620008000a00 */
[----:B0-----:R-:W-:-:S04]  /*0a80*/  IADD3 R0, PT, PT, R4, R0, R9 ;  /* 0x0000000004007210 */ /* 0x001fc80007ffe009 */
[----:B------:R-:W-:-:S04]  /*0a90*/  IADD3 R0, PT, PT, R6, R0, R5 ;  /* 0x0000000006007210 */ /* 0x000fc80007ffe005 */
[----:B-1----:R-:W-:-:S05]  /*0aa0*/  IADD3 R0, PT, PT, R2, R0, R7 ;  /* 0x0000000002007210 */ /* 0x002fca0007ffe007 */
[----:B------:R-:W-:Y:S01]  /*0ab0*/  IMAD.IADD R9, R0, 0x1, R3 ;  /* 0x0000000100097824 */ /* 0x000fe200078e0203 */
[----:B------:R-:W-:Y:S06]  /*0ac0*/  BRA `(.L_x_455) ;  /* 0x0000001400207947 */ /* 0x000fec0003800000 */
.L_x_454:
[----:B------:R-:W-:Y:S01]  /*0ad0*/  LOP3.LUT R4, R3, 0x3e0, RZ, 0xc0, !PT ;  /* 0x000003e003047812 */ /* 0x000fe200078ec0ff */
[----:B------:R-:W1:Y:S03]  /*0ae0*/  S2R R10, SR_LANEID ;  /* 0x00000000000a7919 */ /* 0x000e660000000000 */
[----:B0-----:R-:W-:Y:S01]  /*0af0*/  LOP3.LUT R7, RZ, R4, RZ, 0x33, !PT ;  /* 0x00000004ff077212 */ /* 0x001fe200078e33ff */
[----:B------:R-:W-:-:S04]  /*0b00*/  VIADD R5, R4, 0x20 ;  /* 0x0000002004057836 */ /* 0x000fc80000000000 */
[----:B------:R-:W-:Y:S01]  /*0b10*/  IMAD.IADD R7, R7, 0x1, R2 ;  /* 0x0000000107077824 */ /* 0x000fe200078e0202 */
[----:B------:R-:W-:-:S04]  /*0b20*/  ISETP.GT.U32.AND P0, PT, R5, R2, PT ;  /* 0x000000020500720c */ /* 0x000fc80003f04070 */
        /* <DEDUP_REMOVED lines=40> */
[----:B------:R-:W-:Y:S01]  /*0db0*/  ISETP.GT.U32.AND P3, PT, R2, 0x80, PT ;  /* 0x000000800200780c */ /* 0x000fe20003f64070 */
[----:B-1----:R-:W-:-:S09]  /*0dc0*/  ULEA UR4, UR5, UR4, 0x18 ;  /* 0x0000000405047291 */ /* 0x002fd2000f8ec0ff */
[----:B------:R-:W1:Y:S04]  /*0dd0*/  LDS.128 R4, [UR4+0x10] ;  /* 0x00001004ff047984 */ /* 0x000e680008000c00 */
[----:B------:R-:W2:Y:S04]  /*0de0*/  LDS R0, [UR4+0xc] ;  /* 0x00000c04ff007984 */ /* 0x000ea80008000800 */
[----:B------:R-:W3:Y:S01]  /*0df0*/  LDS.64 R10, [UR4+0x20] ;  /* 0x00002004ff0a7984 */ /* 0x000ee20008000a00 */
[----:B-1----:R-:W-:Y:S02]  /*0e00*/  SEL R4, R4, RZ, P2 ;  /* 0x000000ff04047207 */ /* 0x002fe40001000000 */
[----:B------:R-:W-:-:S02]  /*0e10*/  ISETP.GT.U32.AND P2, PT, R2, 0x60, PT ;  /* 0x000000600200780c */ /* 0x000fc40003f44070 */
[----:B--2---:R-:W-:Y:S02]  /*0e20*/  SEL R0, R0, RZ, P1 ;  /* 0x000000ff00007207 */ /* 0x004fe40000800000 */
        /* <DEDUP_REMOVED lines=8> */
[----:B---3--:R-:W-:Y:S02]  /*0eb0*/  SEL R10, R10, RZ, P2 ;  /* 0x000000ff0a0a7207 */ /* 0x008fe40001000000 */
[----:B------:R-:W-:Y:S02]  /*0ec0*/  SEL R11, R11, RZ, P3 ;  /* 0x000000ff0b0b7207 */ /* 0x000fe40001800000 */
[----:B------:R-:W-:-:S05]  /*0ed0*/  IADD3 R0, PT, PT, R10, R0, R7 ;  /* 0x000000000a007210 */ /* 0x000fca0007ffe007 */
[----:B0-----:R-:W-:Y:S01]  /*0ee0*/  IMAD.IADD R9, R0, 0x1, R11 ;  /* 0x0000000100097824 */ /* 0x001fe200078e020b */
[----:B------:R-:W-:Y:S06]  /*0ef0*/  BRA `(.L_x_455) ;  /* 0x0000001000147947 */ /* 0x000fec0003800000 */
.L_x_441:
[----:B------:R-:W0:Y:S01]  /*0f00*/  S2R R0, SR_TID.X ;  /* 0x0000000000007919 */ /* 0x000e220000002100 */
[----:B------:R-:W1:Y:S02]  /*0f10*/  LDCU.64 UR4, c[0x0][0x380] ;  /* 0x00007000ff0477ac */ /* 0x000e640008000a00 */
[----:B-1----:R-:W-:Y:S02]  /*0f20*/  IMAD.U32 R12, RZ, RZ, UR4 ;  /* 0x00000004ff0c7e24 */ /* 0x002fe4000f8e00ff */
[----:B------:R-:W-:Y:S02]  /*0f30*/  IMAD.U32 R13, RZ, RZ, UR5 ;  /* 0x00000005ff0d7e24 */ /* 0x000fe4000f8e00ff */
        /* <DEDUP_REMOVED lines=18> */
[----:B--2---:R-:W-:-:S04]  /*1060*/  IADD3 R3, PT, PT, R7, R6, R3 ;  /* 0x0000000607037210 */ /* 0x004fc80007ffe003 */
[----:B---3--:R-:W-:-:S04]  /*1070*/  IADD3 R3, PT, PT, R9, R8, R3 ;  /* 0x0000000809037210 */ /* 0x008fc80007ffe003 */
[----:B----4-:R-:W-:-:S04]  /*1080*/  IADD3 R3, PT, PT, R11, R10, R3 ;  /* 0x0000000a0b037210 */ /* 0x010fc80007ffe003 */
[----:B-----5:R-:W-:-:S04]  /*1090*/  IADD3 R3, PT, PT, R15, R14, R3 ;  /* 0x0000000e0f037210 */ /* 0x020fc80007ffe003 */
[----:B------:R-:W-:Y:S01]  /*10a0*/  IADD3 R16, PT, PT, R17, R16, R3 ;  /* 0x0000001011107210 */ /* 0x000fe20007ffe003 */
[----:B------:R-:W-:-:S05]  /*10b0*/  VIADD R3, R2, 0xfffff000 ;  /* 0xfffff00002037836 */ /* 0x000fca0000000000 */
[----:B------:R-:W-:Y:S02]  /*10c0*/  ISETP.GE.U32.AND P0, PT, R3, 0x1000, PT ;  /* 0x000010000300780c */ /* 0x000fe40003f06070 */
[----:B------:R-:W-:-:S04]  /*10d0*/  IADD3 R16, PT, PT, R19, R18, R16 ;  /* 0x0000001213107210 */ /* 0x000fc80007ffe010 */
[----:B------:R-:W-:-:S05]  /*10e0*/  IADD3 R21, PT, PT, R21, R20, R16 ;  /* 0x0000001415157210 */ /* 0x000fca0007ffe010 */
[----:B------:R-:W-:Y:S02]  /*10f0*/  IMAD.IADD R7, R22, 0x1, R21 ;  /* 0x0000000116077824 */ /* 0x000fe400078e0215 */
[----:B------:R-:W-:Y:S05]  /*1100*/  @!P0 BRA `(.L_x_456) ;  /* 0x00000000008c8947 */ /* 0x000fea0003800000 */
[----:B------:R-:W0:Y:S01]  /*1110*/  LDC R2, c[0x0][0x390] ;  /* 0x0000e400ff027b82 */ /* 0x000e220000000800 */
[----:B------:R-:W-:-:S07]  /*1120*/  UMOV UR4, 0x1000 ;  /* 0x0000100000047882 */ /* 0x000fce0000000000 */
[----:B------:R-:W1:Y:S02]  /*1130*/  LDC.64 R12, c[0x0][0x380] ;  /* 0x0000e000ff0c7b82 */ /* 0x000e640000000a00 */
.L_x_458:
[----:B------:R-:W-:-:S04]  /*1140*/  VIADD R5, R0, UR4 ;  /* 0x0000000400057c36 */ /* 0x000fc80008000000 */
        /* <DEDUP_REMOVED lines=17> */
[----:B--2---:R-:W-:Y:S01]  /*1260*/  IADD3 R16, PT, PT, R18, R16, R7 ;  /* 0x0000001012107210 */ /* 0x004fe20007ffe007 */
[----:B0-----:R-:W-:-:S05]  /*1270*/  VIADD R7, R2, -UR4 ;  /* 0x8000000402077c36 */ /* 0x001fca0008000000 */
[----:B------:R-:W-:Y:S02]  /*1280*/  ISETP.GE.U32.AND P0, PT, R7, 0x1000, PT ;  /* 0x000010000700780c */ /* 0x000fe40003f06070 */
        /* <DEDUP_REMOVED lines=8> */
[----:B------:R-:W-:-:S06]  /*1310*/  UIADD3 UR4, UPT, UPT, UR4, 0x1000, URZ ;  /* 0x0000100004047890 */ /* 0x000fcc000fffe0ff */
[----:B------:R-:W-:-:S13]  /*1320*/  ISETP.LT.U32.AND P0, PT, R3, UR4, PT ;  /* 0x0000000403007c0c */ /* 0x000fda000bf01070 */
[----:B------:R-:W-:Y:S05]  /*1330*/  @!P0 BRA `(.L_x_458) ;  /* 0xfffffffc00808947 */ /* 0x000fea000383ffff */
.L_x_456:
[----:B------:R-:W-:Y:S01]  /*1340*/  VIADD R3, R2, -UR4 ;  /* 0x8000000402037c36 */ /* 0x000fe20008000000 */
[----:B------:R-:W-:Y:S04]  /*1350*/  BSSY.RECONVERGENT B1, `(.L_x_457) ;  /* 0x0000095000017945 */ /* 0x000fe80003800200 */
[----:B------:R-:W-:-:S04]  /*1360*/  ISETP.GE.AND P0, PT, R0, R3, PT ;  /* 0x000000030000720c */ /* 0x000fc80003f06270 */
[----:B------:R-:W-:-:S13]  /*1370*/  ISETP.LE.U32.OR P0, PT, R2, UR4, P0 ;  /* 0x0000000402007c0c */ /* 0x000fda0008703470 */
[----:B------:R-:W-:Y:S05]  /*1380*/  @P0 BRA `(.L_x_459) ;  /* 0x0000000800440947 */ /* 0x000fea0003800000 */
[----:B------:R-:W-:Y:S01]  /*1390*/  LOP3.LUT R3, RZ, R0, RZ, 0x33, !PT ;  /* 0x00000000ff037212 */ /* 0x000fe200078e33ff */
[----:B------:R-:W-:Y:S01]  /*13a0*/  BSSY.RECONVERGENT B2, `(.L_x_460) ;  /* 0x000004a000027945 */ /* 0x000fe20003800200 */
[----:B------:R-:W-:Y:S02]  /*13b0*/  IMAD.MOV.U32 R5, RZ, RZ, R0 ;  /* 0x000000ffff057224 */ /* 0x000fe400078e0000 */
[----:B------:R-:W-:-:S04]  /*13c0*/  IADD3 R3, PT, PT, R2, -UR4, R3 ;  /* 0x8000000402037c10 */ /* 0x000fc8000fffe003 */
[C---:B------:R-:W-:Y:S02]  /*13d0*/  ISETP.GE.U32.AND P0, PT, R3.reuse, 0xf00, PT ;  /* 0x00000f000300780c */ /* 0x040fe40003f06070 */
[----:B------:R-:W-:-:S04]  /*13e0*/  LEA.HI R3, R3, 0x1, RZ, 0x18 ;  /* 0x0000000103037811 */ /* 0x000fc800078fc0ff */
[----:B------:R-:W-:-:S07]  /*13f0*/  LOP3.LUT R4, R3, 0xf, RZ, 0xc0, !PT ;  /* 0x0000000f03047812 */ /* 0x000fce00078ec0ff */
[----:B------:R-:W-:Y:S05]  /*1400*/  @!P0 BRA `(.L_x_461) ;  /* 0x00000004000c8947 */ /* 0x000fea0003800000 */
[----:B------:R-:W-:Y:S01]  /*1410*/  LOP3.LUT R6, R3, 0x1fffff0, RZ, 0xc0, !PT ;  /* 0x01fffff003067812 */ /* 0x000fe200078ec0ff */
[----:B------:R-:W-:Y:S01]  /*1420*/  BSSY.RECONVERGENT B3, `(.L_x_462) ;  /* 0x0000040000037945 */ /* 0x000fe20003800200 */
[C---:B------:R-:W-:Y:S01]  /*1430*/  LOP3.LUT R5, R0.reuse, 0x800, RZ, 0xfc, !PT ;  /* 0x0000080000057812 */ /* 0x040fe200078efcff */
[----:B------:R-:W-:Y:S02]  /*1440*/  VIADD R2, R0, UR4 ;  /* 0x0000000400027c36 */ /* 0x000fe40008000000 */
[----:B------:R-:W-:-:S07]  /*1450*/  IMAD.MOV R6, RZ, RZ, -R6 ;  /* 0x000000ffff067224 */ /* 0x000fce00078e0a06 */
.L_x_463:
[----:B------:R-:W-:-:S04]  /*1460*/  IMAD.WIDE.U32 R26, R2, 0x4, R12 ;  /* 0x00000004021a7825 */ /* 0x000fc800078e000c */
[C---:B------:R-:W-:Y:S02]  /*1470*/  VIADD R9, R2.reuse, 0x100 ;  /* 0x0000010002097836 */ /* 0x040fe40000000000 */
[----:B------:R-:W-:Y:S01]  /*1480*/  VIADD R15, R2, 0x400 ;  /* 0x00000400020f7836 */ /* 0x000fe20000000000 */
[----:B------:R0:W2:Y:S01]  /*1490*/  LDG.E R26, desc[UR6][R26.64] ;  /* 0x000000061a1a7981 */ /* 0x0000a2000c1e1900 */
[----:B------:R-:W-:-:S04]  /*14a0*/  IMAD.WIDE.U32 R8, R9, 0x4, R12 ;  /* 0x0000000409087825 */ /* 0x000fc800078e000c */
[C---:B------:R-:W-:Y:S01]  /*14b0*/  VIADD R17, R2.reuse, 0x200 ;  /* 0x0000020002117836 */ /* 0x040fe20000000000 */
[----:B------:R1:W2:Y:S01]  /*14c0*/  LDG.E R25, desc[UR6][R8.64] ;  /* 0x0000000608197981 */ /* 0x0002a2000c1e1900 */
[C---:B------:R-:W-:Y:S02]  /*14d0*/  VIADD R11, R2.reuse, 0x300 ;  /* 0x00000300020b7836 */ /* 0x040fe40000000000 */
[----:B0-----:R-:W-:Y:S02]  /*14e0*/  VIADD R27, R2, 0x700 ;  /* 0x00000700021b7836 */ /* 0x001fe40000000000 */
[----:B------:R-:W-:-:S04]  /*14f0*/  IMAD.WIDE.U32 R14, R15, 0x4, R12 ;  /* 0x000000040f0e7825 */ /* 0x000fc800078e000c */
[--C-:B------:R-:W-:Y:S01]  /*1500*/  IMAD.WIDE.U32 R16, R17, 0x4, R12.reuse ;  /* 0x0000000411107825 */ /* 0x100fe200078e000c */
[----:B------:R0:W3:Y:S03]  /*1510*/  LDG.E R22, desc[UR6][R14.64] ;  /* 0x000000060e167981 */ /* 0x0000e6000c1e1900 */
[----:B------:R-:W-:Y:S01]  /*1520*/  VIADD R29, R2, 0x500 ;  /* 0x00000500021d7836 */ /* 0x000fe20000000000 */
[----:B------:R-:W4:Y:S01]  /*1530*/  LDG.E R24, desc[UR6][R16.64] ;  /* 0x0000000610187981 */ /* 0x000f22000c1e1900 */
[----:B------:R-:W-:-:S04]  /*1540*/  IMAD.WIDE.U32 R10, R11, 0x4, R12 ;  /* 0x000000040b0a7825 */ /* 0x000fc800078e000c */
[--C-:B-1----:R-:W-:Y:S01]  /*1550*/  IMAD.WIDE.U32 R8, R27, 0x4, R12.reuse ;  /* 0x000000041b087825 */ /* 0x102fe200078e000c */
[----:B------:R-:W4:Y:S03]  /*1560*/  LDG.E R23, desc[UR6][R10.64] ;  /* 0x000000060a177981 */ /* 0x000f26000c1e1900 */
[----:B------:R-:W-:Y:S02]  /*1570*/  VIADD R27, R2, 0x900 ;  /* 0x00000900021b7836 */ /* 0x000fe40000000000 */
[----:B------:R-:W-:-:S04]  /*1580*/  IMAD.WIDE.U32 R28, R29, 0x4, R12 ;  /* 0x000000041d1c7825 */ /* 0x000fc800078e000c */
[C---:B------:R-:W-:Y:S01]  /*1590*/  VIADD R19, R2.reuse, 0x600 ;  /* 0x0000060002137836 */ /* 0x040fe20000000000 */
[----:B------:R1:W5:Y:S01]  /*15a0*/  LDG.E R11, desc[UR6][R8.64] ;  /* 0x00000006080b7981 */ /* 0x000362000c1e1900 */
[C---:B0-----:R-:W-:Y:S02]  /*15b0*/  VIADD R15, R2.reuse, 0xa00 ;  /* 0x00000a00020f7836 */ /* 0x041fe40000000000 */
[----:B------:R-:W-:Y:S01]  /*15c0*/  VIADD R20, R2, 0x800 ;  /* 0x0000080002147836 */ /* 0x000fe20000000000 */
[----:B------:R0:W3:Y:S01]  /*15d0*/  LDG.E R21, desc[UR6][R28.64] ;  /* 0x000000061c157981 */ /* 0x0000e2000c1e1900 */
[----:B------:R-:W-:-:S04]  /*15e0*/  IMAD.WIDE.U32 R18, R19, 0x4, R12 ;  /* 0x0000000413127825 */ /* 0x000fc800078e000c */
[----:B-1----:R-:W-:-:S04]  /*15f0*/  IMAD.WIDE.U32 R8, R27, 0x4, R12 ;  /* 0x000000041b087825 */ /* 0x002fc800078e000c */
[--C-:B------:R-:W-:Y:S02]  /*1600*/  IMAD.WIDE.U32 R14, R15, 0x4, R12.reuse ;  /* 0x000000040f0e7825 */ /* 0x100fe400078e000c */
[----:B------:R-:W5:Y:S02]  /*1610*/  LDG.E R9, desc[UR6][R8.64] ;  /* 0x0000000608097981 */ /* 0x000f64000c1e1900 */
[--C-:B------:R-:W-:Y:S02]  /*1620*/  IMAD.WIDE.U32 R16, R20, 0x4, R12.reuse ;  /* 0x0000000414107825 */ /* 0x100fe400078e000c */
[----:B------:R1:W5:Y:S02]  /*1630*/  LDG.E R20, desc[UR6][R18.64] ;  /* 0x0000000612147981 */ /* 0x000364000c1e1900 */
[C---:B0-----:R-:W-:Y:S02]  /*1640*/  VIADD R29, R2.reuse, 0xb00 ;  /* 0x00000b00021d7836 */ /* 0x041fe40000000000 */
[----:B------:R-:W-:Y:S01]  /*1650*/  VIADD R27, R2, 0xc00 ;  /* 0x00000c00021b7836 */ /* 0x000fe20000000000 */
[----:B------:R0:W5:Y:S01]  /*1660*/  LDG.E R10, desc[UR6][R16.64] ;  /* 0x00000006100a7981 */ /* 0x000162000c1e1900 */
[----:B------:R-:W-:-:S03]  /*1670*/  IMAD.WIDE.U32 R28, R29, 0x4, R12 ;  /* 0x000000041d1c7825 */ /* 0x000fc600078e000c */
[----:B------:R0:W5:Y:S01]  /*1680*/  LDG.E R8, desc[UR6][R14.64] ;  /* 0x000000060e087981 */ /* 0x000162000c1e1900 */
[C---:B-1----:R-:W-:Y:S02]  /*1690*/  VIADD R19, R2.reuse, 0xe00 ;  /* 0x00000e0002137836 */ /* 0x042fe40000000000 */
[C---:B------:R-:W-:Y:S02]  /*16a0*/  VIADD R18, R2.reuse, 0xf00 ;  /* 0x00000f0002127836 */ /* 0x040fe40000000000 */
[----:B0-----:R-:W-:Y:S02]  /*16b0*/  IMAD.WIDE.U32 R16, R27, 0x4, R12 ;  /* 0x000000041b107825 */ /* 0x001fe400078e000c */
[----:B------:R-:W5:Y:S02]  /*16c0*/  LDG.E R27, desc[UR6][R28.64] ;  /* 0x000000061c1b7981 */ /* 0x000f64000c1e1900 */
[----:B------:R-:W-:-:S04]  /*16d0*/  VIADD R15, R2, 0xd00 ;  /* 0x00000d00020f7836 */ /* 0x000fc80000000000 */
[--C-:B------:R-:W-:Y:S01]  /*16e0*/  IMAD.WIDE.U32 R14, R15, 0x4, R12.reuse ;  /* 0x000000040f0e7825 */ /* 0x100fe200078e000c */
[----:B------:R0:W5:Y:S05]  /*16f0*/  LDG.E R28, desc[UR6][R16.64] ;  /* 0x00000006101c7981 */ /* 0x00016a000c1e1900 */
[----:B------:R-:W5:Y:S01]  /*1700*/  LDG.E R15, desc[UR6][R14.64] ;  /* 0x000000060e0f7981 */ /* 0x000f62000c1e1900 */
[----:B0-----:R-:W-:-:S04]  /*1710*/  IMAD.WIDE.U32 R16, R19, 0x4, R12 ;  /* 0x0000000413107825 */ /* 0x001fc800078e000c */
[----:B------:R-:W-:Y:S02]  /*1720*/  IMAD.WIDE.U32 R18, R18, 0x4, R12 ;  /* 0x0000000412127825 */ /* 0x000fe400078e000c */
[----:B------:R-:W5:Y:S04]  /*1730*/  LDG.E R16, desc[UR6][R16.64] ;  /* 0x0000000610107981 */ /* 0x000f68000c1e1900 */
[----:B------:R-:W5:Y:S01]  /*1740*/  LDG.E R19, desc[UR6][R18.64] ;  /* 0x0000000612137981 */ /* 0x000f62000c1e1900 */
[----:B------:R-:W-:-:S05]  /*1750*/  VIADD R6, R6, 0x10 ;  /* 0x0000001006067836 */ /* 0x000fca0000000000 */
[----:B------:R-:W-:Y:S01]  /*1760*/  ISETP.NE.AND P0, PT, R6, RZ, PT ;  /* 0x000000ff0600720c */ /* 0x000fe20003f05270 */
[----:B------:R-:W-:Y:S02]  /*1770*/  VIADD R5, R5, 0x1000 ;  /* 0x0000100005057836 */ /* 0x000fe40000000000 */
[----:B------:R-:W-:Y:S01]  /*1780*/  VIADD R2, R2, 0x1000 ;  /* 0x0000100002027836 */ /* 0x000fe20000000000 */
[----:B--2---:R-:W-:-:S04]  /*1790*/  IADD3 R25, PT, PT, R25, R26, R7 ;  /* 0x0000001a19197210 */ /* 0x004fc80007ffe007 */
[----:B----4-:R-:W-:-:S04]  /*17a0*/  IADD3 R23, PT, PT, R23, R24, R25 ;  /* 0x0000001817177210 */ /* 0x010fc80007ffe019 */
[----:B---3--:R-:W-:-:S04]  /*17b0*/  IADD3 R21, PT, PT, R21, R22, R23 ;  /* 0x0000001615157210 */ /* 0x008fc80007ffe017 */
[----:B-----5:R-:W-:-:S04]  /*17c0*/  IADD3 R11, PT, PT, R11, R20, R21 ;  /* 0x000000140b0b7210 */ /* 0x020fc80007ffe015 */
[----:B------:R-:W-:-:S04]  /*17d0*/  IADD3 R9, PT, PT, R9, R10, R11 ;  /* 0x0000000a09097210 */ /* 0x000fc80007ffe00b */
[----:B------:R-:W-:-:S04]  /*17e0*/  IADD3 R8, PT, PT, R27, R8, R9 ;  /* 0x000000081b087210 */ /* 0x000fc80007ffe009 */
[----:B------:R-:W-:-:S04]  /*17f0*/  IADD3 R8, PT, PT, R15, R28, R8 ;  /* 0x0000001c0f087210 */ /* 0x000fc80007ffe008 */
[----:B------:R-:W-:Y:S01]  /*1800*/  IADD3 R7, PT, PT, R19, R16, R8 ;  /* 0x0000001013077210 */ /* 0x000fe20007ffe008 */
[----:B------:R-:W-:Y:S06]  /*1810*/  @P0 BRA `(.L_x_463) ;  /* 0xfffffffc00100947 */ /* 0x000fec000383ffff */
[----:B------:R-:W-:Y:S05]  /*1820*/  BSYNC.RECONVERGENT B3 ;  /* 0x0000000000037941 */ /* 0x000fea0003800200 */
.L_x_462:
[----:B------:R-:W-:-:S07]  /*1830*/  VIADD R5, R5, 0xfffff800 ;  /* 0xfffff80005057836 */ /* 0x000fce0000000000 */
.L_x_461:
[----:B------:R-:W-:Y:S05]  /*1840*/  BSYNC.RECONVERGENT B2 ;  /* 0x0000000000027941 */ /* 0x000fea0003800200 */
.L_x_460:
[----:B------:R-:W-:-:S13]  /*1850*/  ISETP.NE.AND P0, PT, R4, RZ, PT ;  /* 0x000000ff0400720c */ /* 0x000fda0003f05270 */
[----:B------:R-:W-:Y:S05]  /*1860*/  @!P0 BRA `(.L_x_459) ;  /* 0x00000004000c8947 */ /* 0x000fea0003800000 */
[----:B------:R-:W-:Y:S01]  /*1870*/  ISETP.GE.U32.AND P0, PT, R4, 0x8, PT ;  /* 0x000000080400780c */ /* 0x000fe20003f06070 */
[----:B------:R-:W-:Y:S01]  /*1880*/  BSSY.RECONVERGENT B2, `(.L_x_464) ;  /* 0x0000021000027945 */ /* 0x000fe20003800200 */
[----:B------:R-:W-:-:S04]  /*1890*/  LOP3.LUT R24, R3, 0x7, RZ, 0xc0, !PT ;  /* 0x0000000703187812 */ /* 0x000fc800078ec0ff */
[----:B------:R-:W-:-:S07]  /*18a0*/  ISETP.NE.AND P1, PT, R24, RZ, PT ;  /* 0x000000ff1800720c */ /* 0x000fce0003f25270 */
[----:B------:R-:W-:Y:S06]  /*18b0*/  @!P0 BRA `(.L_x_465) ;  /* 0x0000000000748947 */ /* 0x000fec0003800000 */
[----:B------:R-:W-:-:S04]  /*18c0*/  VIADD R9, R5, UR4 ;  /* 0x0000000405097c36 */ /* 0x000fc80008000000 */
[C---:B------:R-:W-:Y:S02]  /*18d0*/  VIADD R21, R9.reuse, 0x100 ;  /* 0x0000010009157836 */ /* 0x040fe40000000000 */
[C---:B------:R-:W-:Y:S02]  /*18e0*/  VIADD R11, R9.reuse, 0x300 ;  /* 0x00000300090b7836 */ /* 0x040fe40000000000 */
[C---:B------:R-:W-:Y:S02]  /*18f0*/  VIADD R23, R9.reuse, 0x200 ;  /* 0x0000020009177836 */ /* 0x040fe40000000000 */
[----:B------:R-:W-:-:S04]  /*1900*/  IMAD.WIDE.U32 R16, R9, 0x4, R12 ;  /* 0x0000000409107825 */ /* 0x000fc800078e000c */
[--C-:B------:R-:W-:Y:S01]  /*1910*/  IMAD.WIDE.U32 R20, R21, 0x4, R12.reuse ;  /* 0x0000000415147825 */ /* 0x100fe200078e000c */
[----:B------:R0:W2:Y:S03]  /*1920*/  LDG.E R2, desc[UR6][R16.64] ;  /* 0x0000000610027981 */ /* 0x0000a6000c1e1900 */
[C---:B------:R-:W-:Y:S01]  /*1930*/  VIADD R15, R9.reuse, 0x400 ;  /* 0x00000400090f7836 */ /* 0x040fe20000000000 */
[----:B------:R-:W2:Y:S01]  /*1940*/  LDG.E R4, desc[UR6][R20.64] ;  /* 0x0000000614047981 */ /* 0x000ea2000c1e1900 */
[----:B------:R-:W-:Y:S02]  /*1950*/  VIADD R19, R9, 0x500 ;  /* 0x0000050009137836 */ /* 0x000fe40000000000 */
[----:B------:R-:W-:-:S04]  /*1960*/  IMAD.WIDE.U32 R10, R11, 0x4, R12 ;  /* 0x000000040b0a7825 */ /* 0x000fc800078e000c */
[--C-:B------:R-:W-:Y:S02]  /*1970*/  IMAD.WIDE.U32 R22, R23, 0x4, R12.reuse ;  /* 0x0000000417167825 */ /* 0x100fe400078e000c */
[----:B------:R-:W3:Y:S02]  /*1980*/  LDG.E R10, desc[UR6][R10.64] ;  /* 0x000000060a0a7981 */ /* 0x000ee4000c1e1900 */
[C---:B------:R-:W-:Y:S02]  /*1990*/  VIADD R25, R9.reuse, 0x600 ;  /* 0x0000060009197836 */ /* 0x040fe40000000000 */
[----:B------:R-:W-:Y:S01]  /*19a0*/  VIADD R27, R9, 0x700 ;  /* 0x00000700091b7836 */ /* 0x000fe20000000000 */
[----:B------:R-:W3:Y:S01]  /*19b0*/  LDG.E R6, desc[UR6][R22.64] ;  /* 0x0000000616067981 */ /* 0x000ee2000c1e1900 */
[----:B------:R-:W-:-:S04]  /*19c0*/  IMAD.WIDE.U32 R14, R15, 0x4, R12 ;  /* 0x000000040f0e7825 */ /* 0x000fc800078e000c */
[--C-:B------:R-:W-:Y:S02]  /*19d0*/  IMAD.WIDE.U32 R8, R19, 0x4, R12.reuse ;  /* 0x0000000413087825 */ /* 0x100fe400078e000c */
[----:B------:R-:W4:Y:S02]  /*19e0*/  LDG.E R15, desc[UR6][R14.64] ;  /* 0x000000060e0f7981 */ /* 0x000f24000c1e1900 */
[--C-:B------:R-:W-:Y:S02]  /*19f0*/  IMAD.WIDE.U32 R18, R25, 0x4, R12.reuse ;  /* 0x0000000419127825 */ /* 0x100fe400078e000c */
[----:B------:R-:W4:Y:S02]  /*1a00*/  LDG.E R8, desc[UR6][R8.64] ;  /* 0x0000000608087981 */ /* 0x000f24000c1e1900 */
[----:B0-----:R-:W-:Y:S02]  /*1a10*/  IMAD.WIDE.U32 R16, R27, 0x4, R12 ;  /* 0x000000041b107825 */ /* 0x001fe400078e000c */
[----:B------:R-:W5:Y:S04]  /*1a20*/  LDG.E R19, desc[UR6][R18.64] ;  /* 0x0000000612137981 */ /* 0x000f68000c1e1900 */
[----:B------:R-:W5:Y:S01]  /*1a30*/  LDG.E R16, desc[UR6][R16.64] ;  /* 0x0000000610107981 */ /* 0x000f62000c1e1900 */
[----:B------:R-:W-:Y:S01]  /*1a40*/  VIADD R5, R5, 0x800 ;  /* 0x0000080005057836 */ /* 0x000fe20000000000 */
[----:B--2---:R-:W-:-:S04]  /*1a50*/  IADD3 R7, PT, PT, R4, R2, R7 ;  /* 0x0000000204077210 */ /* 0x004fc80007ffe007 */
[----:B---3--:R-:W-:-:S04]  /*1a60*/  IADD3 R6, PT, PT, R10, R6, R7 ;  /* 0x000000060a067210 */ /* 0x008fc80007ffe007 */
[----:B----4-:R-:W-:-:S04]  /*1a70*/  IADD3 R6, PT, PT, R8, R15, R6 ;  /* 0x0000000f08067210 */ /* 0x010fc80007ffe006 */
[----:B-----5:R-:W-:-:S07]  /*1a80*/  IADD3 R7, PT, PT, R16, R19, R6 ;  /* 0x0000001310077210 */ /* 0x020fce0007ffe006 */
.L_x_465:
[----:B------:R-:W-:Y:S05]  /*1a90*/  BSYNC.RECONVERGENT B2 ;  /* 0x0000000000027941 */ /* 0x000fea0003800200 */
.L_x_464:
        /* <DEDUP_REMOVED lines=18> */
[----:B------:R-:W-:Y:S01]  /*1bc0*/  VIADD R5, R5, 0x400 ;  /* 0x0000040005057836 */ /* 0x000fe20000000000 */
[----:B--2---:R-:W-:-:S04]  /*1bd0*/  IADD3 R7, PT, PT, R8, R2, R7 ;  /* 0x0000000208077210 */ /* 0x004fc80007ffe007 */
[----:B---3--:R-:W-:-:S07]  /*1be0*/  IADD3 R7, PT, PT, R14, R10, R7 ;  /* 0x0000000a0e077210 */ /* 0x008fce0007ffe007 */
.L_x_467:
[----:B------:R-:W-:Y:S05]  /*1bf0*/  BSYNC.RECONVERGENT B2 ;  /* 0x0000000000027941 */ /* 0x000fea0003800200 */
.L_x_466:
[----:B------:R-:W-:Y:S05]  /*1c00*/  @!P1 BRA `(.L_x_459) ;  /* 0x0000000000249947 */ /* 0x000fea0003800000 */
[----:B------:R-:W-:Y:S02]  /*1c10*/  VIADD R5, R5, UR4 ;  /* 0x0000000405057c36 */ /* 0x000fe40008000000 */
[----:B------:R-:W-:-:S07]  /*1c20*/  IMAD.MOV R4, RZ, RZ, -R4 ;  /* 0x000000ffff047224 */ /* 0x000fce00078e0a04 */
.L_x_468:
[----:B------:R-:W-:-:S06]  /*1c30*/  IMAD.WIDE.U32 R2, R5, 0x4, R12 ;  /* 0x0000000405027825 */ /* 0x000fcc00078e000c */
[----:B------:R-:W2:Y:S01]  /*1c40*/  LDG.E R2, desc[UR6][R2.64] ;  /* 0x0000000602027981 */ /* 0x000ea2000c1e1900 */
[----:B------:R-:W-:Y:S02]  /*1c50*/  VIADD R4, R4, 0x1 ;  /* 0x0000000104047836 */ /* 0x000fe40000000000 */
[----:B------:R-:W-:-:S03]  /*1c60*/  VIADD R5, R5, 0x100 ;  /* 0x0000010005057836 */ /* 0x000fc60000000000 */
[----:B------:R-:W-:Y:S01]  /*1c70*/  ISETP.NE.AND P0, PT, R4, RZ, PT ;  /* 0x000000ff0400720c */ /* 0x000fe20003f05270 */
[----:B--2---:R-:W-:-:S12]  /*1c80*/  IMAD.IADD R7, R2, 0x1, R7 ;  /* 0x0000000102077824 */ /* 0x004fd800078e0207 */
[----:B------:R-:W-:Y:S05]  /*1c90*/  @P0 BRA `(.L_x_468) ;  /* 0xfffffffc00e40947 */ /* 0x000fea000383ffff */
.L_x_459:
[----:B------:R-:W-:Y:S05]  /*1ca0*/  BSYNC.RECONVERGENT B1 ;  /* 0x0000000000017941 */ /* 0x000fea0003800200 */
.L_x_457:
        /* <DEDUP_REMOVED lines=36> */
[----:B--2---:R-:W0:Y:S04]  /*1ef0*/  LDS.128 R4, [UR4+0x10] ;  /* 0x00001004ff047984 */ /* 0x004e280008000c00 */
[----:B------:R-:W1:Y:S01]  /*1f00*/  LDS.64 R2, [UR4+0x20] ;  /* 0x00002004ff027984 */ /* 0x000e620008000a00 */
[----:B0-----:R-:W-:-:S04]  /*1f10*/  IADD3 R0, PT, PT, R4, R0, R9 ;  /* 0x0000000004007210 */ /* 0x001fc80007ffe009 */
[----:B------:R-:W-:-:S04]  /*1f20*/  IADD3 R0, PT, PT, R6, R0, R5 ;  /* 0x0000000006007210 */ /* 0x000fc80007ffe005 */
[----:B-1----:R-:W-:-:S05]  /*1f30*/  IADD3 R0, PT, PT, R2, R0, R7 ;  /* 0x0000000002007210 */ /* 0x002fca0007ffe007 */
[----:B------:R-:W-:-:S07]  /*1f40*/  IMAD.IADD R9, R0, 0x1, R3 ;  /* 0x0000000100097824 */ /* 0x000fce00078e0203 */
.L_x_455:
[----:B------:R-:W-:Y:S05]  /*1f50*/  BSYNC.RECONVERGENT B0 ;  /* 0x0000000000007941 */ /* 0x000fea0003800200 */
.L_x_440:
[----:B------:R-:W-:Y:S05]  /*1f60*/  @P0 EXIT ;  /* 0x000000000000094d */ /* 0x000fea0003800000 */
[----:B-1----:R-:W1:Y:S01]  /*1f70*/  LDC.64 R2, c[0x0][0x388] ;  /* 0x0000e200ff027b82 */ /* 0x002e620000000a00 */
[----:B------:R-:W0:Y:S02]  /*1f80*/  LDCU UR4, c[0x0][0x398] ;  /* 0x00007300ff0477ac */ /* 0x000e240008000800 */
[----:B0-2---:R-:W-:-:S05]  /*1f90*/  VIADD R9, R9, UR4 ;  /* 0x0000000409097c36 */ /* 0x005fca0008000000 */
[----:B-1----:R-:W-:Y:S01]  /*1fa0*/  STG.E desc[UR6][R2.64], R9 ;  /* 0x0000000902007986 */ /* 0x002fe2000c101906 */
[----:B------:R-:W-:Y:S05]  /*1fb0*/  EXIT ;  /* 0x000000000000794d */ /* 0x000fea0003800000 */
.L_x_469:
        /* <DEDUP_REMOVED lines=12> */
.L_x_482:


//--------------------- .text._ZN3cub18CUB_300001_SM_10006detail11EmptyKernelIvEEvv --------------------------
	.section	.text._ZN3cub18CUB_300001_SM_10006detail11EmptyKernelIvEEvv,"ax",@progbits
	.align	128
        .global         _ZN3cub18CUB_300001_SM_10006detail11EmptyKernelIvEEvv
        .type           _ZN3cub18CUB_300001_SM_10006detail11EmptyKernelIvEEvv,@function
        .size           _ZN3cub18CUB_300001_SM_10006detail11EmptyKernelIvEEvv,(.L_x_483 - _ZN3cub18CUB_300001_SM_10006detail11EmptyKernelIvEEvv)
        .other          _ZN3cub18CUB_300001_SM_10006detail11EmptyKernelIvEEvv,@"STO_CUDA_ENTRY STV_DEFAULT"
_ZN3cub18CUB_300001_SM_10006detail11EmptyKernelIvEEvv:
.text._ZN3cub18CUB_300001_SM_10006detail11EmptyKernelIvEEvv:
[----:B------:R-:W-:Y:S01]  /*0000*/  LDC R1, c[0x0][0x37c] ;  /* 0x0000df00ff017b82 */ /* 0x000fe20000000800 */
[----:B------:R-:W-:Y:S05]  /*0010*/  EXIT ;  /* 0x000000000000794d */ /* 0x000fea0003800000 */
.L_x_470:
        /* <DEDUP_REMOVED lines=14> */
.L_x_483:


//--------------------- .nv.shared._ZN3cub18CUB_300001_SM_10006detail6reduce28DeviceReduceSingleTileKernelINS2_10policy_hubIfyN4cuda3std3__44plusIfEEE10Policy1000EPfSC_iS9_ffNS7_10__identityEEEvT0_T1_T2_T3_T4_T6_ --------------------------
	.section	.nv.shared._ZN3cub18CUB_300001_SM_10006detail6reduce28DeviceReduceSingleTileKernelINS2_10policy_hubIfyN4cuda3std3__44plusIfEEE10Policy1000EPfSC_iS9_ffNS7_10__identityEEEvT0_T1_T2_T3_T4_T6_,"aw",@nobits
	.sectionflags	@""
	.align	4
.nv.shared._ZN3cub18CUB_300001_SM_10006detail6reduce28DeviceReduceSingleTileKernelINS2_10policy_hubIfyN4cuda3std3__44plusIfEEE10Policy1000EPfSC_iS9_ffNS7_10__identityEEEvT0_T1_T2_T3_T4_T6_:
	.zero		1068


//--------------------- .nv.shared.reserved.0     --------------------------
	.section	.nv.shared.reserved.0,"aw",@nobits
	.weak		__nv_reservedSMEM_offset_0_alias
	.size		__nv_reservedSMEM_offset_0_alias, 0, 64
	.other		__nv_reservedSMEM_offset_0_alias,@"STO_CUDA_RESERVED_SHARED STV_DEFAULT"
__nv_reservedSMEM_offset_0_alias:
	.zero		0
	.zero		64


//--------------------- .nv.global                --------------------------
	.section	.nv.global,"aw",@nobits
.nv.global:
	.type		_ZN41_INTERNAL_b3b63ccf_4_k_cu_c5b6d98f_1784636thrust24THRUST_300001_SM_1000_NS3seqE,@object
	.size		_ZN41_INTERNAL_b3b63ccf_4_k_cu_c5b6d98f_1784636thrust24THRUST_300001_SM_1000_NS3seqE,(_ZN41_INTERNAL_b3b63ccf_4_k_cu_c5b6d98f_1784634cuda3std3__48in_placeE - _ZN41_INTERNAL_b3b63ccf_4_k_cu_c5b6d98f_1784636thrust24THRUST_300001_SM_1000_NS3seqE)
_ZN41_INTERNAL_b3b63ccf_4_k_cu_c5b6d98f_1784636thrust24THRUST_300001_SM_1000_NS3seqE:
	.zero		1
	.type		_ZN41_INTERNAL_b3b63ccf_4_k_cu_c5b6d98f_1784634cuda3std3__48in_placeE,@object
	.size		_ZN41_INTERNAL_b3b63ccf_4_k_cu_c5b6d98f_1784634cuda3std3__48in_placeE,(_ZN41_INTERNAL_b3b63ccf_4_k_cu_c5b6d98f_1784634cuda3std6ranges3__45__cpo4sizeE - _ZN41_INTERNAL_b3b63ccf_4_k_cu_c5b6d98f_1784634cuda3std3__48in_placeE)
_ZN41_INTERNAL_b3b63ccf_4_k_cu_c5b6d98f_1784634cuda3std3__48in_placeE:
	.zero		1
	.type		_ZN41_INTERNAL_b3b63ccf_4_k_cu_c5b6d98f_1784634cuda3std6ranges3__45__cpo4sizeE,@object
	.size		_ZN41_INTERNAL_b3b63ccf_4_k_cu_c5b6d98f_1784634cuda3std6ranges3__45__cpo4sizeE,(_ZN41_INTERNAL_b3b63ccf_4_k_cu_c5b6d98f_1784636thrust24THRUST_300001_SM_1000_NS12placeholders2_3E - _ZN41_INTERNAL_b3b63ccf_4_k_cu_c5b6d98f_1784634cuda3std6ranges3__45__cpo4sizeE)
_ZN41_INTERNAL_b3b63ccf_4_k_cu_c5b6d98f_1784634cuda3std6ranges3__45__cpo4sizeE:
	.zero		1
	.type		_ZN41_INTERNAL_b3b63ccf_4_k_cu_c5b6d98f_1784636thrust24THRUST_300001_SM_1000_NS12placeholders2_3E,@object
	.size		_ZN41_INTERNAL_b3b63ccf_4_k_cu_c5b6d98f_1784636thrust24THRUST_300001_SM_1000_NS12placeholders2_3E,(_ZN41_INTERNAL_b3b63ccf_4_k_cu_c5b6d98f_1784634cuda3std3__45__cpo6cbeginE - _ZN41_INTERNAL_b3b63ccf_4_k_cu_c5b6d98f_1784636thrust24THRUST_300001_SM_1000_NS12placeholders2_3E)
_ZN41_INTERNAL_b3b63ccf_4_k_cu_c5b6d98f_1784636thrust24THRUST_300001_SM_1000_NS12placeholders2_3E:
	.zero		1
	.type		_ZN41_INTERNAL_b3b63ccf_4_k_cu_c5b6d98f_1784634cuda3std3__45__cpo6cbeginE,@object
	.size		_ZN41_INTERNAL_b3b63ccf_4_k_cu_c5b6d98f_1784634cuda3std3__45__cpo6cbeginE,(_ZN41_INTERNAL_b3b63ccf_4_k_cu_c5b6d98f_1784634cuda3std6ranges3__45__cpo6cbeginE - _ZN41_INTERNAL_b3b63ccf_4_k_cu_c5b6d98f_1784634cuda3std3__45__cpo6cbeginE)
_ZN41_INTERNAL_b3b63ccf_4_k_cu_c5b6d98f_1784634cuda3std3__45__cpo6cbeginE:
	.zero		1
	.type		_ZN41_INTERNAL_b3b63ccf_4_k_cu_c5b6d98f_1784634cuda3std6ranges3__45__cpo6cbeginE,@object
	.size		_ZN41_INTERNAL_b3b63ccf_4_k_cu_c5b6d98f_1784634cuda3std6ranges3__45__cpo6cbeginE,(_ZN41_INTERNAL_b3b63ccf_4_k_cu_c5b6d98f_1784636thrust24THRUST_300001_SM_1000_NS12placeholders2_7E - _ZN41_INTERNAL_b3b63ccf_4_k_cu_c5b6d98f_1784634cuda3std6ranges3__45__cpo6cbeginE)
_ZN41_INTERNAL_b3b63ccf_4_k_cu_c5b6d98f_1784634cuda3std6ranges3__45__cpo6cbeginE:
	.zero		1
	.type		_ZN41_INTERNAL_b3b63ccf_4_k_cu_c5b6d98f_1784636thrust24THRUST_300001_SM_1000_NS12placeholders2_7E,@object
	.size		_ZN41_INTERNAL_b3b63ccf_4_k_cu_c5b6d98f_1784636thrust24THRUST_300001_SM_1000_NS12placeholders2_7E,(_ZN41_INTERNAL_b3b63ccf_4_k_cu_c5b6d98f_1784634cuda3std3__45__cpo7crbeginE - _ZN41_INTERNAL_b3b63ccf_4_k_cu_c5b6d98f_1784636thrust24THRUST_300001_SM_1000_NS12placeholders2_7E)
_ZN41_INTERNAL_b3b63ccf_4_k_cu_c5b6d98f_1784636thrust24THRUST_300001_SM_1000_NS12placeholders2_7E:
	.zero		1
	.type		_ZN41_INTERNAL_b3b63ccf_4_k_cu_c5b6d98f_1784634cuda3std3__45__cpo7crbeginE,@object
	.size		_ZN41_INTERNAL_b3b63ccf_4_k_cu_c5b6d98f_1784634cuda3std3__45__cpo7crbeginE,(_ZN41_INTERNAL_b3b63ccf_4_k_cu_c5b6d98f_1784634cuda3std6ranges3__45__cpo4nextE - _ZN41_INTERNAL_b3b63ccf_4_k_cu_c5b6d98f_1784634cuda3std3__45__cpo7crbeginE)
_ZN41_INTERNAL_b3b63ccf_4_k_cu_c5b6d98f_1784634cuda3std3__45__cpo7crbeginE:
	.zero		1
	.type		_ZN41_INTERNAL_b3b63ccf_4_k_cu_c5b6d98f_1784634cuda3std6ranges3__45__cpo4nextE,@object
	.size		_ZN41_INTERNAL_b3b63ccf_4_k_cu_c5b6d98f_1784634cuda3std6ranges3__45__cpo4nextE,(_ZN41_INTERNAL_b3b63ccf_4_k_cu_c5b6d98f_1784634cuda3std6ranges3__45__cpo4swapE - _ZN41_INTERNAL_b3b63ccf_4_k_cu_c5b6d98f_1784634cuda3std6ranges3__45__cpo4nextE)
_ZN41_INTERNAL_b3b63ccf_4_k_cu_c5b6d98f_1784634cuda3std6ranges3__45__cpo4nextE:
	.zero		1
	.type		_ZN41_INTERNAL_b3b63ccf_4_k_cu_c5b6d98f_1784634cuda3std6ranges3__45__cpo4swapE,@object
	.size		_ZN41_INTERNAL_b3b63ccf_4_k_cu_c5b6d98f_1784634cuda3std6ranges3__45__cpo4swapE,(_ZN41_INTERNAL_b3b63ccf_4_k_cu_c5b6d98f_1784636thrust24THRUST_300001_SM_1000_NS8cuda_cub10par_nosyncE - _ZN41_INTERNAL_b3b63ccf_4_k_cu_c5b6d98f_1784634cuda3std6ranges3__45__cpo4swapE)
_ZN41_INTERNAL_b3b63ccf_4_k_cu_c5b6d98f_1784634cuda3std6ranges3__45__cpo4swapE:
	.zero		1
	.type		_ZN41_INTERNAL_b3b63ccf_4_k_cu_c5b6d98f_1784636thrust24THRUST_300001_SM_1000_NS8cuda_cub10par_nosyncE,@object
	.size		_ZN41_INTERNAL_b3b63ccf_4_k_cu_c5b6d98f_1784636thrust24THRUST_300001_SM_1000_NS8cuda_cub10par_nosyncE,(_ZN41_INTERNAL_b3b63ccf_4_k_cu_c5b6d98f_1784636thrust24THRUST_300001_SM_1000_NS12placeholders2_9E - _ZN41_INTERNAL_b3b63ccf_4_k_cu_c5b6d98f_1784636thrust24THRUST_300001_SM_1000_NS8cuda_cub10par_nosyncE)
_ZN41_INTERNAL_b3b63ccf_4_k_cu_c5b6d98f_1784636thrust24THRUST_300001_SM_1000_NS8cuda_cub10par_nosyncE:
	.zero		1
	.type		_ZN41_INTERNAL_b3b63ccf_4_k_cu_c5b6d98f_1784636thrust24THRUST_300001_SM_1000_NS12placeholders2_9E,@object
	.size		_ZN41_INTERNAL_b3b63ccf_4_k_cu_c5b6d98f_1784636thrust24THRUST_300001_SM_1000_NS12placeholders2_9E,(_ZN41_INTERNAL_b3b63ccf_4_k_cu_c5b6d98f_1784634cuda3std3__443_GLOBAL__N__b3b63ccf_4_k_cu_c5b6d98f_1784636ignoreE - _ZN41_INTERNAL_b3b63ccf_4_k_cu_c5b6d98f_1784636thrust24THRUST_300001_SM_1000_NS12placeholders2_9E)
_ZN41_INTERNAL_b3b63ccf_4_k_cu_c5b6d98f_1784636thrust24THRUST_300001_SM_1000_NS12placeholders2_9E:
	.zero		1
	.type		_ZN41_INTERNAL_b3b63ccf_4_k_cu_c5b6d98f_1784634cuda3std3__443_GLOBAL__N__b3b63ccf_4_k_cu_c5b6d98f_1784636ignoreE,@object
	.size		_ZN41_INTERNAL_b3b63ccf_4_k_cu_c5b6d98f_1784634cuda3std3__443_GLOBAL__N__b3b63ccf_4_k_cu_c5b6d98f_1784636ignoreE,(_ZN41_INTERNAL_b3b63ccf_4_k_cu_c5b6d98f_1784634cuda3std6ranges3__45__cpo4dataE - _ZN41_INTERNAL_b3b63ccf_4_k_cu_c5b6d98f_1784634cuda3std3__443_GLOBAL__N__b3b63ccf_4_k_cu_c5b6d98f_1784636ignoreE)
_ZN41_INTERNAL_b3b63ccf_4_k_cu_c5b6d98f_1784634cuda3std3__443_GLOBAL__N__b3b63ccf_4_k_cu_c5b6d98f_1784636ignoreE:
	.zero		1
	.type		_ZN41_INTERNAL_b3b63ccf_4_k_cu_c5b6d98f_1784634cuda3std6ranges3__45__cpo4dataE,@object
	.size		_ZN41_INTERNAL_b3b63ccf_4_k_cu_c5b6d98f_1784634cuda3std6ranges3__45__cpo4dataE,(_ZN41_INTERNAL_b3b63ccf_4_k_cu_c5b6d98f_1784636thrust24THRUST_300001_SM_1000_NS12placeholders2_1E - _ZN41_INTERNAL_b3b63ccf_4_k_cu_c5b6d98f_1784634cuda3std6ranges3__45__cpo4dataE)
_ZN41_INTERNAL_b3b63ccf_4_k_cu_c5b6d98f_1784634cuda3std6ranges3__45__cpo4dataE:
	.zero		1
	.type		_ZN41_INTERNAL_b3b63ccf_4_k_cu_c5b6d98f_1784636thrust24THRUST_300001_SM_1000_NS12placeholders2_1E,@object
	.size		_ZN41_INTERNAL_b3b63ccf_4_k_cu_c5b6d98f_1784636thrust24THRUST_300001_SM_1000_NS12placeholders2_1E,(_ZN41_INTERNAL_b3b63ccf_4_k_cu_c5b6d98f_1784634cuda3std3__45__cpo5beginE - _ZN41_INTERNAL_b3b63ccf_4_k_cu_c5b6d98f_1784636thrust24THRUST_300001_SM_1000_NS12placeholders2_1E)
_ZN41_INTERNAL_b3b63ccf_4_k_cu_c5b6d98f_1784636thrust24THRUST_300001_SM_1000_NS12placeholders2_1E:
	.zero		1
	.type		_ZN41_INTERNAL_b3b63ccf_4_k_cu_c5b6d98f_1784634cuda3std3__45__cpo5beginE,@object
	.size		_ZN41_INTERNAL_b3b63ccf_4_k_cu_c5b6d98f_1784634cuda3std3__45__cpo5beginE,(_ZN41_INTERNAL_b3b63ccf_4_k_cu_c5b6d98f_1784634cuda3std6ranges3__45__cpo5beginE - _ZN41_INTERNAL_b3b63ccf_4_k_cu_c5b6d98f_1784634cuda3std3__45__cpo5beginE)
_ZN41_INTERNAL_b3b63ccf_4_k_cu_c5b6d98f_1784634cuda3std3__45__cpo5beginE:
	.zero		1
	.type		_ZN41_INTERNAL_b3b63ccf_4_k_cu_c5b6d98f_1784634cuda3std6ranges3__45__cpo5beginE,@object
	.size		_ZN41_INTERNAL_b3b63ccf_4_k_cu_c5b6d98f_1784634cuda3std6ranges3__45__cpo5beginE,(_ZN41_INTERNAL_b3b63ccf_4_k_cu_c5b6d98f_1784636thrust24THRUST_300001_SM_1000_NS12placeholders2_5E - _ZN41_INTERNAL_b3b63ccf_4_k_cu_c5b6d98f_1784634cuda3std6ranges3__45__cpo5beginE)
_ZN41_INTERNAL_b3b63ccf_4_k_cu_c5b6d98f_1784634cuda3std6ranges3__45__cpo5beginE:
	.zero		1
	.type		_ZN41_INTERNAL_b3b63ccf_4_k_cu_c5b6d98f_1784636thrust24THRUST_300001_SM_1000_NS12placeholders2_5E,@object
	.size		_ZN41_INTERNAL_b3b63ccf_4_k_cu_c5b6d98f_1784636thrust24THRUST_300001_SM_1000_NS12placeholders2_5E,(_ZN41_INTERNAL_b3b63ccf_4_k_cu_c5b6d98f_1784634cuda3std3__45__cpo6rbeginE - _ZN41_INTERNAL_b3b63ccf_4_k_cu_c5b6d98f_1784636thrust24THRUST_300001_SM_1000_NS12placeholders2_5E)
_ZN41_INTERNAL_b3b63ccf_4_k_cu_c5b6d98f_1784636thrust24THRUST_300001_SM_1000_NS12placeholders2_5E:
	.zero		1
	.type		_ZN41_INTERNAL_b3b63ccf_4_k_cu_c5b6d98f_1784634cuda3std3__45__cpo6rbeginE,@object
	.size		_ZN41_INTERNAL_b3b63ccf_4_k_cu_c5b6d98f_1784634cuda3std3__45__cpo6rbeginE,(_ZN41_INTERNAL_b3b63ccf_4_k_cu_c5b6d98f_1784634cuda3std6ranges3__45__cpo7advanceE - _ZN41_INTERNAL_b3b63ccf_4_k_cu_c5b6d98f_1784634cuda3std3__45__cpo6rbeginE)
_ZN41_INTERNAL_b3b63ccf_4_k_cu_c5b6d98f_1784634cuda3std3__45__cpo6rbeginE:
	.zero		1
	.type		_ZN41_INTERNAL_b3b63ccf_4_k_cu_c5b6d98f_1784634cuda3std6ranges3__45__cpo7advanceE,@object
	.size		_ZN41_INTERNAL_b3b63ccf_4_k_cu_c5b6d98f_1784634cuda3std6ranges3__45__cpo7advanceE,(_ZN41_INTERNAL_b3b63ccf_4_k_cu_c5b6d98f_1784634cuda3std3__47nulloptE - _ZN41_INTERNAL_b3b63ccf_4_k_cu_c5b6d98f_1784634cuda3std6ranges3__45__cpo7advanceE)
_ZN41_INTERNAL_b3b63ccf_4_k_cu_c5b6d98f_1784634cuda3std6ranges3__45__cpo7advanceE:
	.zero		1
	.type		_ZN41_INTERNAL_b3b63ccf_4_k_cu_c5b6d98f_1784634cuda3std3__47nulloptE,@object
	.size		_ZN41_INTERNAL_b3b63ccf_4_k_cu_c5b6d98f_1784634cuda3std3__47nulloptE,(_ZN41_INTERNAL_b3b63ccf_4_k_cu_c5b6d98f_1784634cuda3std6ranges3__45__cpo8distanceE - _ZN41_INTERNAL_b3b63ccf_4_k_cu_c5b6d98f_1784634cuda3std3__47nulloptE)
_ZN41_INTERNAL_b3b63ccf_4_k_cu_c5b6d98f_1784634cuda3std3__47nulloptE:
	.zero		1
	.type		_ZN41_INTERNAL_b3b63ccf_4_k_cu_c5b6d98f_1784634cuda3std6ranges3__45__cpo8distanceE,@object
	.size		_ZN41_INTERNAL_b3b63ccf_4_k_cu_c5b6d98f_1784634cuda3std6ranges3__45__cpo8distanceE,(_ZN41_INTERNAL_b3b63ccf_4_k_cu_c5b6d98f_1784636thrust24THRUST_300001_SM_1000_NS12placeholders3_10E - _ZN41_INTERNAL_b3b63ccf_4_k_cu_c5b6d98f_1784634cuda3std6ranges3__45__cpo8distanceE)
_ZN41_INTERNAL_b3b63ccf_4_k_cu_c5b6d98f_1784634cuda3std6ranges3__45__cpo8distanceE:
	.zero		1
	.type		_ZN41_INTERNAL_b3b63ccf_4_k_cu_c5b6d98f_1784636thrust24THRUST_300001_SM_1000_NS12placeholders3_10E,@object
	.size		_ZN41_INTERNAL_b3b63ccf_4_k_cu_c5b6d98f_1784636thrust24THRUST_300001_SM_1000_NS12placeholders3_10E,(_ZN41_INTERNAL_b3b63ccf_4_k_cu_c5b6d98f_1784634cuda3std3__419piecewise_constructE - _ZN41_INTERNAL_b3b63ccf_4_k_cu_c5b6d98f_1784636thrust24THRUST_300001_SM_1000_NS12placeholders3_10E)
_ZN41_INTERNAL_b3b63ccf_4_k_cu_c5b6d98f_1784636thrust24THRUST_300001_SM_1000_NS12placeholders3_10E:
	.zero		1
	.type		_ZN41_INTERNAL_b3b63ccf_4_k_cu_c5b6d98f_1784634cuda3std3__419piecewise_constructE,@object
	.size		_ZN41_INTERNAL_b3b63ccf_4_k_cu_c5b6d98f_1784634cuda3std3__419piecewise_constructE,(_ZN41_INTERNAL_b3b63ccf_4_k_cu_c5b6d98f_1784634cuda3std6ranges3__45__cpo5cdataE - _ZN41_INTERNAL_b3b63ccf_4_k_cu_c5b6d98f_1784634cuda3std3__419piecewise_constructE)
_ZN41_INTERNAL_b3b63ccf_4_k_cu_c5b6d98f_1784634cuda3std3__419piecewise_constructE:
	.zero		1
	.type		_ZN41_INTERNAL_b3b63ccf_4_k_cu_c5b6d98f_1784634cuda3std6ranges3__45__cpo5cdataE,@object
	.size		_ZN41_INTERNAL_b3b63ccf_4_k_cu_c5b6d98f_1784634cuda3std6ranges3__45__cpo5cdataE,(_ZN41_INTERNAL_b3b63ccf_4_k_cu_c5b6d98f_1784636thrust24THRUST_300001_SM_1000_NS12placeholders2_2E - _ZN41_INTERNAL_b3b63ccf_4_k_cu_c5b6d98f_1784634cuda3std6ranges3__45__cpo5cdataE)
_ZN41_INTERNAL_b3b63ccf_4_k_cu_c5b6d98f_1784634cuda3std6ranges3__45__cpo5cdataE:
	.zero		1
	.type		_ZN41_INTERNAL_b3b63ccf_4_k_cu_c5b6d98f_1784636thrust24THRUST_300001_SM_1000_NS12placeholders2_2E,@object
	.size		_ZN41_INTERNAL_b3b63ccf_4_k_cu_c5b6d98f_1784636thrust24THRUST_300001_SM_1000_NS12placeholders2_2E,(_ZN41_INTERNAL_b3b63ccf_4_k_cu_c5b6d98f_1784634cuda3std3__45__cpo3endE - _ZN41_INTERNAL_b3b63ccf_4_k_cu_c5b6d98f_1784636thrust24THRUST_300001_SM_1000_NS12placeholders2_2E)
_ZN41_INTERNAL_b3b63ccf_4_k_cu_c5b6d98f_1784636thrust24THRUST_300001_SM_1000_NS12placeholders2_2E:
	.zero		1
	.type		_ZN41_INTERNAL_b3b63ccf_4_k_cu_c5b6d98f_1784634cuda3std3__45__cpo3endE,@object
	.size		_ZN41_INTERNAL_b3b63ccf_4_k_cu_c5b6d98f_1784634cuda3std3__45__cpo3endE,(_ZN41_INTERNAL_b3b63ccf_4_k_cu_c5b6d98f_1784634cuda3std6ranges3__45__cpo3endE - _ZN41_INTERNAL_b3b63ccf_4_k_cu_c5b6d98f_1784634cuda3std3__45__cpo3endE)
_ZN41_INTERNAL_b3b63ccf_4_k_cu_c5b6d98f_1784634cuda3std3__45__cpo3endE:
	.zero		1
	.type		_ZN41_INTERNAL_b3b63ccf_4_k_cu_c5b6d98f_1784634cuda3std6ranges3__45__cpo3endE,@object
	.size		_ZN41_INTERNAL_b3b63ccf_4_k_cu_c5b6d98f_1784634cuda3std6ranges3__45__cpo3endE,(_ZN41_INTERNAL_b3b63ccf_4_k_cu_c5b6d98f_1784636thrust24THRUST_300001_SM_1000_NS12placeholders2_6E - _ZN41_INTERNAL_b3b63ccf_4_k_cu_c5b6d98f_1784634cuda3std6ranges3__45__cpo3endE)
_ZN41_INTERNAL_b3b63ccf_4_k_cu_c5b6d98f_1784634cuda3std6ranges3__45__cpo3endE:
	.zero		1
	.type		_ZN41_INTERNAL_b3b63ccf_4_k_cu_c5b6d98f_1784636thrust24THRUST_300001_SM_1000_NS12placeholders2_6E,@object
	.size		_ZN41_INTERNAL_b3b63ccf_4_k_cu_c5b6d98f_1784636thrust24THRUST_300001_SM_1000_NS12placeholders2_6E,(_ZN41_INTERNAL_b3b63ccf_4_k_cu_c5b6d98f_1784634cuda3std3__45__cpo4rendE - _ZN41_INTERNAL_b3b63ccf_4_k_cu_c5b6d98f_1784636thrust24THRUST_300001_SM_1000_NS12placeholders2_6E)
_ZN41_INTERNAL_b3b63ccf_4_k_cu_c5b6d98f_1784636thrust24THRUST_300001_SM_1000_NS12placeholders2_6E:
	.zero		1
	.type		_ZN41_INTERNAL_b3b63ccf_4_k_cu_c5b6d98f_1784634cuda3std3__45__cpo4rendE,@object
	.size		_ZN41_INTERNAL_b3b63ccf_4_k_cu_c5b6d98f_1784634cuda3std3__45__cpo4rendE,(_ZN41_INTERNAL_b3b63ccf_4_k_cu_c5b6d98f_1784634cuda3std6ranges3__45__cpo9iter_swapE - _ZN41_INTERNAL_b3b63ccf_4_k_cu_c5b6d98f_1784634cuda3std3__45__cpo4rendE)
_ZN41_INTERNAL_b3b63ccf_4_k_cu_c5b6d98f_1784634cuda3std3__45__cpo4rendE:
	.zero		1
	.type		_ZN41_INTERNAL_b3b63ccf_4_k_cu_c5b6d98f_1784634cuda3std6ranges3__45__cpo9iter_swapE,@object
	.size		_ZN41_INTERNAL_b3b63ccf_4_k_cu_c5b6d98f_1784634cuda3std6ranges3__45__cpo9iter_swapE,(_ZN41_INTERNAL_b3b63ccf_4_k_cu_c5b6d98f_1784634cuda3std3__48unexpectE - _ZN41_INTERNAL_b3b63ccf_4_k_cu_c5b6d98f_1784634cuda3std6ranges3__45__cpo9iter_swapE)
_ZN41_INTERNAL_b3b63ccf_4_k_cu_c5b6d98f_1784634cuda3std6ranges3__45__cpo9iter_swapE:
	.zero		1
	.type		_ZN41_INTERNAL_b3b63ccf_4_k_cu_c5b6d98f_1784634cuda3std3__48unexpectE,@object
	.size		_ZN41_INTERNAL_b3b63ccf_4_k_cu_c5b6d98f_1784634cuda3std3__48unexpectE,(_ZN41_INTERNAL_b3b63ccf_4_k_cu_c5b6d98f_1784636thrust24THRUST_300001_SM_1000_NS8cuda_cub3parE - _ZN41_INTERNAL_b3b63ccf_4_k_cu_c5b6d98f_1784634cuda3std3__48unexpectE)
_ZN41_INTERNAL_b3b63ccf_4_k_cu_c5b6d98f_1784634cuda3std3__48unexpectE:
	.zero		1
	.type		_ZN41_INTERNAL_b3b63ccf_4_k_cu_c5b6d98f_1784636thrust24THRUST_300001_SM_1000_NS8cuda_cub3parE,@object
	.size		_ZN41_INTERNAL_b3b63ccf_4_k_cu_c5b6d98f_1784636thrust24THRUST_300001_SM_1000_NS8cuda_cub3parE,(_ZN41_INTERNAL_b3b63ccf_4_k_cu_c5b6d98f_1784636thrust24THRUST_300001_SM_1000_NS12placeholders2_4E - _ZN41_INTERNAL_b3b63ccf_4_k_cu_c5b6d98f_1784636thrust24THRUST_300001_SM_1000_NS8cuda_cub3parE)
_ZN41_INTERNAL_b3b63ccf_4_k_cu_c5b6d98f_1784636thrust24THRUST_300001_SM_1000_NS8cuda_cub3parE:
	.zero		1
	.type		_ZN41_INTERNAL_b3b63ccf_4_k_cu_c5b6d98f_1784636thrust24THRUST_300001_SM_1000_NS12placeholders2_4E,@object
	.size		_ZN41_INTERNAL_b3b63ccf_4_k_cu_c5b6d98f_1784636thrust24THRUST_300001_SM_1000_NS12placeholders2_4E,(_ZN41_INTERNAL_b3b63ccf_4_k_cu_c5b6d98f_1784634cuda3std3__45__cpo4cendE - _ZN41_INTERNAL_b3b63ccf_4_k_cu_c5b6d98f_1784636thrust24THRUST_300001_SM_1000_NS12placeholders2_4E)
_ZN41_INTERNAL_b3b63ccf_4_k_cu_c5b6d98f_1784636thrust24THRUST_300001_SM_1000_NS12placeholders2_4E:
	.zero		1
	.type		_ZN41_INTERNAL_b3b63ccf_4_k_cu_c5b6d98f_1784634cuda3std3__45__cpo4cendE,@object
	.size		_ZN41_INTERNAL_b3b63ccf_4_k_cu_c5b6d98f_1784634cuda3std3__45__cpo4cendE,(_ZN41_INTERNAL_b3b63ccf_4_k_cu_c5b6d98f_1784634cuda3std6ranges3__45__cpo4cendE - _ZN41_INTERNAL_b3b63ccf_4_k_cu_c5b6d98f_1784634cuda3std3__45__cpo4cendE)
_ZN41_INTERNAL_b3b63ccf_4_k_cu_c5b6d98f_1784634cuda3std3__45__cpo4cendE:
	.zero		1
	.type		_ZN41_INTERNAL_b3b63ccf_4_k_cu_c5b6d98f_1784634cuda3std6ranges3__45__cpo4cendE,@object
	.size		_ZN41_INTERNAL_b3b63ccf_4_k_cu_c5b6d98f_1784634cuda3std6ranges3__45__cpo4cendE,(_ZN41_INTERNAL_b3b63ccf_4_k_cu_c5b6d98f_1784634cuda3std3__420unreachable_sentinelE - _ZN41_INTERNAL_b3b63ccf_4_k_cu_c5b6d98f_1784634cuda3std6ranges3__45__cpo4cendE)
_ZN41_INTERNAL_b3b63ccf_4_k_cu_c5b6d98f_1784634cuda3std6ranges3__45__cpo4cendE:
	.zero		1
	.type		_ZN41_INTERNAL_b3b63ccf_4_k_cu_c5b6d98f_1784634cuda3std3__420unreachable_sentinelE,@object
	.size		_ZN41_INTERNAL_b3b63ccf_4_k_cu_c5b6d98f_1784634cuda3std3__420unreachable_sentinelE,(_ZN41_INTERNAL_b3b63ccf_4_k_cu_c5b6d98f_1784634cuda3std6ranges3__45__cpo5ssizeE - _ZN41_INTERNAL_b3b63ccf_4_k_cu_c5b6d98f_1784634cuda3std3__420unreachable_sentinelE)
_ZN41_INTERNAL_b3b63ccf_4_k_cu_c5b6d98f_1784634cuda3std3__420unreachable_sentinelE:
	.zero		1
	.type		_ZN41_INTERNAL_b3b63ccf_4_k_cu_c5b6d98f_1784634cuda3std6ranges3__45__cpo5ssizeE,@object
	.size		_ZN41_INTERNAL_b3b63ccf_4_k_cu_c5b6d98f_1784634cuda3std6ranges3__45__cpo5ssizeE,(_ZN41_INTERNAL_b3b63ccf_4_k_cu_c5b6d98f_1784636thrust24THRUST_300001_SM_1000_NS12placeholders2_8E - _ZN41_INTERNAL_b3b63ccf_4_k_cu_c5b6d98f_1784634cuda3std6ranges3__45__cpo5ssizeE)
_ZN41_INTERNAL_b3b63ccf_4_k_cu_c5b6d98f_1784634cuda3std6ranges3__45__cpo5ssizeE:
	.zero		1
	.type		_ZN41_INTERNAL_b3b63ccf_4_k_cu_c5b6d98f_1784636thrust24THRUST_300001_SM_1000_NS12placeholders2_8E,@object
	.size		_ZN41_INTERNAL_b3b63ccf_4_k_cu_c5b6d98f_1784636thrust24THRUST_300001_SM_1000_NS12placeholders2_8E,(_ZN41_INTERNAL_b3b63ccf_4_k_cu_c5b6d98f_1784634cuda3std3__45__cpo5crendE - _ZN41_INTERNAL_b3b63ccf_4_k_cu_c5b6d98f_1784636thrust24THRUST_300001_SM_1000_NS12placeholders2_8E)
_ZN41_INTERNAL_b3b63ccf_4_k_cu_c5b6d98f_1784636thrust24THRUST_300001_SM_1000_NS12placeholders2_8E:
	.zero		1
	.type		_ZN41_INTERNAL_b3b63ccf_4_k_cu_c5b6d98f_1784634cuda3std3__45__cpo5crendE,@object
	.size		_ZN41_INTERNAL_b3b63ccf_4_k_cu_c5b6d98f_1784634cuda3std3__45__cpo5crendE,(_ZN41_INTERNAL_b3b63ccf_4_k_cu_c5b6d98f_1784634cuda3std6ranges3__45__cpo4prevE - _ZN41_INTERNAL_b3b63ccf_4_k_cu_c5b6d98f_1784634cuda3std3__45__cpo5crendE)
_ZN41_INTERNAL_b3b63ccf_4_k_cu_c5b6d98f_1784634cuda3std3__45__cpo5crendE:
	.zero		1
	.type		_ZN41_INTERNAL_b3b63ccf_4_k_cu_c5b6d98f_1784634cuda3std6ranges3__45__cpo4prevE,@object
	.size		_ZN41_INTERNAL_b3b63ccf_4_k_cu_c5b6d98f_1784634cuda3std6ranges3__45__cpo4prevE,(_ZN41_INTERNAL_b3b63ccf_4_k_cu_c5b6d98f_1784634cuda3std6ranges3__45__cpo9iter_moveE - _ZN41_INTERNAL_b3b63ccf_4_k_cu_c5b6d98f_1784634cuda3std6ranges3__45__cpo4prevE)
_ZN41_INTERNAL_b3b63ccf_4_k_cu_c5b6d98f_1784634cuda3std6ranges3__45__cpo4prevE:
	.zero		1
	.type		_ZN41_INTERNAL_b3b63ccf_4_k_cu_c5b6d98f_1784634cuda3std6ranges3__45__cpo9iter_moveE,@object
	.size		_ZN41_INTERNAL_b3b63ccf_4_k_cu_c5b6d98f_1784634cuda3std6ranges3__45__cpo9iter_moveE,(_ZN41_INTERNAL_b3b63ccf_4_k_cu_c5b6d98f_1784636thrust24THRUST_300001_SM_1000_NS6system6detail10sequential3seqE - _ZN41_INTERNAL_b3b63ccf_4_k_cu_c5b6d98f_1784634cuda3std6ranges3__45__cpo9iter_moveE)
_ZN41_INTERNAL_b3b63ccf_4_k_cu_c5b6d98f_1784634cuda3std6ranges3__45__cpo9iter_moveE:
	.zero		1
	.type		_ZN41_INTERNAL_b3b63ccf_4_k_cu_c5b6d98f_1784636thrust24THRUST_300001_SM_1000_NS6system6detail10sequential3seqE,@object
	.size		_ZN41_INTERNAL_b3b63ccf_4_k_cu_c5b6d98f_1784636thrust24THRUST_300001_SM_1000_NS6system6detail10sequential3seqE,(.L_31 - _ZN41_INTERNAL_b3b63ccf_4_k_cu_c5b6d98f_1784636thrust24THRUST_300001_SM_1000_NS6system6detail10sequential3seqE)
_ZN41_INTERNAL_b3b63ccf_4_k_cu_c5b6d98f_1784636thrust24THRUST_300001_SM_1000_NS6system6detail10sequential3seqE:
	.zero		1
.L_31:


//--------------------- .nv.shared._ZN3cub18CUB_300001_SM_10006detail6reduce18DeviceReduceKernelINS2_10policy_hubIfyN4cuda3std3__44plusIfEEE10Policy1000EN6thrust24THRUST_300001_SM_1000_NS6detail15normal_iteratorINSD_10device_ptrIfEEEEyS9_fNS7_10__identityEEEvT0_PT3_T1_NS0_13GridEvenShareISN_EET2_T4_ --------------------------
	.section	.nv.shared._ZN3cub18CUB_300001_SM_10006detail6reduce18DeviceReduceKernelINS2_10policy_hubIfyN4cuda3std3__44plusIfEEE10Policy1000EN6thrust24THRUST_300001_SM_1000_NS6detail15normal_iteratorINSD_10device_ptrIfEEEEyS9_fNS7_10__identityEEEvT0_PT3_T1_NS0_13GridEvenShareISN_EET2_T4_,"aw",@nobits
	.sectionflags	@""
	.align	4
.nv.shared._ZN3cub18CUB_300001_SM_10006detail6reduce18DeviceReduceKernelINS2_10policy_hubIfyN4cuda3std3__44plusIfEEE10Policy1000EN6thrust24THRUST_300001_SM_1000_NS6detail15normal_iteratorINSD_10device_ptrIfEEEEyS9_fNS7_10__identityEEEvT0_PT3_T1_NS0_13GridEvenShareISN_EET2_T4_:
	.zero		1068


//--------------------- .nv.shared._ZN3cub18CUB_300001_SM_10006detail6reduce28DeviceReduceSingleTileKernelINS2_10policy_hubIfyN4cuda3std3__44plusIfEEE10Policy1000EN6thrust24THRUST_300001_SM_1000_NS6detail15normal_iteratorINSD_10device_ptrIfEEEEPfyS9_ffNS7_10__identityEEEvT0_T1_T2_T3_T4_T6_ --------------------------
	.section	.nv.shared._ZN3cub18CUB_300001_SM_10006detail6reduce28DeviceReduceSingleTileKernelINS2_10policy_hubIfyN4cuda3std3__44plusIfEEE10Policy1000EN6thrust24THRUST_300001_SM_1000_NS6detail15normal_iteratorINSD_10device_ptrIfEEEEPfyS9_ffNS7_10__identityEEEvT0_T1_T2_T3_T4_T6_,"aw",@nobits
	.sectionflags	@""
	.align	4
.nv.shared._ZN3cub18CUB_300001_SM_10006detail6reduce28DeviceReduceSingleTileKernelINS2_10policy_hubIfyN4cuda3std3__44plusIfEEE10Policy1000EN6thrust24THRUST_300001_SM_1000_NS6detail15normal_iteratorINSD_10device_ptrIfEEEEPfyS9_ffNS7_10__identityEEEvT0_T1_T2_T3_T4_T6_:
	.zero		1068


//--------------------- .nv.shared._ZN3cub18CUB_300001_SM_10006detail6reduce28DeviceReduceSingleTileKernelINS2_10policy_hubIfjN4cuda3std3__44plusIfEEE10Policy1000EPfSC_iS9_ffNS7_10__identityEEEvT0_T1_T2_T3_T4_T6_ --------------------------
	.section	.nv.shared._ZN3cub18CUB_300001_SM_10006detail6reduce28DeviceReduceSingleTileKernelINS2_10policy_hubIfjN4cuda3std3__44plusIfEEE10Policy1000EPfSC_iS9_ffNS7_10__identityEEEvT0_T1_T2_T3_T4_T6_,"aw",@nobits
	.sectionflags	@""
	.align	4
.nv.shared._ZN3cub18CUB_300001_SM_10006detail6reduce28DeviceReduceSingleTileKernelINS2_10policy_hubIfjN4cuda3std3__44plusIfEEE10Policy1000EPfSC_iS9_ffNS7_10__identityEEEvT0_T1_T2_T3_T4_T6_:
	.zero		1108


//--------------------- .nv.shared._ZN3cub18CUB_300001_SM_10006detail6reduce18DeviceReduceKernelINS2_10policy_hubIfjN4cuda3std3__44plusIfEEE10Policy1000EN6thrust24THRUST_300001_SM_1000_NS6detail15normal_iteratorINSD_10device_ptrIfEEEEjS9_fNS7_10__identityEEEvT0_PT3_T1_NS0_13GridEvenShareISN_EET2_T4_ --------------------------
	.section	.nv.shared._ZN3cub18CUB_300001_SM_10006detail6reduce18DeviceReduceKernelINS2_10policy_hubIfjN4cuda3std3__44plusIfEEE10Policy1000EN6thrust24THRUST_300001_SM_1000_NS6detail15normal_iteratorINSD_10device_ptrIfEEEEjS9_fNS7_10__identityEEEvT0_PT3_T1_NS0_13GridEvenShareISN_EET2_T4_,"aw",@nobits
	.sectionflags	@""
	.align	4
.nv.shared._ZN3cub18CUB_300001_SM_10006detail6reduce18DeviceReduceKernelINS2_10policy_hubIfjN4cuda3std3__44plusIfEEE10Policy1000EN6thrust24THRUST_300001_SM_1000_NS6detail15normal_iteratorINSD_10device_ptrIfEEEEjS9_fNS7_10__identityEEEvT0_PT3_T1_NS0_13GridEvenShareISN_EET2_T4_:
	.zero		1108


//--------------------- .nv.shared._ZN3cub18CUB_300001_SM_10006detail6reduce28DeviceReduceSingleTileKernelINS2_10policy_hubIfjN4cuda3std3__44plusIfEEE10Policy1000EN6thrust24THRUST_300001_SM_1000_NS6detail15normal_iteratorINSD_10device_ptrIfEEEEPfjS9_ffNS7_10__identityEEEvT0_T1_T2_T3_T4_T6_ --------------------------
	.section	.nv.shared._ZN3cub18CUB_300001_SM_10006detail6reduce28DeviceReduceSingleTileKernelINS2_10policy_hubIfjN4cuda3std3__44plusIfEEE10Policy1000EN6thrust24THRUST_300001_SM_1000_NS6detail15normal_iteratorINSD_10device_ptrIfEEEEPfjS9_ffNS7_10__identityEEEvT0_T1_T2_T3_T4_T6_,"aw",@nobits
	.sectionflags	@""
	.align	4
.nv.shared._ZN3cub18CUB_300001_SM_10006detail6reduce28DeviceReduceSingleTileKernelINS2_10policy_hubIfjN4cuda3std3__44plusIfEEE10Policy1000EN6thrust24THRUST_300001_SM_1000_NS6detail15normal_iteratorINSD_10device_ptrIfEEEEPfjS9_ffNS7_10__identityEEEvT0_T1_T2_T3_T4_T6_:
	.zero		1108


//--------------------- .nv.shared._ZN3cub18CUB_300001_SM_10006detail6reduce28DeviceReduceSingleTileKernelINS2_10policy_hubIjyN4cuda3std3__44plusIjEEE10Policy1000EPjSC_iS9_jjNS7_10__identityEEEvT0_T1_T2_T3_T4_T6_ --------------------------
	.section	.nv.shared._ZN3cub18CUB_300001_SM_10006detail6reduce28DeviceReduceSingleTileKernelINS2_10policy_hubIjyN4cuda3std3__44plusIjEEE10Policy1000EPjSC_iS9_jjNS7_10__identityEEEvT0_T1_T2_T3_T4_T6_,"aw",@nobits
	.sectionflags	@""
	.align	4
.nv.shared._ZN3cub18CUB_300001_SM_10006detail6reduce28DeviceReduceSingleTileKernelINS2_10policy_hubIjyN4cuda3std3__44plusIjEEE10Policy1000EPjSC_iS9_jjNS7_10__identityEEEvT0_T1_T2_T3_T4_T6_:
	.zero		1068


//--------------------- .nv.shared._ZN3cub18CUB_300001_SM_10006detail6reduce18DeviceReduceKernelINS2_10policy_hubIjyN4cuda3std3__44plusIjEEE10Policy1000EN6thrust24THRUST_300001_SM_1000_NS6detail15normal_iteratorINSD_10device_ptrIjEEEEyS9_jNS7_10__identityEEEvT0_PT3_T1_NS0_13GridEvenShareISN_EET2_T4_ --------------------------
	.section	.nv.shared._ZN3cub18CUB_300001_SM_10006detail6reduce18DeviceReduceKernelINS2_10policy_hubIjyN4cuda3std3__44plusIjEEE10Policy1000EN6thrust24THRUST_300001_SM_1000_NS6detail15normal_iteratorINSD_10device_ptrIjEEEEyS9_jNS7_10__identityEEEvT0_PT3_T1_NS0_13GridEvenShareISN_EET2_T4_,"aw",@nobits
	.sectionflags	@""
	.align	4
.nv.shared._ZN3cub18CUB_300001_SM_10006detail6reduce18DeviceReduceKernelINS2_10policy_hubIjyN4cuda3std3__44plusIjEEE10Policy1000EN6thrust24THRUST_300001_SM_1000_NS6detail15normal_iteratorINSD_10device_ptrIjEEEEyS9_jNS7_10__identityEEEvT0_PT3_T1_NS0_13GridEvenShareISN_EET2_T4_:
	.zero		1068


//--------------------- .nv.shared._ZN3cub18CUB_300001_SM_10006detail6reduce28DeviceReduceSingleTileKernelINS2_10policy_hubIjyN4cuda3std3__44plusIjEEE10Policy1000EN6thrust24THRUST_300001_SM_1000_NS6detail15normal_iteratorINSD_10device_ptrIjEEEEPjyS9_jjNS7_10__identityEEEvT0_T1_T2_T3_T4_T6_ --------------------------
	.section	.nv.shared._ZN3cub18CUB_300001_SM_10006detail6reduce28DeviceReduceSingleTileKernelINS2_10policy_hubIjyN4cuda3std3__44plusIjEEE10Policy1000EN6thrust24THRUST_300001_SM_1000_NS6detail15normal_iteratorINSD_10device_ptrIjEEEEPjyS9_jjNS7_10__identityEEEvT0_T1_T2_T3_T4_T6_,"aw",@nobits
	.sectionflags	@""
	.align	4
.nv.shared._ZN3cub18CUB_300001_SM_10006detail6reduce28DeviceReduceSingleTileKernelINS2_10policy_hubIjyN4cuda3std3__44plusIjEEE10Policy1000EN6thrust24THRUST_300001_SM_1000_NS6detail15normal_iteratorINSD_10device_ptrIjEEEEPjyS9_jjNS7_10__identityEEEvT0_T1_T2_T3_T4_T6_:
	.zero		1068


//--------------------- .nv.shared._ZN3cub18CUB_300001_SM_10006detail6reduce28DeviceReduceSingleTileKernelINS2_10policy_hubIjjN4cuda3std3__44plusIjEEE10Policy1000EPjSC_iS9_jjNS7_10__identityEEEvT0_T1_T2_T3_T4_T6_ --------------------------
	.section	.nv.shared._ZN3cub18CUB_300001_SM_10006detail6reduce28DeviceReduceSingleTileKernelINS2_10policy_hubIjjN4cuda3std3__44plusIjEEE10Policy1000EPjSC_iS9_jjNS7_10__identityEEEvT0_T1_T2_T3_T4_T6_,"aw",@nobits
	.sectionflags	@""
	.align	4
.nv.shared._ZN3cub18CUB_300001_SM_10006detail6reduce28DeviceReduceSingleTileKernelINS2_10policy_hubIjjN4cuda3std3__44plusIjEEE10Policy1000EPjSC_iS9_jjNS7_10__identityEEEvT0_T1_T2_T3_T4_T6_:
	.zero		1068


//--------------------- .nv.shared._ZN3cub18CUB_300001_SM_10006detail6reduce18DeviceReduceKernelINS2_10policy_hubIjjN4cuda3std3__44plusIjEEE10Policy1000EN6thrust24THRUST_300001_SM_1000_NS6detail15normal_iteratorINSD_10device_ptrIjEEEEjS9_jNS7_10__identityEEEvT0_PT3_T1_NS0_13GridEvenShareISN_EET2_T4_ --------------------------
	.section	.nv.shared._ZN3cub18CUB_300001_SM_10006detail6reduce18DeviceReduceKernelINS2_10policy_hubIjjN4cuda3std3__44plusIjEEE10Policy1000EN6thrust24THRUST_300001_SM_1000_NS6detail15normal_iteratorINSD_10device_ptrIjEEEEjS9_jNS7_10__identityEEEvT0_PT3_T1_NS0_13GridEvenShareISN_EET2_T4_,"aw",@nobits
	.sectionflags	@""
	.align	4
.nv.shared._ZN3cub18CUB_300001_SM_10006detail6reduce18DeviceReduceKernelINS2_10policy_hubIjjN4cuda3std3__44plusIjEEE10Policy1000EN6thrust24THRUST_300001_SM_1000_NS6detail15normal_iteratorINSD_10device_ptrIjEEEEjS9_jNS7_10__identityEEEvT0_PT3_T1_NS0_13GridEvenShareISN_EET2_T4_:
	.zero		1068


//--------------------- .nv.shared._ZN3cub18CUB_300001_SM_10006detail6reduce28DeviceReduceSingleTileKernelINS2_10policy_hubIjjN4cuda3std3__44plusIjEEE10Policy1000EN6thrust24THRUST_300001_SM_1000_NS6detail15normal_iteratorINSD_10device_ptrIjEEEEPjjS9_jjNS7_10__identityEEEvT0_T1_T2_T3_T4_T6_ --------------------------
	.section	.nv.shared._ZN3cub18CUB_300001_SM_10006detail6reduce28DeviceReduceSingleTileKernelINS2_10policy_hubIjjN4cuda3std3__44plusIjEEE10Policy1000EN6thrust24THRUST_300001_SM_1000_NS6detail15normal_iteratorINSD_10device_ptrIjEEEEPjjS9_jjNS7_10__identityEEEvT0_T1_T2_T3_T4_T6_,"aw",@nobits
	.sectionflags	@""
	.align	4
.nv.shared._ZN3cub18CUB_300001_SM_10006detail6reduce28DeviceReduceSingleTileKernelINS2_10policy_hubIjjN4cuda3std3__44plusIjEEE10Policy1000EN6thrust24THRUST_300001_SM_1000_NS6detail15normal_iteratorINSD_10device_ptrIjEEEEPjjS9_jjNS7_10__identityEEEvT0_T1_T2_T3_T4_T6_:
	.zero		1068


//--------------------- .nv.constant0._ZN3cub18CUB_300001_SM_10006detail6reduce28DeviceReduceSingleTileKernelINS2_10policy_hubIfyN4cuda3std3__44plusIfEEE10Policy1000EPfSC_iS9_ffNS7_10__identityEEEvT0_T1_T2_T3_T4_T6_ --------------------------
	.section	.nv.constant0._ZN3cub18CUB_300001_SM_10006detail6reduce28DeviceReduceSingleTileKernelINS2_10policy_hubIfyN4cuda3std3__44plusIfEEE10Policy1000EPfSC_iS9_ffNS7_10__identityEEEvT0_T1_T2_T3_T4_T6_,"a",@progbits
	.sectionflags	@""
	.align	4
.nv.constant0._ZN3cub18CUB_300001_SM_10006detail6reduce28DeviceReduceSingleTileKernelINS2_10policy_hubIfyN4cuda3std3__44plusIfEEE10Policy1000EPfSC_iS9_ffNS7_10__identityEEEvT0_T1_T2_T3_T4_T6_:
	.zero		925


//--------------------- .nv.constant0._ZN3cub18CUB_300001_SM_10006detail6reduce18DeviceReduceKernelINS2_10policy_hubIfyN4cuda3std3__44plusIfEEE10Policy1000EN6thrust24THRUST_300001_SM_1000_NS6detail15normal_iteratorINSD_10device_ptrIfEEEEyS9_fNS7_10__identityEEEvT0_PT3_T1_NS0_13GridEvenShareISN_EET2_T4_ --------------------------
	.section	.nv.constant0._ZN3cub18CUB_300001_SM_10006detail6reduce18DeviceReduceKernelINS2_10policy_hubIfyN4cuda3std3__44plusIfEEE10Policy1000EN6thrust24THRUST_300001_SM_1000_NS6detail15normal_iteratorINSD_10device_ptrIfEEEEyS9_fNS7_10__identityEEEvT0_PT3_T1_NS0_13GridEvenShareISN_EET2_T4_,"a",@progbits
	.sectionflags	@""
	.align	4
.nv.constant0._ZN3cub18CUB_300001_SM_10006detail6reduce18DeviceReduceKernelINS2_10policy_hubIfyN4cuda3std3__44plusIfEEE10Policy1000EN6thrust24THRUST_300001_SM_1000_NS6detail15normal_iteratorINSD_10device_ptrIfEEEEyS9_fNS7_10__identityEEEvT0_PT3_T1_NS0_13GridEvenShareISN_EET2_T4_:
	.zero		994


//--------------------- .nv.constant0._ZN3cub18CUB_300001_SM_10006detail6reduce28DeviceReduceSingleTileKernelINS2_10policy_hubIfyN4cuda3std3__44plusIfEEE10Policy1000EN6thrust24THRUST_300001_SM_1000_NS6detail15normal_iteratorINSD_10device_ptrIfEEEEPfyS9_ffNS7_10__identityEEEvT0_T1_T2_T3_T4_T6_ --------------------------
	.section	.nv.constant0._ZN3cub18CUB_300001_SM_10006detail6reduce28DeviceReduceSingleTileKernelINS2_10policy_hubIfyN4cuda3std3__44plusIfEEE10Policy1000EN6thrust24THRUST_300001_SM_1000_NS6detail15normal_iteratorINSD_10device_ptrIfEEEEPfyS9_ffNS7_10__identityEEEvT0_T1_T2_T3_T4_T6_,"a",@progbits
	.sectionflags	@""
	.align	4
.nv.constant0._ZN3cub18CUB_300001_SM_10006detail6reduce28DeviceReduceSingleTileKernelINS2_10policy_hubIfyN4cuda3std3__44plusIfEEE10Policy1000EN6thrust24THRUST_300001_SM_1000_NS6detail15normal_iteratorINSD_10device_ptrIfEEEEPfyS9_ffNS7_10__identityEEEvT0_T1_T2_T3_T4_T6_:
	.zero		929


//--------------------- .nv.constant0._ZN3cub18CUB_300001_SM_10006detail6reduce28DeviceReduceSingleTileKernelINS2_10policy_hubIfjN4cuda3std3__44plusIfEEE10Policy1000EPfSC_iS9_ffNS7_10__identityEEEvT0_T1_T2_T3_T4_T6_ --------------------------
	.section	.nv.constant0._ZN3cub18CUB_300001_SM_10006detail6reduce28DeviceReduceSingleTileKernelINS2_10policy_hubIfjN4cuda3std3__44plusIfEEE10Policy1000EPfSC_iS9_ffNS7_10__identityEEEvT0_T1_T2_T3_T4_T6_,"a",@progbits
	.sectionflags	@""
	.align	4
.nv.constant0._ZN3cub18CUB_300001_SM_10006detail6reduce28DeviceReduceSingleTileKernelINS2_10policy_hubIfjN4cuda3std3__44plusIfEEE10Policy1000EPfSC_iS9_ffNS7_10__identityEEEvT0_T1_T2_T3_T4_T6_:
	.zero		925


//--------------------- .nv.constant0._ZN3cub18CUB_300001_SM_10006detail6reduce18DeviceReduceKernelINS2_10policy_hubIfjN4cuda3std3__44plusIfEEE10Policy1000EN6thrust24THRUST_300001_SM_1000_NS6detail15normal_iteratorINSD_10device_ptrIfEEEEjS9_fNS7_10__identityEEEvT0_PT3_T1_NS0_13GridEvenShareISN_EET2_T4_ --------------------------
	.section	.nv.constant0._ZN3cub18CUB_300001_SM_10006detail6reduce18DeviceReduceKernelINS2_10policy_hubIfjN4cuda3std3__44plusIfEEE10Policy1000EN6thrust24THRUST_300001_SM_1000_NS6detail15normal_iteratorINSD_10device_ptrIfEEEEjS9_fNS7_10__identityEEEvT0_PT3_T1_NS0_13GridEvenShareISN_EET2_T4_,"a",@progbits
	.sectionflags	@""
	.align	4
.nv.constant0._ZN3cub18CUB_300001_SM_10006detail6reduce18DeviceReduceKernelINS2_10policy_hubIfjN4cuda3std3__44plusIfEEE10Policy1000EN6thrust24THRUST_300001_SM_1000_NS6detail15normal_iteratorINSD_10device_ptrIfEEEEjS9_fNS7_10__identityEEEvT0_PT3_T1_NS0_13GridEvenShareISN_EET2_T4_:
	.zero		958


//--------------------- .nv.constant0._ZN3cub18CUB_300001_SM_10006detail6reduce28DeviceReduceSingleTileKernelINS2_10policy_hubIfjN4cuda3std3__44plusIfEEE10Policy1000EN6thrust24THRUST_300001_SM_1000_NS6detail15normal_iteratorINSD_10device_ptrIfEEEEPfjS9_ffNS7_10__identityEEEvT0_T1_T2_T3_T4_T6_ --------------------------
	.section	.nv.constant0._ZN3cub18CUB_300001_SM_10006detail6reduce28DeviceReduceSingleTileKernelINS2_10policy_hubIfjN4cuda3std3__44plusIfEEE10Policy1000EN6thrust24THRUST_300001_SM_1000_NS6detail15normal_iteratorINSD_10device_ptrIfEEEEPfjS9_ffNS7_10__identityEEEvT0_T1_T2_T3_T4_T6_,"a",@progbits
	.sectionflags	@""
	.align	4
.nv.constant0._ZN3cub18CUB_300001_SM_10006detail6reduce28DeviceReduceSingleTileKernelINS2_10policy_hubIfjN4cuda3std3__44plusIfEEE10Policy1000EN6thrust24THRUST_300001_SM_1000_NS6detail15normal_iteratorINSD_10device_ptrIfEEEEPfjS9_ffNS7_10__identityEEEvT0_T1_T2_T3_T4_T6_:
	.zero		925


//--------------------- .nv.constant0._ZN3cub18CUB_300001_SM_10006detail6reduce28DeviceReduceSingleTileKernelINS2_10policy_hubIjyN4cuda3std3__44plusIjEEE10Policy1000EPjSC_iS9_jjNS7_10__identityEEEvT0_T1_T2_T3_T4_T6_ --------------------------
	.section	.nv.constant0._ZN3cub18CUB_300001_SM_10006detail6reduce28DeviceReduceSingleTileKernelINS2_10policy_hubIjyN4cuda3std3__44plusIjEEE10Policy1000EPjSC_iS9_jjNS7_10__identityEEEvT0_T1_T2_T3_T4_T6_,"a",@progbits
	.sectionflags	@""
	.align	4
.nv.constant0._ZN3cub18CUB_300001_SM_10006detail6reduce28DeviceReduceSingleTileKernelINS2_10policy_hubIjyN4cuda3std3__44plusIjEEE10Policy1000EPjSC_iS9_jjNS7_10__identityEEEvT0_T1_T2_T3_T4_T6_:
	.zero		925


//--------------------- .nv.constant0._ZN3cub18CUB_300001_SM_10006detail6reduce18DeviceReduceKernelINS2_10policy_hubIjyN4cuda3std3__44plusIjEEE10Policy1000EN6thrust24THRUST_300001_SM_1000_NS6detail15normal_iteratorINSD_10device_ptrIjEEEEyS9_jNS7_10__identityEEEvT0_PT3_T1_NS0_13GridEvenShareISN_EET2_T4_ --------------------------
	.section	.nv.constant0._ZN3cub18CUB_300001_SM_10006detail6reduce18DeviceReduceKernelINS2_10policy_hubIjyN4cuda3std3__44plusIjEEE10Policy1000EN6thrust24THRUST_300001_SM_1000_NS6detail15normal_iteratorINSD_10device_ptrIjEEEEyS9_jNS7_10__identityEEEvT0_PT3_T1_NS0_13GridEvenShareISN_EET2_T4_,"a",@progbits
	.sectionflags	@""
	.align	4
.nv.constant0._ZN3cub18CUB_300001_SM_10006detail6reduce18DeviceReduceKernelINS2_10policy_hubIjyN4cuda3std3__44plusIjEEE10Policy1000EN6thrust24THRUST_300001_SM_1000_NS6detail15normal_iteratorINSD_10device_ptrIjEEEEyS9_jNS7_10__identityEEEvT0_PT3_T1_NS0_13GridEvenShareISN_EET2_T4_:
	.zero		994


//--------------------- .nv.constant0._ZN3cub18CUB_300001_SM_10006detail6reduce28DeviceReduceSingleTileKernelINS2_10policy_hubIjyN4cuda3std3__44plusIjEEE10Policy1000EN6thrust24THRUST_300001_SM_1000_NS6detail15normal_iteratorINSD_10device_ptrIjEEEEPjyS9_jjNS7_10__identityEEEvT0_T1_T2_T3_T4_T6_ --------------------------
	.section	.nv.constant0._ZN3cub18CUB_300001_SM_10006detail6reduce28DeviceReduceSingleTileKernelINS2_10policy_hubIjyN4cuda3std3__44plusIjEEE10Policy1000EN6thrust24THRUST_300001_SM_1000_NS6detail15normal_iteratorINSD_10device_ptrIjEEEEPjyS9_jjNS7_10__identityEEEvT0_T1_T2_T3_T4_T6_,"a",@progbits
	.sectionflags	@""
	.align	4
.nv.constant0._ZN3cub18CUB_300001_SM_10006detail6reduce28DeviceReduceSingleTileKernelINS2_10policy_hubIjyN4cuda3std3__44plusIjEEE10Policy1000EN6thrust24THRUST_300001_SM_1000_NS6detail15normal_iteratorINSD_10device_ptrIjEEEEPjyS9_jjNS7_10__identityEEEvT0_T1_T2_T3_T4_T6_:
	.zero		929


//--------------------- .nv.constant0._ZN3cub18CUB_300001_SM_10006detail6reduce28DeviceReduceSingleTileKernelINS2_10policy_hubIjjN4cuda3std3__44plusIjEEE10Policy1000EPjSC_iS9_jjNS7_10__identityEEEvT0_T1_T2_T3_T4_T6_ --------------------------
	.section	.nv.constant0._ZN3cub18CUB_300001_SM_10006detail6reduce28DeviceReduceSingleTileKernelINS2_10policy_hubIjjN4cuda3std3__44plusIjEEE10Policy1000EPjSC_iS9_jjNS7_10__identityEEEvT0_T1_T2_T3_T4_T6_,"a",@progbits
	.sectionflags	@""
	.align	4
.nv.constant0._ZN3cub18CUB_300001_SM_10006detail6reduce28DeviceReduceSingleTileKernelINS2_10policy_hubIjjN4cuda3std3__44plusIjEEE10Policy1000EPjSC_iS9_jjNS7_10__identityEEEvT0_T1_T2_T3_T4_T6_:
	.zero		925


//--------------------- .nv.constant0._ZN3cub18CUB_300001_SM_10006detail6reduce18DeviceReduceKernelINS2_10policy_hubIjjN4cuda3std3__44plusIjEEE10Policy1000EN6thrust24THRUST_300001_SM_1000_NS6detail15normal_iteratorINSD_10device_ptrIjEEEEjS9_jNS7_10__identityEEEvT0_PT3_T1_NS0_13GridEvenShareISN_EET2_T4_ --------------------------
	.section	.nv.constant0._ZN3cub18CUB_300001_SM_10006detail6reduce18DeviceReduceKernelINS2_10policy_hubIjjN4cuda3std3__44plusIjEEE10Policy1000EN6thrust24THRUST_300001_SM_1000_NS6detail15normal_iteratorINSD_10device_ptrIjEEEEjS9_jNS7_10__identityEEEvT0_PT3_T1_NS0_13GridEvenShareISN_EET2_T4_,"a",@progbits
	.sectionflags	@""
	.align	4
.nv.constant0._ZN3cub18CUB_300001_SM_10006detail6reduce18DeviceReduceKernelINS2_10policy_hubIjjN4cuda3std3__44plusIjEEE10Policy1000EN6thrust24THRUST_300001_SM_1000_NS6detail15normal_iteratorINSD_10device_ptrIjEEEEjS9_jNS7_10__identityEEEvT0_PT3_T1_NS0_13GridEvenShareISN_EET2_T4_:
	.zero		958


//--------------------- .nv.constant0._ZN3cub18CUB_300001_SM_10006detail6reduce28DeviceReduceSingleTileKernelINS2_10policy_hubIjjN4cuda3std3__44plusIjEEE10Policy1000EN6thrust24THRUST_300001_SM_1000_NS6detail15normal_iteratorINSD_10device_ptrIjEEEEPjjS9_jjNS7_10__identityEEEvT0_T1_T2_T3_T4_T6_ --------------------------
	.section	.nv.constant0._ZN3cub18CUB_300001_SM_10006detail6reduce28DeviceReduceSingleTileKernelINS2_10policy_hubIjjN4cuda3std3__44plusIjEEE10Policy1000EN6thrust24THRUST_300001_SM_1000_NS6detail15normal_iteratorINSD_10device_ptrIjEEEEPjjS9_jjNS7_10__identityEEEvT0_T1_T2_T3_T4_T6_,"a",@progbits
	.sectionflags	@""
	.align	4
.nv.constant0._ZN3cub18CUB_300001_SM_10006detail6reduce28DeviceReduceSingleTileKernelINS2_10policy_hubIjjN4cuda3std3__44plusIjEEE10Policy1000EN6thrust24THRUST_300001_SM_1000_NS6detail15normal_iteratorINSD_10device_ptrIjEEEEPjjS9_jjNS7_10__identityEEEvT0_T1_T2_T3_T4_T6_:
	.zero		925


//--------------------- .nv.constant0._ZN3cub18CUB_300001_SM_10006detail11EmptyKernelIvEEvv --------------------------
	.section	.nv.constant0._ZN3cub18CUB_300001_SM_10006detail11EmptyKernelIvEEvv,"a",@progbits
	.sectionflags	@""
	.align	4
.nv.constant0._ZN3cub18CUB_300001_SM_10006detail11EmptyKernelIvEEvv:
	.zero		896


//--------------------- SYMBOLS --------------------------

	.type		.nv.reservedSmem.offset0,@object
	.size		.nv.reservedSmem.offset0,0x4
	.type		.nv.reservedSmem.cap,@object
	.size		.nv.reservedSmem.cap,0x4
